	.target	sm_90a

	.elftype	@"ET_EXEC"


//--------------------- .note.nv.tkinfo           --------------------------
	.section	.note.nv.tkinfo,"",@"SHT_NOTE"
	.sectionflags	@"SHF_NOTE_NV_TKINFO"
	.tkinfo
        /*0018*/ 	.word	0x00000002
        /*0030*/ 	.string	""
        /*0030*/ 	.string	"ptxas"
        /*0030*/ 	.string	"Cuda compilation tools, release 13.0, V13.0.88"
        /*0030*/ 	.string	"Build cuda_13.0.r13.0/compiler.36424714_0"
        /*0030*/ 	.string	"-arch sm_90a -m 64 "



//--------------------- .note.nv.cuinfo           --------------------------
	.section	.note.nv.cuinfo,"",@"SHT_NOTE"
	.sectionflags	@"SHF_NOTE_NV_CUINFO"
        /*0018*/ 	.short	0x0002
        /*001a*/ 	.short	0x005a
        /*001c*/ 	.short	0x0082
	.zero		2


//--------------------- .nv.info                  --------------------------
	.section	.nv.info,"",@"SHT_CUDA_INFO"
	.align	4


	//----- nvinfo : EIATTR_REGCOUNT
	.align		4
        /*0000*/ 	.byte	0x04, 0x2f
        /*0002*/ 	.short	(.L_12 - .L_11)
	.align		4
.L_11:
        /*0004*/ 	.word	index@(_ZN7cutlass6KernelINS_4gemm6kernel15GemvBlockScaledINS_12float_e2m1_tENS_6layout8RowMajorES4_S4_NS_6half_tENS_8epilogue11threadblock29GemvEpilogueWithScalingFactorILi16ENS1_9GemmShapeILi16ELi8ELi1EEEffS4_S4_NS_12float_e4m3_tENS5_11ColumnMajorESE_EELi32ELi0ELi0ESD_SD_Li16EEEEEvNT_6ParamsE)
        /*0008*/ 	.word	0x00000074


	//----- nvinfo : EIATTR_FRAME_SIZE
	.align		4
.L_12:
        /*000c*/ 	.byte	0x04, 0x11
        /*000e*/ 	.short	(.L_14 - .L_13)
	.align		4
.L_13:
        /*0010*/ 	.word	index@($__internal_1_$__cuda_sm3x_div_rn_noftz_f32_slowpath)
        /*0014*/ 	.word	0x00000000


	//----- nvinfo : EIATTR_FRAME_SIZE
	.align		4
.L_14:
        /*0018*/ 	.byte	0x04, 0x11
        /*001a*/ 	.short	(.L_16 - .L_15)
	.align		4
.L_15:
        /*001c*/ 	.word	index@($__internal_0_$__cuda_sm20_rcp_rn_f32_slowpath)
        /*0020*/ 	.word	0x00000000


	//----- nvinfo : EIATTR_FRAME_SIZE
	.align		4
.L_16:
        /*0024*/ 	.byte	0x04, 0x11
        /*0026*/ 	.short	(.L_18 - .L_17)
	.align		4
.L_17:
        /*0028*/ 	.word	index@(_ZN7cutlass6KernelINS_4gemm6kernel15GemvBlockScaledINS_12float_e2m1_tENS_6layout8RowMajorES4_S4_NS_6half_tENS_8epilogue11threadblock29GemvEpilogueWithScalingFactorILi16ENS1_9GemmShapeILi16ELi8ELi1EEEffS4_S4_NS_12float_e4m3_tENS5_11ColumnMajorESE_EELi32ELi0ELi0ESD_SD_Li16EEEEEvNT_6ParamsE)
        /*002c*/ 	.word	0x00000000


	//----- nvinfo : EIATTR_MIN_STACK_SIZE
	.align		4
.L_18:
        /*0030*/ 	.byte	0x04, 0x12
        /*0032*/ 	.short	(.L_20 - .L_19)
	.align		4
.L_19:
        /*0034*/ 	.word	index@(_ZN7cutlass6KernelINS_4gemm6kernel15GemvBlockScaledINS_12float_e2m1_tENS_6layout8RowMajorES4_S4_NS_6half_tENS_8epilogue11threadblock29GemvEpilogueWithScalingFactorILi16ENS1_9GemmShapeILi16ELi8ELi1EEEffS4_S4_NS_12float_e4m3_tENS5_11ColumnMajorESE_EELi32ELi0ELi0ESD_SD_Li16EEEEEvNT_6ParamsE)
        /*0038*/ 	.word	0x00000000
.L_20:


//--------------------- .nv.compat                --------------------------
	.section	.nv.compat,"",@"SHT_CUDA_COMPAT_INFO"
	.align	4
        /*0000*/ 	.byte	0x02, 0x09, 0x01, 0x00, 0x02, 0x02, 0x02, 0x00, 0x02, 0x05, 0x05, 0x00, 0x03, 0x07, 0x01, 0x01
        /*0010*/ 	.byte	0x02, 0x03, 0x00, 0x00, 0x02, 0x06, 0x01, 0x00, 0x04, 0x0b, 0x08, 0x00, 0x00, 0x00, 0x00, 0x00
        /*0020*/ 	.byte	0x00, 0x00, 0x00, 0x00


//--------------------- .nv.info._ZN7cutlass6KernelINS_4gemm6kernel15GemvBlockScaledINS_12float_e2m1_tENS_6layout8RowMajorES4_S4_NS_6half_tENS_8epilogue11threadblock29GemvEpilogueWithScalingFactorILi16ENS1_9GemmShapeILi16ELi8ELi1EEEffS4_S4_NS_12float_e4m3_tENS5_11ColumnMajorESE_EELi32ELi0ELi0ESD_SD_Li16EEEEEvNT_6ParamsE --------------------------
	.section	.nv.info._ZN7cutlass6KernelINS_4gemm6kernel15GemvBlockScaledINS_12float_e2m1_tENS_6layout8RowMajorES4_S4_NS_6half_tENS_8epilogue11threadblock29GemvEpilogueWithScalingFactorILi16ENS1_9GemmShapeILi16ELi8ELi1EEEffS4_S4_NS_12float_e4m3_tENS5_11ColumnMajorESE_EELi32ELi0ELi0ESD_SD_Li16EEEEEvNT_6ParamsE,"",@"SHT_CUDA_INFO"
	.sectionflags	@""
	.align	4


	//----- nvinfo : EIATTR_CUDA_API_VERSION
	.align		4
        /*0000*/ 	.byte	0x04, 0x37
        /*0002*/ 	.short	(.L_22 - .L_21)
.L_21:
        /*0004*/ 	.word	0x00000082


	//----- nvinfo : EIATTR_KPARAM_INFO
	.align		4
.L_22:
        /*0008*/ 	.byte	0x04, 0x17
        /*000a*/ 	.short	(.L_24 - .L_23)
.L_23:
        /*000c*/ 	.word	0x00000000
        /*0010*/ 	.short	0x0000
        /*0012*/ 	.short	0x0000
        /*0014*/ 	.byte	0x00, 0xf0, 0x01, 0x03


	//----- nvinfo : EIATTR_SPARSE_MMA_MASK
	.align		4
.L_24:
        /*0018*/ 	.byte	0x03, 0x50
        /*001a*/ 	.short	0x0000


	//----- nvinfo : EIATTR_MAXREG_COUNT
	.align		4
        /*001c*/ 	.byte	0x03, 0x1b
        /*001e*/ 	.short	0x00ff


	//----- nvinfo : EIATTR_NUM_BARRIERS
	.align		4
        /*0020*/ 	.byte	0x02, 0x4c
        /*0022*/ 	.byte	0x01
	.zero		1


	//----- nvinfo : EIATTR_MERCURY_ISA_VERSION
	.align		4
        /*0024*/ 	.byte	0x03, 0x5f
        /*0026*/ 	.short	0x0101


	//----- nvinfo : EIATTR_COOP_GROUP_MASK_REGIDS
	.align		4
        /*0028*/ 	.byte	0x04, 0x29
        /*002a*/ 	.short	(.L_26 - .L_25)


	//   ....[0]....
.L_25:
        /*002c*/ 	.word	0xffffffff


	//   ....[1]....
        /*0030*/ 	.word	0xffffffff


	//   ....[2]....
        /*0034*/ 	.word	0xffffffff


	//   ....[3]....
        /*0038*/ 	.word	0x0500000b


	//   ....[4]....
        /*003c*/ 	.word	0x05000008


	//   ....[5]....
        /*0040*/ 	.word	0x05000009


	//   ....[6]....
        /*0044*/ 	.word	0x05000008


	//   ....[7]....
        /*0048*/ 	.word	0x05000008


	//   ....[8]....
        /*004c*/ 	.word	0x05000008


	//   ....[9]....
        /*0050*/ 	.word	0x05000008


	//   ....[10]....
        /*0054*/ 	.word	0x05000008


	//   ....[11]....
        /*0058*/ 	.word	0x05000008


	//   ....[12]....
        /*005c*/ 	.word	0x05000008


	//----- nvinfo : EIATTR_COOP_GROUP_INSTR_OFFSETS
	.align		4
.L_26:
        /*0060*/ 	.byte	0x04, 0x28
        /*0062*/ 	.short	(.L_28 - .L_27)


	//   ....[0]....
.L_27:
        /*0064*/ 	.word	0x00069de0


	//   ....[1]....
        /*0068*/ 	.word	0x00069e20


	//   ....[2]....
        /*006c*/ 	.word	0x00069e60


	//   ....[3]....
        /*0070*/ 	.word	0x0006a060


	//   ....[4]....
        /*0074*/ 	.word	0x0006a080


	//   ....[5]....
        /*0078*/ 	.word	0x0006a0a0


	//   ....[6]....
        /*007c*/ 	.word	0x0006a0f0


	//   ....[7]....
        /*0080*/ 	.word	0x0006b220


	//   ....[8]....
        /*0084*/ 	.word	0x0006b2d0


	//   ....[9]....
        /*0088*/ 	.word	0x0006b360


	//   ....[10]....
        /*008c*/ 	.word	0x0006b3e0


	//   ....[11]....
        /*0090*/ 	.word	0x0006b450


	//   ....[12]....
        /*0094*/ 	.word	0x0006b4c0


	//----- nvinfo : EIATTR_EXIT_INSTR_OFFSETS
	.align		4
.L_28:
        /*0098*/ 	.byte	0x04, 0x1c
        /*009a*/ 	.short	(.L_30 - .L_29)


	//   ....[0]....
.L_29:
        /*009c*/ 	.word	0x00000040


	//   ....[1]....
        /*00a0*/ 	.word	0x0006b1b0


	//----- nvinfo : EIATTR_CRS_STACK_SIZE
	.align		4
.L_30:
        /*00a4*/ 	.byte	0x04, 0x1e
        /*00a6*/ 	.short	(.L_32 - .L_31)
.L_31:
        /*00a8*/ 	.word	0x00000000


	//----- nvinfo : EIATTR_CBANK_PARAM_SIZE
	.align		4
.L_32:
        /*00ac*/ 	.byte	0x03, 0x19
        /*00ae*/ 	.short	0x00c0


	//----- nvinfo : EIATTR_PARAM_CBANK
	.align		4
        /*00b0*/ 	.byte	0x04, 0x0a
        /*00b2*/ 	.short	(.L_34 - .L_33)
	.align		4
.L_33:
        /*00b4*/ 	.word	index@(.nv.constant0._ZN7cutlass6KernelINS_4gemm6kernel15GemvBlockScaledINS_12float_e2m1_tENS_6layout8RowMajorES4_S4_NS_6half_tENS_8epilogue11threadblock29GemvEpilogueWithScalingFactorILi16ENS1_9GemmShapeILi16ELi8ELi1EEEffS4_S4_NS_12float_e4m3_tENS5_11ColumnMajorESE_EELi32ELi0ELi0ESD_SD_Li16EEEEEvNT_6ParamsE)
        /*00b8*/ 	.short	0x0210
        /*00ba*/ 	.short	0x00c0


	//----- nvinfo : EIATTR_SW_WAR
	.align		4
.L_34:
        /*00bc*/ 	.byte	0x04, 0x36
        /*00be*/ 	.short	(.L_36 - .L_35)
.L_35:
        /*00c0*/ 	.word	0x00000008
.L_36:


//--------------------- .nv.callgraph             --------------------------
	.section	.nv.callgraph,"",@"SHT_CUDA_CALLGRAPH"
	.align	4
	.sectionentsize	8
	.align		4
        /*0000*/ 	.word	0x00000000
	.align		4
        /*0004*/ 	.word	0xffffffff
	.align		4
        /*0008*/ 	.word	0x00000000
	.align		4
        /*000c*/ 	.word	0xfffffffe
	.align		4
        /*0010*/ 	.word	0x00000000
	.align		4
        /*0014*/ 	.word	0xfffffffd
	.align		4
        /*0018*/ 	.word	0x00000000
	.align		4
        /*001c*/ 	.word	0xfffffffc


//--------------------- .nv.constant4             --------------------------
	.section	.nv.constant4,"a",@progbits
	.align	8
	.align		8
.nv.constant4:
        /*0000*/ 	.dword	_ZN34_INTERNAL_f1c72f1f_4_k_cu_8cb3f97d4cuda3std3__45__cpo5beginE
	.align		8
        /*0008*/ 	.dword	_ZN34_INTERNAL_f1c72f1f_4_k_cu_8cb3f97d4cuda3std3__45__cpo3endE
	.align		8
        /*0010*/ 	.dword	_ZN34_INTERNAL_f1c72f1f_4_k_cu_8cb3f97d4cuda3std3__45__cpo6cbeginE
	.align		8
        /*0018*/ 	.dword	_ZN34_INTERNAL_f1c72f1f_4_k_cu_8cb3f97d4cuda3std3__45__cpo4cendE
	.align		8
        /*0020*/ 	.dword	_ZN34_INTERNAL_f1c72f1f_4_k_cu_8cb3f97d4cuda3std3__436_GLOBAL__N__f1c72f1f_4_k_cu_8cb3f97d6ignoreE
	.align		8
        /*0028*/ 	.dword	_ZN34_INTERNAL_f1c72f1f_4_k_cu_8cb3f97d4cuda3std3__419piecewise_constructE
	.align		8
        /*0030*/ 	.dword	_ZN34_INTERNAL_f1c72f1f_4_k_cu_8cb3f97d4cuda3std3__48in_placeE
	.align		8
        /*0038*/ 	.dword	_ZN34_INTERNAL_f1c72f1f_4_k_cu_8cb3f97d4cuda3std6ranges3__45__cpo4swapE
	.align		8
        /*0040*/ 	.dword	_ZN34_INTERNAL_f1c72f1f_4_k_cu_8cb3f97d4cuda3std6ranges3__45__cpo9iter_moveE
	.align		8
        /*0048*/ 	.dword	_ZN34_INTERNAL_f1c72f1f_4_k_cu_8cb3f97d4cute7productE
	.align		8
        /*0050*/ 	.dword	_ZN34_INTERNAL_f1c72f1f_4_k_cu_8cb3f97d4cute1_E


//--------------------- .text._ZN7cutlass6KernelINS_4gemm6kernel15GemvBlockScaledINS_12float_e2m1_tENS_6layout8RowMajorES4_S4_NS_6half_tENS_8epilogue11threadblock29GemvEpilogueWithScalingFactorILi16ENS1_9GemmShapeILi16ELi8ELi1EEEffS4_S4_NS_12float_e4m3_tENS5_11ColumnMajorESE_EELi32ELi0ELi0ESD_SD_Li16EEEEEvNT_6ParamsE --------------------------
	.section	.text._ZN7cutlass6KernelINS_4gemm6kernel15GemvBlockScaledINS_12float_e2m1_tENS_6layout8RowMajorES4_S4_NS_6half_tENS_8epilogue11threadblock29GemvEpilogueWithScalingFactorILi16ENS1_9GemmShapeILi16ELi8ELi1EEEffS4_S4_NS_12float_e4m3_tENS5_11ColumnMajorESE_EELi32ELi0ELi0ESD_SD_Li16EEEEEvNT_6ParamsE,"ax",@progbits
	.align	128
.text._ZN7cutlass6KernelINS_4gemm6kernel15GemvBlockScaledINS_12float_e2m1_tENS_6layout8RowMajorES4_S4_NS_6half_tENS_8epilogue11threadblock29GemvEpilogueWithScalingFactorILi16ENS1_9GemmShapeILi16ELi8ELi1EEEffS4_S4_NS_12float_e4m3_tENS5_11ColumnMajorESE_EELi32ELi0ELi0ESD_SD_Li16EEEEEvNT_6ParamsE:
        .type           _ZN7cutlass6KernelINS_4gemm6kernel15GemvBlockScaledINS_12float_e2m1_tENS_6layout8RowMajorES4_S4_NS_6half_tENS_8epilogue11threadblock29GemvEpilogueWithScalingFactorILi16ENS1_9GemmShapeILi16ELi8ELi1EEEffS4_S4_NS_12float_e4m3_tENS5_11ColumnMajorESE_EELi32ELi0ELi0ESD_SD_Li16EEEEEvNT_6ParamsE,@function
        .size           _ZN7cutlass6KernelINS_4gemm6kernel15GemvBlockScaledINS_12float_e2m1_tENS_6layout8RowMajorES4_S4_NS_6half_tENS_8epilogue11threadblock29GemvEpilogueWithScalingFactorILi16ENS1_9GemmShapeILi16ELi8ELi1EEEffS4_S4_NS_12float_e4m3_tENS5_11ColumnMajorESE_EELi32ELi0ELi0ESD_SD_Li16EEEEEvNT_6ParamsE,(.L_x_4567 - _ZN7cutlass6KernelINS_4gemm6kernel15GemvBlockScaledINS_12float_e2m1_tENS_6layout8RowMajorES4_S4_NS_6half_tENS_8epilogue11threadblock29GemvEpilogueWithScalingFactorILi16ENS1_9GemmShapeILi16ELi8ELi1EEEffS4_S4_NS_12float_e4m3_tENS5_11ColumnMajorESE_EELi32ELi0ELi0ESD_SD_Li16EEEEEvNT_6ParamsE)
        .other          _ZN7cutlass6KernelINS_4gemm6kernel15GemvBlockScaledINS_12float_e2m1_tENS_6layout8RowMajorES4_S4_NS_6half_tENS_8epilogue11threadblock29GemvEpilogueWithScalingFactorILi16ENS1_9GemmShapeILi16ELi8ELi1EEEffS4_S4_NS_12float_e4m3_tENS5_11ColumnMajorESE_EELi32ELi0ELi0ESD_SD_Li16EEEEEvNT_6ParamsE,@"STO_CUDA_ENTRY STV_DEFAULT"
_ZN7cutlass6KernelINS_4gemm6kernel15GemvBlockScaledINS_12float_e2m1_tENS_6layout8RowMajorES4_S4_NS_6half_tENS_8epilogue11threadblock29GemvEpilogueWithScalingFactorILi16ENS1_9GemmShapeILi16ELi8ELi1EEEffS4_S4_NS_12float_e4m3_tENS5_11ColumnMajorESE_EELi32ELi0ELi0ESD_SD_Li16EEEEEvNT_6ParamsE:
[----:B------:R-:W-:Y:S08]  /*0000*/  LDC R1, c[0x0][0x28] ;  /* 0x00000a00ff017b82 */ /* 0x000ff00000000800 */
[----:B------:R-:W1:Y:S08]  /*0010*/  S2UR UR7, SR_CTAID.Z ;  /* 0x00000000000779c3 */ /* 0x000e700000002700 */
[----:B------:R-:W1:Y:S02]  /*0020*/  LDC R0, c[0x0][0x218] ;  /* 0x00008600ff007b82 */ /* 0x000e640000000800 */
[----:B-1----:R-:W-:-:S13]  /*0030*/  ISETP.LE.AND P0, PT, R0, UR7, PT ;  /* 0x0000000700007c0c */ /* 0x002fda000bf03270 */
[----:B------:R-:W-:Y:S05]  /*0040*/  @P0 EXIT ;  /* 0x000000000000094d */ /* 0x000fea0003800000 */
[----:B------:R-:W1:Y:S01]  /*0050*/  S2R R96, SR_CTAID.X ;  /* 0x0000000000607919 */ /* 0x000e620000002500 */
[----:B------:R-:W2:Y:S01]  /*0060*/  LDC R10, c[0x0][0x240] ;  /* 0x00009000ff0a7b82 */ /* 0x000ea20000000800 */
[----:B------:R-:W-:Y:S01]  /*0070*/  IMAD.MOV.U32 R5, RZ, RZ, 0x3e2aaaab ;  /* 0x3e2aaaabff057424 */ /* 0x000fe200078e00ff */
[----:B------:R-:W-:Y:S01]  /*0080*/  ULDC UR4, c[0x0][0x4] ;  /* 0x0000010000047ab9 */ /* 0x000fe20000000800 */
[----:B------:R-:W3:Y:S01]  /*0090*/  S2R R38, SR_TID.X ;  /* 0x0000000000267919 */ /* 0x000ee20000002100 */
[----:B------:R-:W-:Y:S01]  /*00a0*/  IMAD.MOV.U32 R94, RZ, RZ, 0x40c00000 ;  /* 0x40c00000ff5e7424 */ /* 0x000fe200078e00ff */
[----:B------:R-:W-:Y:S01]  /*00b0*/  ULDC UR6, c[0x0][0x214] ;  /* 0x0000850000067ab9 */ /* 0x000fe20000000800 */
[----:B------:R-:W-:Y:S01]  /*00c0*/  IMAD.U32 R103, RZ, RZ, UR7 ;  /* 0x00000007ff677e24 */ /* 0x000fe2000f8e00ff */
[----:B------:R-:W4:Y:S01]  /*00d0*/  S2R R17, SR_TID.Y ;  /* 0x0000000000117919 */ /* 0x000f220000002200 */
[----:B------:R-:W-:Y:S01]  /*00e0*/  FFMA R94, R5, -R94, 1 ;  /* 0x3f800000055e7423 */ /* 0x000fe2000000085e */
[----:B------:R-:W-:-:S03]  /*00f0*/  ULDC.64 UR14, c[0x0][0x208] ;  /* 0x00008200000e7ab9 */ /* 0x000fc60000000a00 */
[----:B------:R-:W-:Y:S01]  /*0100*/  FFMA R94, R94, R5, 0.16666667163372039795 ;  /* 0x3e2aaaab5e5e7423 */ /* 0x000fe20000000005 */
[----:B--2---:R-:W2:Y:S01]  /*0110*/  FCHK P0, R10, 6 ;  /* 0x40c000000a007902 */ /* 0x004ea20000000000 */
[----:B-1----:R-:W-:-:S04]  /*0120*/  SHF.R.S32.HI R0, RZ, 0x1f, R96 ;  /* 0x0000001fff007819 */ /* 0x002fc80000011460 */
[----:B------:R-:W-:Y:S01]  /*0130*/  LEA.HI R0, R0, R96, RZ, 0x2 ;  /* 0x0000006000007211 */ /* 0x000fe200078f10ff */
[----:B---3--:R-:W-:-:S03]  /*0140*/  IMAD.SHL.U32 R98, R38, 0x20, RZ ;  /* 0x0000002026627824 */ /* 0x008fc600078e00ff */
[C---:B------:R-:W-:Y:S01]  /*0150*/  LOP3.LUT R3, R0.reuse, 0xfffffffc, RZ, 0xc0, !PT ;  /* 0xfffffffc00037812 */ /* 0x040fe200078ec0ff */
[----:B------:R-:W-:Y:S02]  /*0160*/  IMAD.SHL.U32 R2, R0, 0x80, RZ ;  /* 0x0000008000027824 */ /* 0x000fe400078e00ff */
[C---:B------:R-:W-:Y:S02]  /*0170*/  VIADD R0, R98.reuse, 0x100 ;  /* 0x0000010062007836 */ /* 0x040fe40000000000 */
[----:B------:R-:W-:Y:S01]  /*0180*/  VIADD R4, R98, 0x200 ;  /* 0x0000020062047836 */ /* 0x000fe20000000000 */
[----:B------:R-:W-:Y:S01]  /*0190*/  LOP3.LUT R2, R2, 0xfffffe00, RZ, 0xc0, !PT ;  /* 0xfffffe0002027812 */ /* 0x000fe200078ec0ff */
[----:B----4-:R-:W-:Y:S01]  /*01a0*/  IMAD R101, R96, UR4, R17 ;  /* 0x0000000460657c24 */ /* 0x010fe2000f8e0211 */
[----:B------:R-:W-:Y:S01]  /*01b0*/  SHF.R.S32.HI R0, RZ, 0x4, R0 ;  /* 0x00000004ff007819 */ /* 0x000fe20000011400 */
[----:B------:R-:W-:Y:S01]  /*01c0*/  ULDC.64 UR4, c[0x0][0x290] ;  /* 0x0000a40000047ab9 */ /* 0x000fe20000000a00 */
[----:B------:R-:W-:Y:S01]  /*01d0*/  IADD3 R96, R2, R96, -R3 ;  /* 0x0000006002607210 */ /* 0x000fe20007ffe803 */
[----:B------:R-:W-:Y:S01]  /*01e0*/  VIADD R6, R98, 0x300 ;  /* 0x0000030062067836 */ /* 0x000fe20000000000 */
[----:B------:R-:W-:-:S02]  /*01f0*/  SHF.R.S32.HI R5, RZ, 0x4, R4 ;  /* 0x00000004ff057819 */ /* 0x000fc40000011404 */
[----:B------:R-:W-:Y:S02]  /*0200*/  SHF.R.S32.HI R2, RZ, 0x1f, R101 ;  /* 0x0000001fff027819 */ /* 0x000fe40000011465 */
[----:B------:R-:W-:Y:S02]  /*0210*/  SHF.R.U32.HI R4, RZ, 0x2, R0 ;  /* 0x00000002ff047819 */ /* 0x000fe40000011600 */
[----:B------:R-:W-:Y:S01]  /*0220*/  LOP3.LUT R99, R0, 0x2, RZ, 0xc0, !PT ;  /* 0x0000000200637812 */ /* 0x000fe200078ec0ff */
[----:B------:R-:W-:Y:S01]  /*0230*/  IMAD R8, R2, UR4, RZ ;  /* 0x0000000402087c24 */ /* 0x000fe2000f8e02ff */
[----:B------:R-:W-:Y:S01]  /*0240*/  SHF.R.U32.HI R0, RZ, 0x2, R5 ;  /* 0x00000002ff007819 */ /* 0x000fe20000011605 */
[----:B------:R-:W-:Y:S01]  /*0250*/  IMAD.WIDE.U32 R2, R101, UR4, RZ ;  /* 0x0000000465027c25 */ /* 0x000fe2000f8e00ff */
[----:B------:R-:W-:Y:S01]  /*0260*/  LOP3.LUT R97, R5, 0x2, RZ, 0xc0, !PT ;  /* 0x0000000205617812 */ /* 0x000fe200078ec0ff */
[----:B------:R-:W-:Y:S01]  /*0270*/  USHF.R.S32.HI UR4, URZ, 0x1f, UR6 ;  /* 0x0000001f3f047899 */ /* 0x000fe20008011406 */
[----:B------:R-:W-:Y:S01]  /*0280*/  SHF.R.S32.HI R6, RZ, 0x4, R6 ;  /* 0x00000004ff067819 */ /* 0x000fe20000011406 */
[----:B------:R-:W-:-:S02]  /*0290*/  IMAD.SHL.U32 R0, R0, 0x200, RZ ;  /* 0x0000020000007824 */ /* 0x000fc400078e00ff */
[----:B------:R-:W-:Y:S01]  /*02a0*/  IMAD R7, R101, UR5, R8 ;  /* 0x0000000565077c24 */ /* 0x000fe2000f8e0208 */
[----:B------:R-:W-:Y:S01]  /*02b0*/  SHF.R.U32.HI R5, RZ, 0x2, R6 ;  /* 0x00000002ff057819 */ /* 0x000fe20000011606 */
[----:B------:R-:W-:Y:S01]  /*02c0*/  ULEA.HI UR5, UR4, UR6, URZ, 0x4 ;  /* 0x0000000604057291 */ /* 0x000fe2000f8f203f */
[----:B------:R-:W-:Y:S01]  /*02d0*/  LOP3.LUT R97, R0, 0xfffffe00, R97, 0xe2, !PT ;  /* 0xfffffe0000617812 */ /* 0x000fe200078ee261 */
[----:B------:R-:W-:Y:S01]  /*02e0*/  IMAD.IADD R7, R3, 0x1, R7 ;  /* 0x0000000103077824 */ /* 0x000fe200078e0207 */
[----:B------:R-:W-:Y:S01]  /*02f0*/  LOP3.LUT R95, R6, 0x2, RZ, 0xc0, !PT ;  /* 0x00000002065f7812 */ /* 0x000fe200078ec0ff */
[----:B------:R-:W-:Y:S02]  /*0300*/  IMAD R0, R17, 0x8, R38 ;  /* 0x0000000811007824 */ /* 0x000fe400078e0226 */
[----:B------:R-:W-:Y:S01]  /*0310*/  FFMA R3, R94, R10, RZ ;  /* 0x0000000a5e037223 */ /* 0x000fe200000000ff */
[----:B------:R-:W-:Y:S01]  /*0320*/  IMAD.SHL.U32 R4, R4, 0x200, RZ ;  /* 0x0000020004047824 */ /* 0x000fe200078e00ff */
[----:B------:R-:W-:Y:S01]  /*0330*/  LEA.HI R15, P1, R7, R2, RZ, 0x1 ;  /* 0x00000002070f7211 */ /* 0x000fe200078308ff */
[----:B------:R-:W-:Y:S01]  /*0340*/  IMAD.SHL.U32 R6, R5, 0x200, RZ ;  /* 0x0000020005067824 */ /* 0x000fe200078e00ff */
[----:B------:R-:W-:Y:S01]  /*0350*/  LEA.HI R0, R0, R0, RZ, 0x1 ;  /* 0x0000000000007211 */ /* 0x000fe200078f08ff */
[----:B------:R-:W-:Y:S01]  /*0360*/  ULEA.HI UR4, UR4, UR6, URZ, 0x8 ;  /* 0x0000000604047291 */ /* 0x000fe2000f8f403f */
[----:B------:R-:W-:Y:S01]  /*0370*/  LOP3.LUT R99, R4, 0xfffffe00, R99, 0xe2, !PT ;  /* 0xfffffe0004637812 */ /* 0x000fe200078ee263 */
[----:B------:R-:W-:Y:S01]  /*0380*/  ULEA.HI.SX32 UR6, UR5, 0x3, 0x1c ;  /* 0x0000000305067891 */ /* 0x000fe2000f8fe23f */
[----:B------:R-:W-:Y:S01]  /*0390*/  IMAD.X R14, RZ, RZ, R7, P1 ;  /* 0x000000ffff0e7224 */ /* 0x000fe200008e0607 */
[----:B------:R-:W-:Y:S01]  /*03a0*/  LOP3.LUT R95, R6, 0xfffffe00, R95, 0xe2, !PT ;  /* 0xfffffe00065f7812 */ /* 0x000fe200078ee25f */
[----:B------:R-:W-:-:S02]  /*03b0*/  IMAD.SHL.U32 R0, R0, 0x2, RZ ;  /* 0x0000000200007824 */ /* 0x000fc400078e00ff */
[----:B------:R-:W-:Y:S01]  /*03c0*/  FFMA R2, R3, -6, R10 ;  /* 0xc0c0000003027823 */ /* 0x000fe2000000000a */
[----:B------:R-:W-:Y:S01]  /*03d0*/  USHF.R.S32.HI UR5, URZ, 0x8, UR4 ;  /* 0x000000083f057899 */ /* 0x000fe20008011404 */
[----:B------:R-:W-:Y:S01]  /*03e0*/  SHF.R.S64 R15, R15, 0x1, R14 ;  /* 0x000000010f0f7819 */ /* 0x000fe2000000100e */
[----:B------:R-:W-:Y:S01]  /*03f0*/  USHF.R.S32.HI UR6, URZ, 0x2, UR6 ;  /* 0x000000023f067899 */ /* 0x000fe20008011406 */
[----:B------:R-:W-:Y:S01]  /*0400*/  FFMA R94, R94, R2, R3 ;  /* 0x000000025e5e7223 */ /* 0x000fe20000000003 */
[----:B------:R-:W-:Y:S02]  /*0410*/  LOP3.LUT R100, R0, 0xfffffffc, RZ, 0xc0, !PT ;  /* 0xfffffffc00647812 */ /* 0x000fe400078ec0ff */
[----:B------:R-:W-:Y:S02]  /*0420*/  SHF.R.S32.HI R36, RZ, 0x1f, R99 ;  /* 0x0000001fff247819 */ /* 0x000fe40000011463 */
[----:B------:R-:W-:Y:S02]  /*0430*/  SHF.R.S32.HI R18, RZ, 0x1f, R97 ;  /* 0x0000001fff127819 */ /* 0x000fe40000011461 */
[----:B------:R-:W-:-:S02]  /*0440*/  SHF.R.S32.HI R16, RZ, 0x1f, R95 ;  /* 0x0000001fff107819 */ /* 0x000fc4000001145f */
[----:B------:R-:W-:Y:S01]  /*0450*/  SHF.R.S32.HI R14, RZ, 0x1, R14 ;  /* 0x00000001ff0e7819 */ /* 0x000fe2000001140e */
[----:B--2---:R-:W-:Y:S06]  /*0460*/  @!P0 BRA `(.L_x_0) ;  /* 0x0000000000088947 */ /* 0x004fec0003800000 */
[----:B------:R-:W-:-:S07]  /*0470*/  MOV R8, 0x490 ;  /* 0x0000049000087802 */ /* 0x000fce0000000f00 */
[----:B------:R-:W-:Y:S05]  /*0480*/  CALL.REL.NOINC `($__internal_1_$__cuda_sm3x_div_rn_noftz_f32_slowpath) ;  /* 0x000006b000ec7944 */ /* 0x000fea0003c00000 */
.L_x_0:
[----:B-1----:R-:W1:Y:S01]  /*0490*/  LDC R2, c[0x0][0x210] ;  /* 0x00008400ff027b82 */ /* 0x002e620000000800 */
[----:B------:R-:W-:Y:S01]  /*04a0*/  BSSY B1, `(.L_x_1) ;  /* 0x0006acb000017945 */ /* 0x000fe20003800000 */
[----:B-1----:R-:W-:-:S13]  /*04b0*/  ISETP.GE.AND P0, PT, R101, R2, PT ;  /* 0x000000026500720c */ /* 0x002fda0003f06270 */
[----:B--2---:R-:W-:Y:S05]  /*04c0*/  @P0 BRA `(.L_x_2) ;  /* 0x000006ac00200947 */ /* 0x004fea0003800000 */
[----:B------:R-:W-:Y:S01]  /*04d0*/  SHF.R.S32.HI R3, RZ, 0x1f, R103 ;  /* 0x0000001fff037819 */ /* 0x000fe20000011467 */
[----:B------:R-:W-:Y:S01]  /*04e0*/  ULDC.64 UR8, c[0x0][0x2a0] ;  /* 0x0000a80000087ab9 */ /* 0x000fe20000000a00 */
[----:B------:R-:W-:Y:S01]  /*04f0*/  LOP3.LUT R6, R101, 0x60, RZ, 0xc0, !PT ;  /* 0x0000006065067812 */ /* 0x000fe200078ec0ff */
[----:B------:R-:W-:Y:S01]  /*0500*/  IMAD.WIDE.U32 R4, R103, UR8, RZ ;  /* 0x0000000867047c25 */ /* 0x000fe2000f8e00ff */
[----:B------:R-:W-:Y:S01]  /*0510*/  ULDC UR4, c[0x0][0x214] ;  /* 0x0000850000047ab9 */ /* 0x000fe20000000800 */
[----:B------:R-:W-:Y:S02]  /*0520*/  BSSY B0, `(.L_x_3) ;  /* 0x0006985000007945 */ /* 0x000fe40003800000 */
[----:B------:R-:W-:Y:S02]  /*0530*/  IMAD R0, R3, UR8, RZ ;  /* 0x0000000803007c24 */ /* 0x000fe4000f8e02ff */
[----:B------:R-:W-:Y:S02]  /*0540*/  IMAD.U32 R13, RZ, RZ, UR4 ;  /* 0x00000004ff0d7e24 */ /* 0x000fe4000f8e00ff */
[----:B------:R-:W-:Y:S01]  /*0550*/  IMAD R11, R103, UR9, R0 ;  /* 0x00000009670b7c24 */ /* 0x000fe2000f8e0200 */
[----:B------:R-:W-:Y:S01]  /*0560*/  ULDC.64 UR8, c[0x0][0x298] ;  /* 0x0000a60000087ab9 */ /* 0x000fe20000000a00 */
[----:B------:R-:W-:-:S02]  /*0570*/  VIADD R0, R2, 0x7f ;  /* 0x0000007f02007836 */ /* 0x000fc40000000000 */
[----:B------:R-:W-:Y:S02]  /*0580*/  IMAD.SHL.U32 R2, R101, 0x10, RZ ;  /* 0x0000001065027824 */ /* 0x000fe400078e00ff */
[----:B------:R-:W-:Y:S01]  /*0590*/  IMAD R8, R3, UR8, RZ ;  /* 0x0000000803087c24 */ /* 0x000fe2000f8e02ff */
[----:B------:R-:W-:Y:S02]  /*05a0*/  SHF.R.U32.HI R0, RZ, 0x7, R0 ;  /* 0x00000007ff007819 */ /* 0x000fe40000011600 */
[----:B------:R-:W-:Y:S01]  /*05b0*/  LOP3.LUT R7, R2, 0x1f0, RZ, 0xc0, !PT ;  /* 0x000001f002077812 */ /* 0x000fe200078ec0ff */
[----:B------:R-:W-:-:S03]  /*05c0*/  IMAD.WIDE.U32 R2, R103, UR8, RZ ;  /* 0x0000000867027c25 */ /* 0x000fc6000f8e00ff */
[----:B------:R-:W-:Y:S01]  /*05d0*/  LEA.HI R6, R6, R7, RZ, 0x1d ;  /* 0x0000000706067211 */ /* 0x000fe200078fe8ff */
[----:B------:R-:W-:Y:S02]  /*05e0*/  IMAD R9, R103, UR9, R8 ;  /* 0x0000000967097c24 */ /* 0x000fe4000f8e0208 */
[----:B------:R-:W-:Y:S02]  /*05f0*/  IMAD.IADD R7, R5, 0x1, R11 ;  /* 0x0000000105077824 */ /* 0x000fe400078e020b */
[----:B------:R-:W-:Y:S02]  /*0600*/  IMAD.IADD R9, R3, 0x1, R9 ;  /* 0x0000000103097824 */ /* 0x000fe400078e0209 */
[----:B------:R-:W-:Y:S01]  /*0610*/  VIADD R8, R13, 0xff ;  /* 0x000000ff0d087836 */ /* 0x000fe20000000000 */
[----:B------:R-:W-:Y:S01]  /*0620*/  LEA.HI R5, P2, R7, R4, RZ, 0x1 ;  /* 0x0000000407057211 */ /* 0x000fe200078508ff */
[----:B------:R-:W-:Y:S01]  /*0630*/  IMAD.SHL.U32 R3, R101, 0x4, RZ ;  /* 0x0000000465037824 */ /* 0x000fe200078e00ff */
[----:B------:R-:W-:Y:S01]  /*0640*/  LEA.HI R11, P1, R9, R2, RZ, 0x1 ;  /* 0x00000002090b7211 */ /* 0x000fe200078308ff */
[----:B------:R-:W-:Y:S01]  /*0650*/  IMAD R0, R0, UR6, RZ ;  /* 0x0000000600007c24 */ /* 0x000fe2000f8e02ff */
[----:B------:R-:W-:Y:S01]  /*0660*/  ISETP.GE.U32.AND P0, PT, R8, 0x1ff, PT ;  /* 0x000001ff0800780c */ /* 0x000fe20003f06070 */
[----:B------:R-:W-:Y:S01]  /*0670*/  IMAD.X R8, RZ, RZ, R7, P2 ;  /* 0x000000ffff087224 */ /* 0x000fe200010e0607 */
[----:B------:R-:W-:Y:S01]  /*0680*/  LOP3.LUT R3, R3, 0xfffffe00, RZ, 0xc0, !PT ;  /* 0xfffffe0003037812 */ /* 0x000fe200078ec0ff */
[----:B------:R-:W-:-:S02]  /*0690*/  IMAD.X R4, RZ, RZ, R9, P1 ;  /* 0x000000ffff047224 */ /* 0x000fc400008e0609 */
[----:B------:R-:W-:Y:S01]  /*06a0*/  IMAD R2, R0, R103, RZ ;  /* 0x0000006700027224 */ /* 0x000fe200078e02ff */
[----:B------:R-:W-:Y:S01]  /*06b0*/  SHF.R.S64 R5, R5, 0x1, R8 ;  /* 0x0000000105057819 */ /* 0x000fe20000001008 */
[----:B------:R-:W-:Y:S01]  /*06c0*/  IMAD.SHL.U32 R0, R38, 0x10, RZ ;  /* 0x0000001026007824 */ /* 0x000fe200078e00ff */
[----:B------:R-:W-:Y:S01]  /*06d0*/  SHF.R.S64 R11, R11, 0x1, R4 ;  /* 0x000000010b0b7819 */ /* 0x000fe20000001004 */
[----:B------:R-:W-:Y:S01]  /*06e0*/  IMAD R3, R3, UR6, R6 ;  /* 0x0000000603037c24 */ /* 0x000fe2000f8e0206 */
[----:B------:R-:W-:Y:S01]  /*06f0*/  SHF.R.S32.HI R8, RZ, 0x1, R8 ;  /* 0x00000001ff087819 */ /* 0x000fe20000011408 */
[----:B------:R-:W-:Y:S01]  /*0700*/  IMAD.SHL.U32 R2, R2, 0x200, RZ ;  /* 0x0000020002027824 */ /* 0x000fe200078e00ff */
[----:B------:R-:W-:Y:S02]  /*0710*/  IADD3 R12, P1, R0, R5, RZ ;  /* 0x00000005000c7210 */ /* 0x000fe40007f3e0ff */
[--C-:B------:R-:W-:Y:S02]  /*0720*/  SHF.R.S32.HI R7, RZ, 0x1f, R0.reuse ;  /* 0x0000001fff077819 */ /* 0x100fe40000011400 */
[----:B------:R-:W-:-:S02]  /*0730*/  IADD3 R11, P2, P3, R15, R11, R0 ;  /* 0x0000000b0f0b7210 */ /* 0x000fc40007b5e000 */
[----:B------:R-:W-:Y:S01]  /*0740*/  SHF.R.S32.HI R9, RZ, 0x1f, R3 ;  /* 0x0000001fff097819 */ /* 0x000fe20000011403 */
[----:B------:R-:W-:Y:S01]  /*0750*/  IMAD.X R8, R7, 0x1, R8, P1 ;  /* 0x0000000107087824 */ /* 0x000fe200008e0608 */
[C---:B------:R-:W-:Y:S02]  /*0760*/  IADD3 R10, P4, R2.reuse, R3, RZ ;  /* 0x00000003020a7210 */ /* 0x040fe40007f9e0ff */
[----:B------:R-:W-:Y:S02]  /*0770*/  SHF.R.S32.HI R0, RZ, 0x1, R4 ;  /* 0x00000001ff007819 */ /* 0x000fe40000011404 */
[----:B------:R-:W-:Y:S02]  /*0780*/  LEA.HI.X.SX32 R9, R2, R9, 0x1, P4 ;  /* 0x0000000902097211 */ /* 0x000fe400020f0eff */
[----:B------:R-:W-:Y:S01]  /*0790*/  IADD3.X R7, R14, R0, R7, P2, P3 ;  /* 0x000000000e077210 */ /* 0x000fe200017e6407 */
[----:B------:R-:W-:Y:S06]  /*07a0*/  @!P0 BRA `(.L_x_4) ;  /* 0x0000067800588947 */ /* 0x000fec0003800000 */
[----:B------:R-:W1:Y:S01]  /*07b0*/  S2R R35, SR_CgaCtaId ;  /* 0x0000000000237919 */ /* 0x000e620000008800 */
[----:B------:R-:W-:Y:S01]  /*07c0*/  MOV R0, 0x400 ;  /* 0x0000040000007802 */ /* 0x000fe20000000f00 */
[C---:B------:R-:W-:Y:S01]  /*07d0*/  IMAD.SHL.U32 R34, R38.reuse, 0x2, RZ ;  /* 0x0000000226227824 */ /* 0x040fe200078e00ff */
[----:B------:R-:W-:Y:S01]  /*07e0*/  LOP3.LUT P2, R2, R38, 0x1, RZ, 0xc0, !PT ;  /* 0x0000000126027812 */ /* 0x000fe2000784c0ff */
[----:B------:R-:W-:Y:S01]  /*07f0*/  IMAD R6, R103, UR6, RZ ;  /* 0x0000000667067c24 */ /* 0x000fe2000f8e02ff */
[----:B------:R-:W-:Y:S01]  /*0800*/  ULDC.64 UR8, c[0x0][0x280] ;  /* 0x0000a00000087ab9 */ /* 0x000fe20000000a00 */
[----:B------:R-:W-:Y:S01]  /*0810*/  ULDC.64 UR10, c[0x0][0x288] ;  /* 0x0000a200000a7ab9 */ /* 0x000fe20000000a00 */
[----:B------:R-:W-:Y:S01]  /*0820*/  LOP3.LUT R3, R34, 0x2, RZ, 0xc0, !PT ;  /* 0x0000000222037812 */ /* 0x000fe200078ec0ff */
[----:B------:R-:W-:Y:S01]  /*0830*/  IMAD.SHL.U32 R6, R6, 0x200, RZ ;  /* 0x0000020006067824 */ /* 0x000fe200078e00ff */
[----:B------:R-:W-:Y:S01]  /*0840*/  LOP3.LUT P1, RZ, R2, R17, RZ, 0xfc, !PT ;  /* 0x0000001102ff7212 */ /* 0x000fe2000782fcff */
[----:B------:R-:W-:Y:S01]  /*0850*/  ULDC.64 UR12, c[0x0][0x258] ;  /* 0x00009600000c7ab9 */ /* 0x000fe20000000a00 */
[----:B------:R-:W-:-:S02]  /*0860*/  ULDC.64 UR16, c[0x0][0x268] ;  /* 0x00009a0000107ab9 */ /* 0x000fc40000000a00 */
[----:B------:R-:W-:Y:S02]  /*0870*/  SHF.R.S32.HI R5, RZ, 0x1f, R6 ;  /* 0x0000001fff057819 */ /* 0x000fe40000011406 */
[----:B-1----:R-:W-:Y:S02]  /*0880*/  LEA R35, R35, R0, 0x18 ;  /* 0x0000000023237211 */ /* 0x002fe400078ec0ff */
[----:B------:R-:W-:-:S03]  /*0890*/  SHF.R.U32.HI R0, RZ, 0x1, R38 ;  /* 0x00000001ff007819 */ /* 0x000fc60000011626 */
[C---:B------:R-:W-:Y:S02]  /*08a0*/  VIADD R19, R35.reuse, 0x4c50 ;  /* 0x00004c5023137836 */ /* 0x040fe40000000000 */
[----:B------:R-:W-:Y:S02]  /*08b0*/  IMAD R3, R0, 0x200, R3 ;  /* 0x0000020000037824 */ /* 0x000fe400078e0203 */
[----:B------:R-:W-:Y:S02]  /*08c0*/  IMAD.IADD R43, R100, 0x1, R35 ;  /* 0x00000001642b7824 */ /* 0x000fe400078e0223 */
[----:B------:R-:W-:Y:S01]  /*08d0*/  IMAD R41, R0, 0x4, R19 ;  /* 0x0000000400297824 */ /* 0x000fe200078e0213 */
[----:B------:R-:W-:Y:S01]  /*08e0*/  SHF.R.S32.HI R4, RZ, 0x1f, R3 ;  /* 0x0000001fff047819 */ /* 0x000fe20000011403 */
[----:B------:R-:W-:Y:S01]  /*08f0*/  IMAD R37, R38, 0x10, R35 ;  /* 0x0000001026257824 */ /* 0x000fe200078e0223 */
[----:B------:R-:W-:Y:S01]  /*0900*/  IADD3 R2, P0, P3, R10, UR8, R3 ;  /* 0x000000080a027c10 */ /* 0x000fe2000fb1e003 */
[----:B------:R-:W-:Y:S01]  /*0910*/  IMAD.IADD R34, R35, 0x1, R34 ;  /* 0x0000000123227824 */ /* 0x000fe200078e0222 */
[----:B------:R-:W-:-:S02]  /*0920*/  IADD3 R20, P4, P5, R3, UR10, R6 ;  /* 0x0000000a03147c10 */ /* 0x000fc4000fd9e006 */
[----:B------:R-:W-:Y:S02]  /*0930*/  IADD3.X R3, R9, UR9, R4, P0, P3 ;  /* 0x0000000909037c10 */ /* 0x000fe400087e6404 */
[----:B------:R-:W-:Y:S02]  /*0940*/  IADD3 R30, P0, R11, UR12, RZ ;  /* 0x0000000c0b1e7c10 */ /* 0x000fe4000ff1e0ff */
[----:B------:R-:W-:Y:S01]  /*0950*/  IADD3.X R21, R4, UR11, R5, P4, P5 ;  /* 0x0000000b04157c10 */ /* 0x000fe2000a7ea405 */
[----:B------:R-:W-:Y:S01]  /*0960*/  IMAD R4, R17, 0x8, R38 ;  /* 0x0000000811047824 */ /* 0x000fe200078e0226 */
[----:B------:R-:W-:Y:S01]  /*0970*/  IADD3.X R31, R7, UR13, RZ, P0, !PT ;  /* 0x0000000d071f7c10 */ /* 0x000fe200087fe4ff */
[----:B------:R-:W-:Y:S01]  /*0980*/  @!PT LDS RZ, [RZ] ;  /* 0x00000000fffff984 */ /* 0x000fe20000000800 */
[----:B------:R-:W-:Y:S01]  /*0990*/  @!PT LDS RZ, [RZ] ;  /* 0x00000000fffff984 */ /* 0x000fe20000000800 */
[----:B------:R-:W-:Y:S01]  /*09a0*/  @!PT LDS RZ, [RZ] ;  /* 0x00000000fffff984 */ /* 0x000fe20000000800 */
[----:B------:R1:W-:Y:S01]  /*09b0*/  @!P2 LDGSTS.E.LTC128B [R43+0x4450], desc[UR14][R2.64] ;  /* 0x04450000022bafae */ /* 0x0003e2000b92194e */
[----:B------:R-:W-:Y:S01]  /*09c0*/  IADD3 R32, P0, R12, UR16, RZ ;  /* 0x000000100c207c10 */ /* 0x000fe2000ff1e0ff */
[----:B------:R-:W-:Y:S01]  /*09d0*/  IMAD R39, R4, 0x10, R35 ;  /* 0x0000001004277824 */ /* 0x000fe200078e0223 */
[----:B------:R-:W-:Y:S01]  /*09e0*/  IADD3 R22, P3, P4, R10, UR8, R99 ;  /* 0x000000080a167c10 */ /* 0x000fe2000fc7e063 */
[----:B------:R2:W-:Y:S01]  /*09f0*/  @!P1 LDGSTS.E.LTC128B [R41], desc[UR14][R20.64] ;  /* 0x0000000014299fae */ /* 0x0005e2000b92194e */
[----:B------:R-:W-:Y:S01]  /*0a00*/  IADD3.X R33, R8, UR17, RZ, P0, !PT ;  /* 0x0000001108217c10 */ /* 0x000fe200087fe4ff */
[----:B------:R-:W-:Y:S01]  /*0a10*/  IMAD R35, R4, 0x2, R35 ;  /* 0x0000000204237824 */ /* 0x000fe200078e0223 */
[----:B------:R-:W-:Y:S01]  /*0a20*/  ISETP.NE.AND P0, PT, R17, RZ, PT ;  /* 0x000000ff1100720c */ /* 0x000fe20003f05270 */
[----:B------:R-:W-:Y:S01]  /*0a30*/  LDGSTS.E.LTC128B.128 [R39+0x50], desc[UR14][R30.64] ;  /* 0x000500001e277fae */ /* 0x000fe2000b921d4e */
[----:B------:R-:W-:-:S02]  /*0a40*/  IADD3.X R23, R9, UR9, R36, P3, P4 ;  /* 0x0000000909177c10 */ /* 0x000fc40009fe8424 */
[--C-:B------:R-:W-:Y:S02]  /*0a50*/  IADD3 R24, P3, P4, R99, UR10, R6.reuse ;  /* 0x0000000a63187c10 */ /* 0x100fe4000fc7e006 */
[----:B-1----:R-:W-:Y:S02]  /*0a60*/  IADD3 R2, P5, P6, R10, UR8, R97 ;  /* 0x000000080a027c10 */ /* 0x002fe4000febe061 */
[----:B------:R-:W-:Y:S02]  /*0a70*/  IADD3.X R25, R36, UR11, R5, P3, P4 ;  /* 0x0000000b24197c10 */ /* 0x000fe40009fe8405 */
[----:B--2---:R-:W-:Y:S02]  /*0a80*/  IADD3 R20, P3, P4, R97, UR10, R6 ;  /* 0x0000000a61147c10 */ /* 0x004fe4000fc7e006 */
[----:B------:R-:W-:Y:S01]  /*0a90*/  IADD3.X R3, R9, UR9, R18, P5, P6 ;  /* 0x0000000909037c10 */ /* 0x000fe2000afec412 */
[----:B------:R-:W-:Y:S01]  /*0aa0*/  @!P0 LDGSTS.E.LTC128B.128 [R37+0x4050], desc[UR14][R32.64] ;  /* 0x0405000020258fae */ /* 0x000fe2000b921d4e */
[----:B------:R-:W-:-:S02]  /*0ab0*/  IADD3 R26, P5, P6, R10, UR8, R95 ;  /* 0x000000080a1a7c10 */ /* 0x000fc4000febe05f */
[--C-:B------:R-:W-:Y:S01]  /*0ac0*/  IADD3.X R21, R18, UR11, R5.reuse, P3, P4 ;  /* 0x0000000b12157c10 */ /* 0x100fe20009fe8405 */
[----:B------:R-:W-:Y:S01]  /*0ad0*/  @!P2 LDGSTS.E.LTC128B [R43+0x4550], desc[UR14][R22.64] ;  /* 0x04550000162bafae */ /* 0x000fe2000b92194e */
[----:B------:R-:W-:Y:S02]  /*0ae0*/  IADD3 R28, P3, P4, R95, UR10, R6 ;  /* 0x0000000a5f1c7c10 */ /* 0x000fe4000fc7e006 */
[----:B------:R-:W-:Y:S01]  /*0af0*/  IADD3.X R27, R9, UR9, R16, P5, P6 ;  /* 0x00000009091b7c10 */ /* 0x000fe2000afec410 */
[----:B------:R-:W-:Y:S01]  /*0b00*/  @!P1 LDGSTS.E.LTC128B [R41+0x10], desc[UR14][R24.64] ;  /* 0x0001000018299fae */ /* 0x000fe2000b92194e */
[----:B------:R-:W-:Y:S02]  /*0b10*/  IADD3.X R29, R16, UR11, R5, P3, P4 ;  /* 0x0000000b101d7c10 */ /* 0x000fe40009fe8405 */
[----:B------:R-:W-:Y:S01]  /*0b20*/  PRMT R19, RZ, 0x7610, R19 ;  /* 0x00007610ff137816 */ /* 0x000fe20000000013 */
[----:B------:R-:W-:Y:S04]  /*0b30*/  LDGSTS.E.LTC128B.128 [R39+0x850], desc[UR14][R30.64+0x80] ;  /* 0x008500801e277fae */ /* 0x000fe8000b921d4e */
[----:B------:R-:W-:Y:S04]  /*0b40*/  @!P0 LDGSTS.E.LTC128B.128 [R37+0x40d0], desc[UR14][R32.64+0x80] ;  /* 0x040d008020258fae */ /* 0x000fe8000b921d4e */
[----:B------:R1:W-:Y:S04]  /*0b50*/  @!P2 LDGSTS.E.LTC128B [R43+0x4650], desc[UR14][R2.64] ;  /* 0x04650000022bafae */ /* 0x0003e8000b92194e */
[----:B------:R2:W-:Y:S04]  /*0b60*/  @!P1 LDGSTS.E.LTC128B [R41+0x20], desc[UR14][R20.64] ;  /* 0x0002000014299fae */ /* 0x0005e8000b92194e */
[----:B------:R2:W-:Y:S04]  /*0b70*/  LDGSTS.E.LTC128B.128 [R39+0x1050], desc[UR14][R30.64+0x100] ;  /* 0x010501001e277fae */ /* 0x0005e8000b921d4e */
[----:B------:R2:W-:Y:S01]  /*0b80*/  @!P0 LDGSTS.E.LTC128B.128 [R37+0x4150], desc[UR14][R32.64+0x100] ;  /* 0x0415010020258fae */ /* 0x0005e2000b921d4e */
[----:B-1----:R-:W-:-:S03]  /*0b90*/  IMAD.MOV.U32 R3, RZ, RZ, 0x400 ;  /* 0x00000400ff037424 */ /* 0x002fc600078e00ff */
[----:B------:R2:W-:Y:S04]  /*0ba0*/  @!P2 LDGSTS.E.LTC128B [R43+0x4750], desc[UR14][R26.64] ;  /* 0x047500001a2bafae */ /* 0x0005e8000b92194e */
[----:B------:R2:W-:Y:S04]  /*0bb0*/  @!P1 LDGSTS.E.LTC128B [R41+0x30], desc[UR14][R28.64] ;  /* 0x000300001c299fae */ /* 0x0005e8000b92194e */
[----:B------:R2:W-:Y:S04]  /*0bc0*/  LDGSTS.E.LTC128B.128 [R39+0x1850], desc[UR14][R30.64+0x180] ;  /* 0x018501801e277fae */ /* 0x0005e8000b921d4e */
[----:B------:R2:W-:Y:S01]  /*0bd0*/  @!P0 LDGSTS.E.LTC128B.128 [R37+0x41d0], desc[UR14][R32.64+0x180] ;  /* 0x041d018020258fae */ /* 0x0005e2000b921d4e */
[----:B------:R-:W-:-:S03]  /*0be0*/  ISETP.GE.AND P0, PT, R13, 0x100, PT ;  /* 0x000001000d00780c */ /* 0x000fc60003f06270 */
[----:B------:R-:W0:Y:S04]  /*0bf0*/  LDGDEPBAR ;  /* 0x00000000000079af */ /* 0x000e280000000000 */
[----:B------:R-:W0:Y:S01]  /*0c00*/  LDGDEPBAR ;  /* 0x00000000000079af */ /* 0x000e220000000000 */
[----:B------:R-:W-:-:S05]  /*0c10*/  DEPBAR.LE SB0, 0x0 ;  /* 0x000080000000791a */ /* 0x000fca0000000000 */
[----:B------:R-:W-:Y:S05]  /*0c20*/  WARPSYNC.ALL ;  /* 0x0000000000007948 */ /* 0x000fea0003800000 */
[----:B------:R-:W-:Y:S06]  /*0c30*/  BAR.SYNC.DEFER_BLOCKING 0x0 ;  /* 0x0000000000007b1d */ /* 0x000fec0000010000 */
[----:B------:R-:W-:Y:S05]  /*0c40*/  @!P0 BRA `(.L_x_5) ;  /* 0x0000065800148947 */ /* 0x000fea0003800000 */
[----:B------:R1:W3:Y:S01]  /*0c50*/  LDS.U16 R106, [R35+0x4450] ;  /* 0x00445000236a7984 */ /* 0x0002e20000000400 */
[----:B------:R-:W-:Y:S01]  /*0c60*/  IMAD.MOV.U32 R3, RZ, RZ, 0x400 ;  /* 0x00000400ff037424 */ /* 0x000fe200078e00ff */
[----:B------:R-:W-:Y:S01]  /*0c70*/  UMOV UR7, 0x1 ;  /* 0x0000000100077882 */ /* 0x000fe20000000000 */
[----:B------:R-:W-:Y:S01]  /*0c80*/  IMAD.MOV.U32 R2, RZ, RZ, RZ ;  /* 0x000000ffff027224 */ /* 0x000fe200078e00ff */
[----:B------:R1:W4:Y:S01]  /*0c90*/  LDS.U16 R105, [R34+0x4c50] ;  /* 0x004c500022697984 */ /* 0x0003220000000400 */
[----:B------:R-:W-:Y:S01]  /*0ca0*/  IMAD.MOV.U32 R0, RZ, RZ, R98 ;  /* 0x000000ffff007224 */ /* 0x000fe200078e0062 */
[----:B------:R-:W-:Y:S02]  /*0cb0*/  UMOV UR4, URZ ;  /* 0x0000003f00047c82 */ /* 0x000fe40008000000 */
[----:B--2---:R1:W2:Y:S04]  /*0cc0*/  LDS.128 R20, [R39+0x50] ;  /* 0x0000500027147984 */ /* 0x0042a80000000c00 */
[----:B------:R1:W1:Y:S02]  /*0cd0*/  LDS.128 R24, [R37+0x4050] ;  /* 0x0040500025187984 */ /* 0x0002640000000c00 */
.L_x_4359:
[C---:B------:R-:W-:Y:S01]  /*0ce0*/  VIADD R13, R0.reuse, 0x500 ;  /* 0x00000500000d7836 */ /* 0x040fe20000000000 */
[----:B------:R-:W-:Y:S01]  /*0cf0*/  ULDC.64 UR8, c[0x0][0x268] ;  /* 0x00009a0000087ab9 */ /* 0x000fe20000000a00 */
[----:B------:R-:W-:Y:S01]  /*0d00*/  VIADD R32, R0, 0x700 ;  /* 0x0000070000207836 */ /* 0x000fe20000000000 */
[----:B------:R-:W-:Y:S01]  /*0d10*/  IADD3 R47, P0, R12, UR8, RZ ;  /* 0x000000080c2f7c10 */ /* 0x000fe2000ff1e0ff */
[C---:B------:R-:W-:Y:S01]  /*0d20*/  VIADD R29, R0.reuse, 0x600 ;  /* 0x00000600001d7836 */ /* 0x040fe20000000000 */
[----:B------:R-:W-:Y:S01]  /*0d30*/  SHF.R.S32.HI R28, RZ, 0x1f, R13 ;  /* 0x0000001fff1c7819 */ /* 0x000fe2000001140d */
[----:B------:R-:W-:Y:S01]  /*0d40*/  VIADD R0, R0, 0x400 ;  /* 0x0000040000007836 */ /* 0x000fe20000000000 */
[----:B-1----:R-:W-:Y:S01]  /*0d50*/  IADD3.X R37, R8, UR9, RZ, P0, !PT ;  /* 0x0000000908257c10 */ /* 0x002fe200087fe4ff */
[----:B------:R-:W1:Y:S01]  /*0d60*/  S2UR UR9, SR_CgaCtaId ;  /* 0x00000000000979c3 */ /* 0x000e620000008800 */
[----:B------:R-:W-:Y:S01]  /*0d70*/  LEA.HI R28, R28, R13, RZ, 0x4 ;  /* 0x0000000d1c1c7211 */ /* 0x000fe200078f20ff */
[----:B------:R-:W-:Y:S01]  /*0d80*/  ULDC.64 UR10, c[0x0][0x258] ;  /* 0x00009600000a7ab9 */ /* 0x000fe20000000a00 */
[----:B------:R-:W-:Y:S01]  /*0d90*/  SHF.R.S32.HI R13, RZ, 0x1f, R32 ;  /* 0x0000001fff0d7819 */ /* 0x000fe20000011420 */
[----:B------:R-:W-:Y:S01]  /*0da0*/  VIADD R33, R3, 0x300 ;  /* 0x0000030003217836 */ /* 0x000fe20000000000 */
[----:B------:R-:W-:Y:S01]  /*0db0*/  SHF.R.S32.HI R30, RZ, 0x1f, R29 ;  /* 0x0000001fff1e7819 */ /* 0x000fe2000001141d */
[----:B------:R-:W-:Y:S01]  /*0dc0*/  UMOV UR8, 0x400 ;  /* 0x0000040000087882 */ /* 0x000fe20000000000 */
[----:B------:R-:W-:Y:S01]  /*0dd0*/  LEA.HI R32, R13, R32, RZ, 0x4 ;  /* 0x000000200d207211 */ /* 0x000fe200078f20ff */
[----:B------:R-:W-:Y:S01]  /*0de0*/  ULDC UR17, c[0x0][0x214] ;  /* 0x0000850000117ab9 */ /* 0x000fe20000000800 */
[C---:B------:R-:W-:Y:S01]  /*0df0*/  LEA.HI R13, R3.reuse, R3, RZ, 0x1 ;  /* 0x00000003030d7211 */ /* 0x040fe200078f08ff */
[----:B------:R-:W-:Y:S01]  /*0e00*/  ULDC.64 UR20, c[0x0][0x280] ;  /* 0x0000a00000147ab9 */ /* 0x000fe20000000a00 */
[----:B------:R-:W-:Y:S01]  /*0e10*/  LEA.HI R31, R30, R29, RZ, 0x4 ;  /* 0x0000001d1e1f7211 */ /* 0x000fe200078f20ff */
[C---:B------:R-:W-:Y:S01]  /*0e20*/  VIADD R29, R3.reuse, 0x100 ;  /* 0x00000100031d7836 */ /* 0x040fe20000000000 */
[----:B------:R-:W-:Y:S01]  /*0e30*/  SHF.R.S32.HI R56, RZ, 0x1, R13 ;  /* 0x00000001ff387819 */ /* 0x000fe2000001140d */
[----:B------:R-:W-:Y:S01]  /*0e40*/  VIADD R30, R3, 0x200 ;  /* 0x00000200031e7836 */ /* 0x000fe20000000000 */
[----:B------:R-:W-:Y:S01]  /*0e50*/  SHF.R.S32.HI R13, RZ, 0x1f, R0 ;  /* 0x0000001fff0d7819 */ /* 0x000fe20000011400 */
[----:B------:R-:W-:Y:S01]  /*0e60*/  ULDC.64 UR22, c[0x0][0x288] ;  /* 0x0000a20000167ab9 */ /* 0x000fe20000000a00 */
[----:B------:R-:W-:Y:S01]  /*0e70*/  IADD3 R45, P1, R11, UR10, RZ ;  /* 0x0000000a0b2d7c10 */ /* 0x000fe2000ff3e0ff */
[----:B------:R-:W-:Y:S01]  /*0e80*/  IMAD.SHL.U32 R102, R38, 0x2, RZ ;  /* 0x0000000226667824 */ /* 0x000fe200078e00ff */
[----:B------:R-:W-:Y:S01]  /*0e90*/  LEA.HI R13, R13, R0, RZ, 0x4 ;  /* 0x000000000d0d7211 */ /* 0x000fe200078f20ff */
[----:B------:R-:W-:Y:S01]  /*0ea0*/  BSSY B2, `(.L_x_6) ;  /* 0x00000db000027945 */ /* 0x000fe20003800000 */
[----:B------:R-:W-:Y:S01]  /*0eb0*/  LEA.HI R29, R29, R29, RZ, 0x1 ;  /* 0x0000001d1d1d7211 */ /* 0x000fe200078f08ff */
[----:B------:R-:W-:Y:S01]  /*0ec0*/  VIADD R3, R3, 0x400 ;  /* 0x0000040003037836 */ /* 0x000fe20000000000 */
[----:B------:R-:W-:Y:S01]  /*0ed0*/  LEA.HI R30, R30, R30, RZ, 0x1 ;  /* 0x0000001e1e1e7211 */ /* 0x000fe200078f08ff */
[----:B-1----:R-:W-:Y:S01]  /*0ee0*/  ULEA UR12, UR9, UR8, 0x18 ;  /* 0x00000008090c7291 */ /* 0x002fe2000f8ec03f */
[----:B------:R-:W-:-:S02]  /*0ef0*/  SHF.R.S32.HI R13, RZ, 0x4, R13 ;  /* 0x00000004ff0d7819 */ /* 0x000fc4000001140d */
[----:B------:R-:W-:Y:S01]  /*0f00*/  IADD3.X R39, R7, UR11, RZ, P1, !PT ;  /* 0x0000000b07277c10 */ /* 0x000fe20008ffe4ff */
[----:B------:R-:W-:Y:S01]  /*0f10*/  UIADD3 UR8, UR12, 0x4450, URZ ;  /* 0x000044500c087890 */ /* 0x000fe2000fffe03f */
[----:B------:R-:W-:Y:S01]  /*0f20*/  SHF.R.S32.HI R34, RZ, 0x1f, R56 ;  /* 0x0000001fff227819 */ /* 0x000fe20000011438 */
[----:B------:R-:W-:Y:S01]  /*0f30*/  UIADD3 UR9, UR12, 0x50, URZ ;  /* 0x000000500c097890 */ /* 0x000fe2000fffe03f */
[C---:B------:R-:W-:Y:S01]  /*0f40*/  IADD3 R58, P0, R56.reuse, R45, RZ ;  /* 0x0000002d383a7210 */ /* 0x040fe20007f1e0ff */
[----:B------:R-:W-:Y:S01]  /*0f50*/  UIADD3 UR10, UR12, 0x4050, URZ ;  /* 0x000040500c0a7890 */ /* 0x000fe2000fffe03f */
[----:B------:R-:W-:Y:S01]  /*0f60*/  IADD3 R56, P1, R56, R47, RZ ;  /* 0x0000002f38387210 */ /* 0x000fe20007f3e0ff */
[----:B------:R-:W-:Y:S01]  /*0f70*/  UIADD3 UR11, UR12, 0x4c50, URZ ;  /* 0x00004c500c0b7890 */ /* 0x000fe2000fffe03f */
[----:B------:R-:W-:Y:S01]  /*0f80*/  SHF.R.S32.HI R48, RZ, 0x1, R29 ;  /* 0x00000001ff307819 */ /* 0x000fe2000001141d */
[C---:B------:R-:W-:Y:S01]  /*0f90*/  IMAD.X R59, R34.reuse, 0x1, R39, P0 ;  /* 0x00000001223b7824 */ /* 0x040fe200000e0627 */
[----:B------:R-:W-:Y:S01]  /*0fa0*/  SHF.R.S32.HI R29, RZ, 0x4, R28 ;  /* 0x00000004ff1d7819 */ /* 0x000fe2000001141c */
[----:B------:R-:W-:Y:S01]  /*0fb0*/  IMAD.X R57, R34, 0x1, R37, P1 ;  /* 0x0000000122397824 */ /* 0x000fe200008e0625 */
[----:B------:R-:W-:Y:S01]  /*0fc0*/  SHF.R.S32.HI R30, RZ, 0x1, R30 ;  /* 0x00000001ff1e7819 */ /* 0x000fe2000001141e */
[----:B------:R-:W-:Y:S01]  /*0fd0*/  ULEA UR13, UR4, UR9, 0xd ;  /* 0x00000009040d7291 */ /* 0x000fe2000f8e683f */
[----:B------:R-:W-:Y:S01]  /*0fe0*/  SHF.R.U32.HI R28, RZ, 0x2, R13 ;  /* 0x00000002ff1c7819 */ /* 0x000fe2000001160d */
[----:B------:R-:W-:Y:S01]  /*0ff0*/  ULEA UR16, UR4, UR10, 0x9 ;  /* 0x0000000a04107291 */ /* 0x000fe2000f8e483f */
[----:B------:R-:W-:Y:S01]  /*1000*/  LEA.HI R33, R33, R33, RZ, 0x1 ;  /* 0x0000002121217211 */ /* 0x000fe200078f08ff */
[----:B------:R-:W-:Y:S01]  /*1010*/  ULEA UR18, UR4, UR11, 0x6 ;  /* 0x0000000b04127291 */ /* 0x000fe2000f8e303f */
[----:B------:R-:W-:Y:S01]  /*1020*/  SHF.R.S32.HI R34, RZ, 0x1f, R30 ;  /* 0x0000001fff227819 */ /* 0x000fe2000001141e */
[----:B------:R-:W-:Y:S01]  /*1030*/  IMAD.SHL.U32 R28, R28, 0x200, RZ ;  /* 0x000002001c1c7824 */ /* 0x000fe200078e00ff */
[C---:B------:R-:W-:Y:S01]  /*1040*/  IADD3 R40, P2, R30.reuse, R45, RZ ;  /* 0x0000002d1e287210 */ /* 0x040fe20007f5e0ff */
[----:B------:R-:W-:Y:S01]  /*1050*/  ULEA UR11, UR7, UR11, 0x6 ;  /* 0x0000000b070b7291 */ /* 0x000fe2000f8e303f */
[----:B------:R-:W-:Y:S01]  /*1060*/  IADD3 R42, P3, R30, R47, RZ ;  /* 0x0000002f1e2a7210 */ /* 0x000fe20007f7e0ff */
[----:B------:R-:W-:Y:S01]  /*1070*/  ULEA UR9, UR7, UR9, 0xd ;  /* 0x0000000907097291 */ /* 0x000fe2000f8e683f */
[----:B------:R-:W-:Y:S01]  /*1080*/  SHF.R.U32.HI R30, RZ, 0x2, R29 ;  /* 0x00000002ff1e7819 */ /* 0x000fe2000001161d */
[C---:B------:R-:W-:Y:S01]  /*1090*/  IMAD.X R41, R34.reuse, 0x1, R39, P2 ;  /* 0x0000000122297824 */ /* 0x040fe200010e0627 */
[----:B------:R-:W-:Y:S01]  /*10a0*/  SHF.R.S32.HI R35, RZ, 0x1, R33 ;  /* 0x00000001ff237819 */ /* 0x000fe20000011421 */
[----:B------:R-:W-:Y:S01]  /*10b0*/  IMAD.X R43, R34, 0x1, R37, P3 ;  /* 0x00000001222b7824 */ /* 0x000fe200018e0625 */
[----:B------:R-:W-:Y:S01]  /*10c0*/  LOP3.LUT R13, R13, 0x3, RZ, 0xc0, !PT ;  /* 0x000000030d0d7812 */ /* 0x000fe200078ec0ff */
[----:B------:R-:W-:Y:S01]  /*10d0*/  IMAD.SHL.U32 R30, R30, 0x200, RZ ;  /* 0x000002001e1e7824 */ /* 0x000fe200078e00ff */
[----:B------:R-:W-:Y:S01]  /*10e0*/  SHF.R.S32.HI R31, RZ, 0x4, R31 ;  /* 0x00000004ff1f7819 */ /* 0x000fe2000001141f */
[----:B------:R-:W-:Y:S01]  /*10f0*/  ULEA UR10, UR7, UR10, 0x9 ;  /* 0x0000000a070a7291 */ /* 0x000fe2000f8e483f */
[----:B------:R-:W-:-:S02]  /*1100*/  IADD3 R44, P4, R35, R45, RZ ;  /* 0x0000002d232c7210 */ /* 0x000fc40007f9e0ff */
[----:B------:R-:W-:Y:S02]  /*1110*/  IADD3 R46, P5, R35, R47, RZ ;  /* 0x0000002f232e7210 */ /* 0x000fe40007fbe0ff */
[----:B------:R-:W-:Y:S02]  /*1120*/  LOP3.LUT R61, R28, 0xfffffe00, R13, 0xe2, !PT ;  /* 0xfffffe001c3d7812 */ /* 0x000fe400078ee20d */
[----:B------:R-:W-:Y:S02]  /*1130*/  SHF.R.S32.HI R35, RZ, 0x1f, R35 ;  /* 0x0000001fff237819 */ /* 0x000fe40000011423 */
[----:B------:R-:W-:Y:S02]  /*1140*/  LOP3.LUT R53, R29, 0x3, RZ, 0xc0, !PT ;  /* 0x000000031d357812 */ /* 0x000fe400078ec0ff */
[----:B------:R-:W-:Y:S02]  /*1150*/  SHF.R.U32.HI R13, RZ, 0x2, R31 ;  /* 0x00000002ff0d7819 */ /* 0x000fe4000001161f */
[----:B------:R-:W-:-:S02]  /*1160*/  SHF.R.S32.HI R33, RZ, 0x1f, R48 ;  /* 0x0000001fff217819 */ /* 0x000fc40000011430 */
[C---:B------:R-:W-:Y:S01]  /*1170*/  IADD3 R50, P0, R48.reuse, R45, RZ ;  /* 0x0000002d30327210 */ /* 0x040fe20007f1e0ff */
[C---:B------:R-:W-:Y:S01]  /*1180*/  IMAD.X R45, R35.reuse, 0x1, R39, P4 ;  /* 0x00000001232d7824 */ /* 0x040fe200020e0627 */
[----:B------:R-:W-:Y:S01]  /*1190*/  IADD3 R48, P1, R48, R47, RZ ;  /* 0x0000002f30307210 */ /* 0x000fe20007f3e0ff */
[----:B------:R-:W-:Y:S01]  /*11a0*/  IMAD.X R47, R35, 0x1, R37, P5 ;  /* 0x00000001232f7824 */ /* 0x000fe200028e0625 */
[----:B------:R-:W-:Y:S01]  /*11b0*/  SHF.R.S32.HI R32, RZ, 0x4, R32 ;  /* 0x00000004ff207819 */ /* 0x000fe20000011420 */
[----:B------:R-:W-:Y:S01]  /*11c0*/  IMAD.X R51, R33, 0x1, R39, P0 ;  /* 0x0000000121337824 */ /* 0x000fe200000e0627 */
[----:B------:R-:W-:Y:S01]  /*11d0*/  LOP3.LUT R53, R30, 0xfffffe00, R53, 0xe2, !PT ;  /* 0xfffffe001e357812 */ /* 0x000fe200078ee235 */
[----:B------:R-:W-:Y:S01]  /*11e0*/  IMAD.SHL.U32 R30, R13, 0x200, RZ ;  /* 0x000002000d1e7824 */ /* 0x000fe200078e00ff */
[----:B------:R-:W-:Y:S01]  /*11f0*/  SHF.R.U32.HI R28, RZ, 0x2, R32 ;  /* 0x00000002ff1c7819 */ /* 0x000fe20000011620 */
[----:B------:R-:W-:Y:S01]  /*1200*/  IMAD.U32 R13, RZ, RZ, UR17 ;  /* 0x00000011ff0d7e24 */ /* 0x000fe2000f8e00ff */
[----:B------:R-:W-:Y:S01]  /*1210*/  SHF.R.S32.HI R34, RZ, 0x1f, R61 ;  /* 0x0000001fff227819 */ /* 0x000fe2000001143d */
[----:B------:R-:W-:Y:S01]  /*1220*/  IMAD.X R49, R33, 0x1, R37, P1 ;  /* 0x0000000121317824 */ /* 0x000fe200008e0625 */
[----:B------:R-:W-:Y:S01]  /*1230*/  IADD3 R62, P4, P5, R10, UR20, R61 ;  /* 0x000000140a3e7c10 */ /* 0x000fe2000fd9e03d */
[----:B------:R-:W-:Y:S01]  /*1240*/  IMAD.SHL.U32 R28, R28, 0x200, RZ ;  /* 0x000002001c1c7824 */ /* 0x000fe200078e00ff */
[----:B------:R-:W-:Y:S01]  /*1250*/  LOP3.LUT P0, RZ, R38, 0x1, RZ, 0xc0, !PT ;  /* 0x0000000126ff7812 */ /* 0x000fe2000780c0ff */
[----:B------:R-:W-:Y:S01]  /*1260*/  ULEA UR17, UR4, UR8, 0xa ;  /* 0x0000000804117291 */ /* 0x000fe2000f8e503f */
[----:B------:R-:W-:Y:S01]  /*1270*/  LOP3.LUT P1, RZ, R17, 0x1, R38, 0xf8, !PT ;  /* 0x0000000111ff7812 */ /* 0x000fe2000782f826 */
[----:B------:R-:W-:Y:S01]  /*1280*/  ULEA UR8, UR7, UR8, 0xa ;  /* 0x0000000807087291 */ /* 0x000fe2000f8e503f */
[----:B------:R-:W-:-:S02]  /*1290*/  IADD3.X R63, R9, UR21, R34, P4, P5 ;  /* 0x00000015093f7c10 */ /* 0x000fc4000a7ea422 */
[-C--:B------:R-:W-:Y:S01]  /*12a0*/  ISETP.LT.AND P0, PT, R0, R13.reuse, !P0 ;  /* 0x0000000d0000720c */ /* 0x080fe20004701270 */
[----:B------:R-:W-:Y:S01]  /*12b0*/  UMOV UR7, UR4 ;  /* 0x0000000400077c82 */ /* 0x000fe20008000000 */
[----:B------:R-:W-:Y:S01]  /*12c0*/  IADD3 R60, P4, P5, R61, UR22, R6 ;  /* 0x000000163d3c7c10 */ /* 0x000fe2000fd9e006 */
[----:B------:R-:W-:Y:S01]  /*12d0*/  VIADD R39, R100, UR8 ;  /* 0x0000000864277c36 */ /* 0x000fe20008000000 */
[----:B------:R-:W-:Y:S02]  /*12e0*/  LOP3.LUT R65, R32, 0x3, RZ, 0xc0, !PT ;  /* 0x0000000320417812 */ /* 0x000fe400078ec0ff */
[----:B------:R-:W-:Y:S02]  /*12f0*/  ISETP.LT.AND P1, PT, R0, R13, !P1 ;  /* 0x0000000d0000720c */ /* 0x000fe40004f21270 */
[----:B------:R-:W-:Y:S02]  /*1300*/  LOP3.LUT R37, R102, 0xfffffffc, RZ, 0xc0, !PT ;  /* 0xfffffffc66257812 */ /* 0x000fe400078ec0ff */
[----:B------:R-:W-:Y:S01]  /*1310*/  IADD3.X R61, R34, UR23, R5, P4, P5 ;  /* 0x00000017223d7c10 */ /* 0x000fe2000a7ea405 */
[----:B------:R-:W1:Y:S01]  /*1320*/  LDS.U16 R102, [R102+UR18+0x10] ;  /* 0x0000101266667984 */ /* 0x000e620008000400 */
[----:B------:R-:W-:Y:S01]  /*1330*/  LOP3.LUT R65, R28, 0xfffffe00, R65, 0xe2, !PT ;  /* 0xfffffe001c417812 */ /* 0x000fe200078ee241 */
[----:B------:R-:W-:Y:S01]  /*1340*/  VIADD R37, R37, UR11 ;  /* 0x0000000b25257c36 */ /* 0x000fe20008000000 */
[----:B------:R-:W-:-:S02]  /*1350*/  SHF.R.S32.HI R64, RZ, 0x1f, R53 ;  /* 0x0000001fff407819 */ /* 0x000fc40000011435 */
[----:B------:R-:W-:Y:S02]  /*1360*/  IADD3 R54, P4, P5, R10, UR20, R53 ;  /* 0x000000140a367c10 */ /* 0x000fe4000fd9e035 */
[C---:B------:R-:W-:Y:S02]  /*1370*/  LEA R104, R4.reuse, UR17, 0x1 ;  /* 0x0000001104687c11 */ /* 0x040fe4000f8e08ff */
[----:B------:R-:W-:Y:S02]  /*1380*/  LEA R28, R4, UR13, 0x4 ;  /* 0x0000000d041c7c11 */ /* 0x000fe4000f8e20ff */
[----:B------:R-:W-:Y:S02]  /*1390*/  LEA R32, R38, UR16, 0x4 ;  /* 0x0000001026207c11 */ /* 0x000fe4000f8e20ff */
[----:B------:R-:W-:Y:S01]  /*13a0*/  LOP3.LUT R67, R31, 0x3, RZ, 0xc0, !PT ;  /* 0x000000031f437812 */ /* 0x000fe200078ec0ff */
[----:B------:R-:W1:Y:S01]  /*13b0*/  LDS.U16 R104, [R104+0x100] ;  /* 0x0001000068687984 */ /* 0x000e620000000400 */
[----:B------:R-:W-:-:S02]  /*13c0*/  IADD3.X R55, R9, UR21, R64, P4, P5 ;  /* 0x0000001509377c10 */ /* 0x000fc4000a7ea440 */
[----:B------:R-:W-:Y:S01]  /*13d0*/  IADD3 R52, P4, P5, R53, UR22, R6 ;  /* 0x0000001635347c10 */ /* 0x000fe2000fd9e006 */
[----:B------:R-:W1:Y:S01]  /*13e0*/  LDS.128 R32, [R32+0x80] ;  /* 0x0000800020207984 */ /* 0x000e620000000c00 */
[----:B------:R-:W-:Y:S02]  /*13f0*/  LOP3.LUT R67, R30, 0xfffffe00, R67, 0xe2, !PT ;  /* 0xfffffe001e437812 */ /* 0x000fe400078ee243 */
[----:B------:R-:W-:Y:S01]  /*1400*/  ISETP.GE.AND P2, PT, R0, R13, PT ;  /* 0x0000000d0000720c */ /* 0x000fe20003f46270 */
[----:B------:R-:W1:Y:S01]  /*1410*/  LDS.128 R28, [R28+0x800] ;  /* 0x000800001c1c7984 */ /* 0x000e620000000c00 */
[----:B------:R-:W-:Y:S02]  /*1420*/  IADD3.X R53, R64, UR23, R5, P4, P5 ;  /* 0x0000001740357c10 */ /* 0x000fe4000a7ea405 */
[----:B------:R-:W-:Y:S01]  /*1430*/  SHF.R.S32.HI R64, RZ, 0x1f, R67 ;  /* 0x0000001fff407819 */ /* 0x000fe20000011443 */
[----:B------:R-:W-:Y:S01]  /*1440*/  @!PT LDS RZ, [RZ] ;  /* 0x00000000fffff984 */ /* 0x000fe20000000800 */
[----:B------:R-:W-:Y:S01]  /*1450*/  @!PT LDS RZ, [RZ] ;  /* 0x00000000fffff984 */ /* 0x000fe20000000800 */
[----:B------:R-:W-:Y:S01]  /*1460*/  @!PT LDS RZ, [RZ] ;  /* 0x00000000fffff984 */ /* 0x000fe20000000800 */
[----:B------:R-:W-:Y:S01]  /*1470*/  @P0 LDGSTS.E.LTC128B [R39], desc[UR14][R62.64] ;  /* 0x000000003e270fae */ /* 0x000fe2000b92194e */
[----:B------:R-:W-:-:S02]  /*1480*/  ISETP.EQ.AND P3, PT, R17, RZ, !P2 ;  /* 0x000000ff1100720c */ /* 0x000fc40005762270 */
[----:B------:R-:W-:Y:S01]  /*1490*/  LEA R69, R4, UR9, 0x4 ;  /* 0x0000000904457c11 */ /* 0x000fe2000f8e20ff */
[----:B------:R5:W-:Y:S01]  /*14a0*/  @P1 LDGSTS.E.LTC128B [R37], desc[UR14][R60.64] ;  /* 0x000000003c251fae */ /* 0x000be2000b92194e */
[----:B------:R-:W-:-:S03]  /*14b0*/  LEA R71, R38, UR10, 0x4 ;  /* 0x0000000a26477c11 */ /* 0x000fc6000f8e20ff */
[----:B------:R-:W-:Y:S06]  /*14c0*/  @!P2 LDGSTS.E.LTC128B.128 [R69], desc[UR14][R58.64] ;  /* 0x000000003a45afae */ /* 0x000fec000b921d4e */
[----:B------:R3:W-:Y:S01]  /*14d0*/  @P3 LDGSTS.E.LTC128B.128 [R71], desc[UR14][R56.64] ;  /* 0x0000000038473fae */ /* 0x0007e2000b921d4e */
[----:B-----5:R-:W-:-:S03]  /*14e0*/  IADD3 R60, P4, P5, R10, UR20, R67 ;  /* 0x000000140a3c7c10 */ /* 0x020fc6000fd9e043 */
[----:B------:R5:W-:Y:S01]  /*14f0*/  @P0 LDGSTS.E.LTC128B [R39+0x100], desc[UR14][R54.64] ;  /* 0x0010000036270fae */ /* 0x000be2000b92194e */
[----:B------:R-:W-:Y:S02]  /*1500*/  IADD3.X R61, R9, UR21, R64, P4, P5 ;  /* 0x00000015093d7c10 */ /* 0x000fe4000a7ea440 */
[----:B------:R-:W-:Y:S01]  /*1510*/  IADD3 R62, P4, P5, R67, UR22, R6 ;  /* 0x00000016433e7c10 */ /* 0x000fe2000fd9e006 */
[----:B------:R4:W-:Y:S03]  /*1520*/  @P1 LDGSTS.E.LTC128B [R37+0x10], desc[UR14][R52.64] ;  /* 0x0001000034251fae */ /* 0x0009e6000b92194e */
[----:B------:R-:W-:Y:S01]  /*1530*/  IADD3.X R63, R64, UR23, R5, P4, P5 ;  /* 0x00000017403f7c10 */ /* 0x000fe2000a7ea405 */
[----:B------:R1:W-:Y:S01]  /*1540*/  @!P2 LDGSTS.E.LTC128B.128 [R69+0x800], desc[UR14][R50.64] ;  /* 0x008000003245afae */ /* 0x0003e2000b921d4e */
[----:B--2---:R-:W-:Y:S02]  /*1550*/  LOP3.LUT P4, RZ, R20, 0x6, RZ, 0xc0, !PT ;  /* 0x0000000614ff7812 */ /* 0x004fe4000788c0ff */
[--C-:B---3--:R-:W-:Y:S01]  /*1560*/  SHF.R.S32.HI R56, RZ, 0x1f, R65.reuse ;  /* 0x0000001fff387819 */ /* 0x108fe20000011441 */
[----:B------:R2:W-:Y:S01]  /*1570*/  @P3 LDGSTS.E.LTC128B.128 [R71+0x80], desc[UR14][R48.64] ;  /* 0x0008000030473fae */ /* 0x0005e2000b921d4e */
[----:B-----5:R-:W-:-:S02]  /*1580*/  IADD3 R54, P5, P6, R10, UR20, R65 ;  /* 0x000000140a367c10 */ /* 0x020fc4000febe041 */
[C---:B----4-:R-:W-:Y:S01]  /*1590*/  LOP3.LUT R53, R20.reuse, 0x1, RZ, 0xc0, !PT ;  /* 0x0000000114357812 */ /* 0x050fe200078ec0ff */
[----:B------:R-:W-:Y:S01]  /*15a0*/  @P0 LDGSTS.E.LTC128B [R39+0x200], desc[UR14][R60.64] ;  /* 0x002000003c270fae */ /* 0x000fe2000b92194e */
[----:B------:R-:W-:Y:S02]  /*15b0*/  IADD3.X R55, R9, UR21, R56, P5, P6 ;  /* 0x0000001509377c10 */ /* 0x000fe4000afec438 */
[----:B-1----:R-:W-:Y:S01]  /*15c0*/  IADD3 R50, P5, P6, R65, UR22, R6 ;  /* 0x0000001641327c10 */ /* 0x002fe2000febe006 */
[----:B------:R-:W-:Y:S02]  /*15d0*/  @P1 LDGSTS.E.LTC128B [R37+0x20], desc[UR14][R62.64] ;  /* 0x000200003e251fae */ /* 0x000fe4000b92194e */
[----:B------:R-:W-:Y:S02]  /*15e0*/  @P4 LOP3.LUT R53, R53, 0x2, RZ, 0xfc, !PT ;  /* 0x0000000235354812 */ /* 0x000fe400078efcff */
[----:B--2---:R-:W-:Y:S01]  /*15f0*/  LOP3.LUT R48, R20, 0xffff, RZ, 0xc0, !PT ;  /* 0x0000ffff14307812 */ /* 0x004fe200078ec0ff */
[----:B------:R1:W-:Y:S01]  /*1600*/  @!P2 LDGSTS.E.LTC128B.128 [R69+0x1000], desc[UR14][R40.64] ;  /* 0x010000002845afae */ /* 0x0003e2000b921d4e */
[----:B------:R-:W-:-:S02]  /*1610*/  IADD3.X R51, R56, UR23, R5, P5, P6 ;  /* 0x0000001738337c10 */ /* 0x000fc4000afec405 */
[----:B------:R-:W-:Y:S01]  /*1620*/  SHF.R.U32.HI R48, RZ, 0x1, R48 ;  /* 0x00000001ff307819 */ /* 0x000fe20000011630 */
[----:B------:R2:W-:Y:S04]  /*1630*/  @P3 LDGSTS.E.LTC128B.128 [R71+0x100], desc[UR14][R42.64] ;  /* 0x001000002a473fae */ /* 0x0005e8000b921d4e */
[----:B------:R2:W-:Y:S01]  /*1640*/  @P0 LDGSTS.E.LTC128B [R39+0x300], desc[UR14][R54.64] ;  /* 0x0030000036270fae */ /* 0x0005e2000b92194e */
[----:B------:R-:W-:Y:S02]  /*1650*/  LOP3.LUT P0, RZ, R48, 0x3, RZ, 0xc0, !PT ;  /* 0x0000000330ff7812 */ /* 0x000fe4000780c0ff */
[----:B-1----:R-:W-:Y:S01]  /*1660*/  LOP3.LUT R40, R53, 0x3, R48, 0xf8, !PT ;  /* 0x0000000335287812 */ /* 0x002fe200078ef830 */
[----:B------:R2:W-:Y:S03]  /*1670*/  @P1 LDGSTS.E.LTC128B [R37+0x30], desc[UR14][R50.64] ;  /* 0x0003000032251fae */ /* 0x0005e6000b92194e */
[----:B------:R-:W-:Y:S01]  /*1680*/  PRMT R41, R40, 0x9910, RZ ;  /* 0x0000991028297816 */ /* 0x000fe200000000ff */
[----:B------:R2:W-:Y:S01]  /*1690*/  @!P2 LDGSTS.E.LTC128B.128 [R69+0x1800], desc[UR14][R44.64] ;  /* 0x018000002c45afae */ /* 0x0005e2000b921d4e */
[----:B------:R-:W-:-:S02]  /*16a0*/  LOP3.LUT R40, R48, 0x3, RZ, 0xc0, !PT ;  /* 0x0000000330287812 */ /* 0x000fc400078ec0ff */
[----:B------:R-:W-:Y:S01]  /*16b0*/  ISETP.NE.AND P1, PT, R41, RZ, PT ;  /* 0x000000ff2900720c */ /* 0x000fe20003f25270 */
[----:B------:R2:W-:Y:S01]  /*16c0*/  @P3 LDGSTS.E.LTC128B.128 [R71+0x180], desc[UR14][R46.64] ;  /* 0x001800002e473fae */ /* 0x0005e2000b921d4e */
[----:B------:R-:W-:Y:S01]  /*16d0*/  LOP3.LUT R41, R20, 0x8, RZ, 0xc0, !PT ;  /* 0x0000000814297812 */ /* 0x000fe200078ec0ff */
[----:B------:R-:W-:Y:S02]  /*16e0*/  VIADD R40, R40, 0xffffffff ;  /* 0xffffffff28287836 */ /* 0x000fe40000000000 */
[----:B------:R-:W0:Y:S03]  /*16f0*/  LDGDEPBAR ;  /* 0x00000000000079af */ /* 0x000e260000000000 */
[----:B------:R-:W-:-:S05]  /*1700*/  SEL R40, R40, RZ, P0 ;  /* 0x000000ff28287207 */ /* 0x000fca0000000000 */
[----:B--2---:R-:W-:Y:S05]  /*1710*/  @!P1 BRA `(.L_x_7) ;  /* 0x0000000400489947 */ /* 0x004fea0003800000 */
[----:B------:R-:W-:Y:S01]  /*1720*/  LOP3.LUT P0, RZ, R53, 0x2, RZ, 0xc0, !PT ;  /* 0x0000000235ff7812 */ /* 0x000fe2000780c0ff */
[----:B------:R-:W-:-:S12]  /*1730*/  BSSY B3, `(.L_x_8) ;  /* 0x0000008000037945 */ /* 0x000fd80003800000 */
[----:B------:R-:W-:Y:S05]  /*1740*/  @P0 BRA `(.L_x_9) ;  /* 0x0000000000180947 */ /* 0x000fea0003800000 */
[----:B------:R-:W-:Y:S01]  /*1750*/  BSSY B4, `(.L_x_9) ;  /* 0x0000005000047945 */ /* 0x000fe20003800000 */
.L_x_10:
[C---:B------:R-:W-:Y:S01]  /*1760*/  LOP3.LUT P0, RZ, R53.reuse, 0x3, RZ, 0xc0, !PT ;  /* 0x0000000335ff7812 */ /* 0x040fe2000780c0ff */
[----:B------:R-:W-:Y:S02]  /*1770*/  IMAD.SHL.U32 R53, R53, 0x2, RZ ;  /* 0x0000000235357824 */ /* 0x000fe400078e00ff */
[----:B------:R-:W-:-:S10]  /*1780*/  VIADD R40, R40, 0xffffffff ;  /* 0xffffffff28287836 */ /* 0x000fd40000000000 */
[----:B------:R-:W-:Y:S05]  /*1790*/  @!P0 BRA `(.L_x_10) ;  /* 0xfffffffc00f08947 */ /* 0x000fea000383ffff */
[----:B------:R-:W-:Y:S05]  /*17a0*/  BSYNC B4 ;  /* 0x0000000000047941 */ /* 0x000fea0003800000 */
.L_x_9:
[----:B------:R-:W-:Y:S05]  /*17b0*/  BSYNC B3 ;  /* 0x0000000000037941 */ /* 0x000fea0003800000 */
.L_x_8:
[----:B------:R-:W-:-:S13]  /*17c0*/  ISETP.GT.AND P0, PT, R40, 0x7f, PT ;  /* 0x0000007f2800780c */ /* 0x000fda0003f04270 */
[----:B------:R-:W-:Y:S05]  /*17d0*/  @P0 BRA `(.L_x_11) ;  /* 0x0000000400100947 */ /* 0x000fea0003800000 */
[----:B------:R-:W-:-:S13]  /*17e0*/  ISETP.GT.AND P0, PT, R40, -0x7f, PT ;  /* 0xffffff812800780c */ /* 0x000fda0003f04270 */
[----:B------:R-:W-:Y:S05]  /*17f0*/  @P0 BRA `(.L_x_12) ;  /* 0x00000000009c0947 */ /* 0x000fea0003800000 */
[----:B------:R-:W-:Y:S01]  /*1800*/  ISETP.GT.AND P0, PT, R40, -0x94, PT ;  /* 0xffffff6c2800780c */ /* 0x000fe20003f04270 */
[----:B------:R-:W-:-:S12]  /*1810*/  BSSY B3, `(.L_x_13) ;  /* 0x000001f000037945 */ /* 0x000fd80003800000 */
[----:B------:R-:W-:Y:S05]  /*1820*/  @P0 BRA `(.L_x_14) ;  /* 0x00000000006c0947 */ /* 0x000fea0003800000 */
[----:B------:R-:W-:Y:S01]  /*1830*/  ISETP.GE.AND P0, PT, R40, -0xb3, PT ;  /* 0xffffff4d2800780c */ /* 0x000fe20003f06270 */
[----:B------:R-:W-:-:S12]  /*1840*/  IMAD.MOV.U32 R37, RZ, RZ, RZ ;  /* 0x000000ffff257224 */ /* 0x000fd800078e00ff */
[----:B------:R-:W-:Y:S05]  /*1850*/  @!P0 BRA `(.L_x_15) ;  /* 0x0000000000688947 */ /* 0x000fea0003800000 */
[----:B------:R-:W-:Y:S01]  /*1860*/  IMAD.MOV.U32 R44, RZ, RZ, 0x1 ;  /* 0x00000001ff2c7424 */ /* 0x000fe200078e00ff */
[C---:B------:R-:W-:Y:S01]  /*1870*/  IADD3 R37, -R40.reuse, -0x95, RZ ;  /* 0xffffff6b28257810 */ /* 0x040fe20007ffe1ff */
[----:B------:R-:W-:Y:S01]  /*1880*/  IMAD.MOV.U32 R42, RZ, RZ, -0x1 ;  /* 0xffffffffff2a7424 */ /* 0x000fe200078e00ff */
[----:B------:R-:W-:Y:S01]  /*1890*/  IADD3 R40, -R40, -0x94, RZ ;  /* 0xffffff6c28287810 */ /* 0x000fe20007ffe1ff */
[----:B------:R-:W-:Y:S01]  /*18a0*/  BSSY B4, `(.L_x_16) ;  /* 0x0000011000047945 */ /* 0x000fe20003800000 */
[-C--:B------:R-:W-:Y:S02]  /*18b0*/  SHF.L.U32 R46, R44, R37.reuse, RZ ;  /* 0x000000252c2e7219 */ /* 0x080fe400000006ff */
[----:B------:R-:W-:Y:S02]  /*18c0*/  SHF.L.U32 R37, R42, R37, RZ ;  /* 0x000000252a257219 */ /* 0x000fe400000006ff */
[----:B------:R-:W-:Y:S02]  /*18d0*/  LOP3.LUT R39, R46, R53, RZ, 0xc0, !PT ;  /* 0x000000352e277212 */ /* 0x000fe400078ec0ff */
[----:B------:R-:W-:Y:S01]  /*18e0*/  LOP3.LUT R42, RZ, R37, RZ, 0x33, !PT ;  /* 0x00000025ff2a7212 */ /* 0x000fe200078e33ff */
[----:B------:R-:W-:Y:S01]  /*18f0*/  IMAD.MOV.U32 R37, RZ, RZ, 0x1 ;  /* 0x00000001ff257424 */ /* 0x000fe200078e00ff */
[----:B------:R-:W-:-:S02]  /*1900*/  ISETP.NE.AND P1, PT, R39, RZ, PT ;  /* 0x000000ff2700720c */ /* 0x000fc40003f25270 */
[----:B------:R-:W-:Y:S02]  /*1910*/  LOP3.LUT P0, R39, R53, RZ, R42, 0xa0, !PT ;  /* 0x000000ff35277212 */ /* 0x000fe4000780a02a */
[----:B------:R-:W-:-:S11]  /*1920*/  SHF.R.U32.HI R42, RZ, R40, R53 ;  /* 0x00000028ff2a7219 */ /* 0x000fd60000011635 */
[----:B------:R-:W-:Y:S05]  /*1930*/  @P0 BRA P1, `(.L_x_17) ;  /* 0x00000000001c0947 */ /* 0x000fea0000800000 */
[----:B------:R-:W-:-:S04]  /*1940*/  SHF.L.U32 R37, R44, R40, RZ ;  /* 0x000000282c257219 */ /* 0x000fc800000006ff */
[----:B------:R-:W-:Y:S01]  /*1950*/  LOP3.LUT R40, R46, R37, RZ, 0xfc, !PT ;  /* 0x000000252e287212 */ /* 0x000fe200078efcff */
[----:B------:R-:W-:-:S03]  /*1960*/  IMAD.MOV.U32 R37, RZ, RZ, RZ ;  /* 0x000000ffff257224 */ /* 0x000fc600078e00ff */
[----:B------:R-:W-:-:S04]  /*1970*/  LOP3.LUT R53, R40, R53, RZ, 0xc0, !PT ;  /* 0x0000003528357212 */ /* 0x000fc800078ec0ff */
[----:B------:R-:W-:-:S13]  /*1980*/  ISETP.NE.AND P0, PT, R53, R40, PT ;  /* 0x000000283500720c */ /* 0x000fda0003f05270 */
[----:B------:R-:W-:-:S04]  /*1990*/  @!P0 ISETP.NE.AND P1, PT, R39, RZ, PT ;  /* 0x000000ff2700820c */ /* 0x000fc80003f25270 */
[----:B------:R-:W-:-:S09]  /*19a0*/  @!P0 SEL R37, RZ, 0x1, P1 ;  /* 0x00000001ff258807 */ /* 0x000fd20000800000 */
.L_x_17:
[----:B------:R-:W-:Y:S05]  /*19b0*/  BSYNC B4 ;  /* 0x0000000000047941 */ /* 0x000fea0003800000 */
.L_x_16:
[----:B------:R-:W-:Y:S01]  /*19c0*/  IMAD.IADD R37, R42, 0x1, R37 ;  /* 0x000000012a257824 */ /* 0x000fe200078e0225 */
[----:B------:R-:W-:Y:S06]  /*19d0*/  BRA `(.L_x_15) ;  /* 0x0000000000087947 */ /* 0x000fec0003800000 */
.L_x_14:
[----:B------:R-:W-:-:S05]  /*19e0*/  VIADD R40, R40, 0x94 ;  /* 0x0000009428287836 */ /* 0x000fca0000000000 */
[----:B------:R-:W-:-:S07]  /*19f0*/  SHF.L.U32 R37, R53, R40, RZ ;  /* 0x0000002835257219 */ /* 0x000fce00000006ff */
.L_x_15:
[----:B------:R-:W-:Y:S05]  /*1a00*/  BSYNC B3 ;  /* 0x0000000000037941 */ /* 0x000fea0003800000 */
.L_x_13:
[----:B------:R-:W-:Y:S01]  /*1a10*/  LOP3.LUT P0, RZ, R37, 0x1800000, RZ, 0xc0, !PT ;  /* 0x0180000025ff7812 */ /* 0x000fe2000780c0ff */
[----:B------:R-:W-:Y:S01]  /*1a20*/  IMAD.SHL.U32 R40, R41, 0x10000000, RZ ;  /* 0x1000000029287824 */ /* 0x000fe200078e00ff */
[----:B------:R-:W-:-:S04]  /*1a30*/  LOP3.LUT R37, R37, 0x7fffff, RZ, 0xc0, !PT ;  /* 0x007fffff25257812 */ /* 0x000fc800078ec0ff */
[----:B------:R-:W-:-:S07]  /*1a40*/  LOP3.LUT R59, R40, 0xf0000000, R37, 0xe2, !PT ;  /* 0xf0000000283b7812 */ /* 0x000fce00078ee225 */
[----:B------:R-:W-:Y:S01]  /*1a50*/  @P0 LOP3.LUT R59, R59, 0x800000, RZ, 0xfc, !PT ;  /* 0x008000003b3b0812 */ /* 0x000fe200078efcff */
[----:B------:R-:W-:Y:S06]  /*1a60*/  BRA `(.L_x_18) ;  /* 0x0000000000787947 */ /* 0x000fec0003800000 */
.L_x_12:
[C---:B------:R-:W-:Y:S01]  /*1a70*/  LOP3.LUT P0, RZ, R53.reuse, 0x4, RZ, 0xc0, !PT ;  /* 0x0000000435ff7812 */ /* 0x040fe2000780c0ff */
[----:B------:R-:W-:Y:S02]  /*1a80*/  IMAD.SHL.U32 R53, R53, 0x400000, RZ ;  /* 0x0040000035357824 */ /* 0x000fe400078e00ff */
[----:B------:R-:W-:-:S10]  /*1a90*/  VIADD R37, R40, 0x7f ;  /* 0x0000007f28257836 */ /* 0x000fd40000000000 */
[----:B------:R-:W-:Y:S05]  /*1aa0*/  @!P0 BRA `(.L_x_19) ;  /* 0x0000000000388947 */ /* 0x000fea0003800000 */
[----:B------:R-:W-:Y:S01]  /*1ab0*/  ISETP.GT.AND P0, PT, R40, 0x7e, PT ;  /* 0x0000007e2800780c */ /* 0x000fe20003f04270 */
[----:B------:R-:W-:-:S12]  /*1ac0*/  BSSY B3, `(.L_x_20) ;  /* 0x0000009000037945 */ /* 0x000fd80003800000 */
[----:B------:R-:W-:Y:S05]  /*1ad0*/  @P0 BRA `(.L_x_21) ;  /* 0x00000000001c0947 */ /* 0x000fea0003800000 */
.L_x_22:
[--C-:B------:R-:W-:Y:S02]  /*1ae0*/  SHF.R.U32.HI R39, RZ, 0x19, R53.reuse ;  /* 0x00000019ff277819 */ /* 0x100fe40000011635 */
[C---:B------:R-:W-:Y:S01]  /*1af0*/  ISETP.LT.AND P1, PT, R37.reuse, 0xfd, PT ;  /* 0x000000fd2500780c */ /* 0x040fe20003f21270 */
[----:B------:R-:W-:Y:S01]  /*1b00*/  VIADD R37, R37, 0x1 ;  /* 0x0000000125257836 */ /* 0x000fe20000000000 */
[----:B------:R-:W-:Y:S02]  /*1b10*/  LOP3.LUT R39, R39, 0x1, RZ, 0xc0, !PT ;  /* 0x0000000127277812 */ /* 0x000fe400078ec0ff */
[----:B------:R-:W-:Y:S02]  /*1b20*/  SHF.R.U32.HI R53, RZ, 0x1, R53 ;  /* 0x00000001ff357819 */ /* 0x000fe40000011635 */
[----:B------:R-:W-:-:S13]  /*1b30*/  ISETP.NE.U32.AND P0, PT, R39, 0x1, PT ;  /* 0x000000012700780c */ /* 0x000fda0003f05070 */
[----:B------:R-:W-:Y:S05]  /*1b40*/  @!P0 BRA P1, `(.L_x_22) ;  /* 0xfffffffc00e48947 */ /* 0x000fea000083ffff */
.L_x_21:
[----:B------:R-:W-:Y:S05]  /*1b50*/  BSYNC B3 ;  /* 0x0000000000037941 */ /* 0x000fea0003800000 */
.L_x_20:
[----:B------:R-:W-:-:S13]  /*1b60*/  LOP3.LUT P0, RZ, R53, 0x1000000, RZ, 0xc0, !PT ;  /* 0x0100000035ff7812 */ /* 0x000fda000780c0ff */
[----:B------:R-:W-:Y:S01]  /*1b70*/  @P0 LEA R59, R41, 0x7f800000, 0x1c ;  /* 0x7f800000293b0811 */ /* 0x000fe200078ee0ff */
[----:B------:R-:W-:Y:S06]  /*1b80*/  @P0 BRA `(.L_x_18) ;  /* 0x0000000000300947 */ /* 0x000fec0003800000 */
.L_x_19:
[----:B------:R-:W-:Y:S01]  /*1b90*/  LOP3.LUT P0, RZ, R53, 0x7fffff, RZ, 0xc0, !PT ;  /* 0x007fffff35ff7812 */ /* 0x000fe2000780c0ff */
[----:B------:R-:W-:Y:S01]  /*1ba0*/  IMAD.SHL.U32 R40, R41, 0x10000000, RZ ;  /* 0x1000000029287824 */ /* 0x000fe200078e00ff */
[C---:B------:R-:W-:Y:S01]  /*1bb0*/  LOP3.LUT R39, R37.reuse, 0xff, RZ, 0xc0, !PT ;  /* 0x000000ff25277812 */ /* 0x040fe200078ec0ff */
[----:B------:R-:W-:-:S03]  /*1bc0*/  IMAD.SHL.U32 R37, R37, 0x800000, RZ ;  /* 0x0080000025257824 */ /* 0x000fc600078e00ff */
[----:B------:R-:W-:Y:S02]  /*1bd0*/  ISETP.NE.OR P0, PT, R39, 0xff, !P0 ;  /* 0x000000ff2700780c */ /* 0x000fe40004705670 */
[----:B------:R-:W-:-:S04]  /*1be0*/  LOP3.LUT R42, R37, R40, RZ, 0xfc, !PT ;  /* 0x00000028252a7212 */ /* 0x000fc800078efcff */
[----:B------:R-:W-:-:S07]  /*1bf0*/  LOP3.LUT R59, R42, 0x7fffff, R53, 0xf8, !PT ;  /* 0x007fffff2a3b7812 */ /* 0x000fce00078ef835 */
[----:B------:R-:W-:Y:S01]  /*1c00*/  @!P0 VIADD R59, R40, 0x7f800000 ;  /* 0x7f800000283b8836 */ /* 0x000fe20000000000 */
[----:B------:R-:W-:Y:S06]  /*1c10*/  BRA `(.L_x_18) ;  /* 0x00000000000c7947 */ /* 0x000fec0003800000 */
.L_x_11:
[----:B------:R-:W-:Y:S01]  /*1c20*/  LEA R59, R41, 0x7f800000, 0x1c ;  /* 0x7f800000293b7811 */ /* 0x000fe200078ee0ff */
[----:B------:R-:W-:Y:S06]  /*1c30*/  BRA `(.L_x_18) ;  /* 0x0000000000047947 */ /* 0x000fec0003800000 */
.L_x_7:
[----:B------:R-:W-:-:S07]  /*1c40*/  IMAD.SHL.U32 R59, R41, 0x10000000, RZ ;  /* 0x10000000293b7824 */ /* 0x000fce00078e00ff */
.L_x_18:
[----:B------:R-:W-:Y:S05]  /*1c50*/  BSYNC B2 ;  /* 0x0000000000027941 */ /* 0x000fea0003800000 */
.L_x_6:
[--C-:B------:R-:W-:Y:S01]  /*1c60*/  SHF.R.U32.HI R37, RZ, 0x4, R20.reuse ;  /* 0x00000004ff257819 */ /* 0x100fe20000011614 */
[----:B------:R-:W-:Y:S01]  /*1c70*/  BSSY B2, `(.L_x_23) ;  /* 0x0000061000027945 */ /* 0x000fe20003800000 */
[----:B------:R-:W-:Y:S02]  /*1c80*/  SHF.R.U32.HI R39, RZ, 0x5, R20 ;  /* 0x00000005ff277819 */ /* 0x000fe40000011614 */
[C---:B------:R-:W-:Y:S02]  /*1c90*/  LOP3.LUT P0, RZ, R37.reuse, 0x6, RZ, 0xc0, !PT ;  /* 0x0000000625ff7812 */ /* 0x040fe4000780c0ff */
[----:B------:R-:W-:Y:S02]  /*1ca0*/  LOP3.LUT R40, R37, 0x1, RZ, 0xc0, !PT ;  /* 0x0000000125287812 */ /* 0x000fe400078ec0ff */
[----:B------:R-:W-:-:S09]  /*1cb0*/  F2FP.F16.F32.PACK_AB R59, RZ, R59 ;  /* 0x0000003bff3b723e */ /* 0x000fd200000000ff */
[----:B------:R-:W-:-:S04]  /*1cc0*/  @P0 LOP3.LUT R40, R40, 0x2, RZ, 0xfc, !PT ;  /* 0x0000000228280812 */ /* 0x000fc800078efcff */
[----:B------:R-:W-:Y:S02]  /*1cd0*/  LOP3.LUT R41, R40, 0x3, R39, 0xf8, !PT ;  /* 0x0000000328297812 */ /* 0x000fe400078ef827 */
[----:B------:R-:W-:Y:S02]  /*1ce0*/  LOP3.LUT P0, R39, R39, 0x3, RZ, 0xc0, !PT ;  /* 0x0000000327277812 */ /* 0x000fe4000780c0ff */
[----:B------:R-:W-:-:S03]  /*1cf0*/  PRMT R41, R41, 0x9910, RZ ;  /* 0x0000991029297816 */ /* 0x000fc600000000ff */
[----:B------:R-:W-:Y:S01]  /*1d00*/  VIADD R39, R39, 0xffffffff ;  /* 0xffffffff27277836 */ /* 0x000fe20000000000 */
[----:B------:R-:W-:Y:S02]  /*1d10*/  ISETP.NE.AND P1, PT, R41, RZ, PT ;  /* 0x000000ff2900720c */ /* 0x000fe40003f25270 */
[----:B------:R-:W-:Y:S02]  /*1d20*/  LOP3.LUT R41, R37, 0x8, RZ, 0xc0, !PT ;  /* 0x0000000825297812 */ /* 0x000fe400078ec0ff */
[----:B------:R-:W-:-:S09]  /*1d30*/  SEL R39, R39, RZ, P0 ;  /* 0x000000ff27277207 */ /* 0x000fd20000000000 */
[----:B------:R-:W-:Y:S05]  /*1d40*/  @!P1 BRA `(.L_x_24) ;  /* 0x0000000400489947 */ /* 0x000fea0003800000 */
[----:B------:R-:W-:Y:S01]  /*1d50*/  LOP3.LUT P0, RZ, R40, 0x2, RZ, 0xc0, !PT ;  /* 0x0000000228ff7812 */ /* 0x000fe2000780c0ff */
[----:B------:R-:W-:-:S12]  /*1d60*/  BSSY B3, `(.L_x_25) ;  /* 0x0000008000037945 */ /* 0x000fd80003800000 */
[----:B------:R-:W-:Y:S05]  /*1d70*/  @P0 BRA `(.L_x_26) ;  /* 0x0000000000180947 */ /* 0x000fea0003800000 */
[----:B------:R-:W-:Y:S01]  /*1d80*/  BSSY B4, `(.L_x_26) ;  /* 0x0000005000047945 */ /* 0x000fe20003800000 */
.L_x_27:
[C---:B------:R-:W-:Y:S01]  /*1d90*/  LOP3.LUT P0, RZ, R40.reuse, 0x3, RZ, 0xc0, !PT ;  /* 0x0000000328ff7812 */ /* 0x040fe2000780c0ff */
[----:B------:R-:W-:Y:S02]  /*1da0*/  IMAD.SHL.U32 R40, R40, 0x2, RZ ;  /* 0x0000000228287824 */ /* 0x000fe400078e00ff */
[----:B------:R-:W-:-:S10]  /*1db0*/  VIADD R39, R39, 0xffffffff ;  /* 0xffffffff27277836 */ /* 0x000fd40000000000 */
[----:B------:R-:W-:Y:S05]  /*1dc0*/  @!P0 BRA `(.L_x_27) ;  /* 0xfffffffc00f08947 */ /* 0x000fea000383ffff */
[----:B------:R-:W-:Y:S05]  /*1dd0*/  BSYNC B4 ;  /* 0x0000000000047941 */ /* 0x000fea0003800000 */
.L_x_26:
[----:B------:R-:W-:Y:S05]  /*1de0*/  BSYNC B3 ;  /* 0x0000000000037941 */ /* 0x000fea0003800000 */
.L_x_25:
        /* <DEDUP_REMOVED lines=18> */
[----:B------:R-:W-:-:S02]  /*1f10*/  LOP3.LUT R37, RZ, R37, RZ, 0x33, !PT ;  /* 0x00000025ff257212 */ /* 0x000fc400078e33ff */
[----:B------:R-:W-:Y:S02]  /*1f20*/  ISETP.NE.AND P1, PT, R42, RZ, PT ;  /* 0x000000ff2a00720c */ /* 0x000fe40003f25270 */
[----:B------:R-:W-:Y:S01]  /*1f30*/  LOP3.LUT P0, R44, R40, RZ, R37, 0xa0, !PT ;  /* 0x000000ff282c7212 */ /* 0x000fe2000780a025 */
[----:B------:R-:W-:Y:S01]  /*1f40*/  IMAD.MOV.U32 R37, RZ, RZ, 0x1 ;  /* 0x00000001ff257424 */ /* 0x000fe200078e00ff */
[----:B------:R-:W-:-:S11]  /*1f50*/  SHF.R.U32.HI R42, RZ, R39, R40 ;  /* 0x00000027ff2a7219 */ /* 0x000fd60000011628 */
[----:B------:R-:W-:Y:S05]  /*1f60*/  @P0 BRA P1, `(.L_x_34) ;  /* 0x00000000001c0947 */ /* 0x000fea0000800000 */
[----:B------:R-:W-:-:S04]  /*1f70*/  SHF.L.U32 R37, R46, R39, RZ ;  /* 0x000000272e257219 */ /* 0x000fc800000006ff */
[----:B------:R-:W-:-:S04]  /*1f80*/  LOP3.LUT R37, R43, R37, RZ, 0xfc, !PT ;  /* 0x000000252b257212 */ /* 0x000fc800078efcff */
[----:B------:R-:W-:-:S04]  /*1f90*/  LOP3.LUT R40, R37, R40, RZ, 0xc0, !PT ;  /* 0x0000002825287212 */ /* 0x000fc800078ec0ff */
[----:B------:R-:W-:Y:S01]  /*1fa0*/  ISETP.NE.AND P0, PT, R40, R37, PT ;  /* 0x000000252800720c */ /* 0x000fe20003f05270 */
[----:B------:R-:W-:-:S12]  /*1fb0*/  IMAD.MOV.U32 R37, RZ, RZ, RZ ;  /* 0x000000ffff257224 */ /* 0x000fd800078e00ff */
[----:B------:R-:W-:-:S04]  /*1fc0*/  @!P0 ISETP.NE.AND P1, PT, R44, RZ, PT ;  /* 0x000000ff2c00820c */ /* 0x000fc80003f25270 */
[----:B------:R-:W-:-:S09]  /*1fd0*/  @!P0 SEL R37, RZ, 0x1, P1 ;  /* 0x00000001ff258807 */ /* 0x000fd20000800000 */
.L_x_34:
[----:B------:R-:W-:Y:S05]  /*1fe0*/  BSYNC B4 ;  /* 0x0000000000047941 */ /* 0x000fea0003800000 */
.L_x_33:
[----:B------:R-:W-:Y:S01]  /*1ff0*/  IMAD.IADD R37, R42, 0x1, R37 ;  /* 0x000000012a257824 */ /* 0x000fe200078e0225 */
[----:B------:R-:W-:Y:S06]  /*2000*/  BRA `(.L_x_32) ;  /* 0x0000000000087947 */ /* 0x000fec0003800000 */
.L_x_31:
[----:B------:R-:W-:-:S05]  /*2010*/  VIADD R39, R39, 0x94 ;  /* 0x0000009427277836 */ /* 0x000fca0000000000 */
[----:B------:R-:W-:-:S07]  /*2020*/  SHF.L.U32 R37, R40, R39, RZ ;  /* 0x0000002728257219 */ /* 0x000fce00000006ff */
.L_x_32:
[----:B------:R-:W-:Y:S05]  /*2030*/  BSYNC B3 ;  /* 0x0000000000037941 */ /* 0x000fea0003800000 */
.L_x_30:
[----:B------:R-:W-:Y:S01]  /*2040*/  LOP3.LUT P0, RZ, R37, 0x1800000, RZ, 0xc0, !PT ;  /* 0x0180000025ff7812 */ /* 0x000fe2000780c0ff */
[----:B------:R-:W-:Y:S01]  /*2050*/  IMAD.SHL.U32 R58, R41, 0x10000000, RZ ;  /* 0x10000000293a7824 */ /* 0x000fe200078e00ff */
[----:B------:R-:W-:-:S04]  /*2060*/  LOP3.LUT R37, R37, 0x7fffff, RZ, 0xc0, !PT ;  /* 0x007fffff25257812 */ /* 0x000fc800078ec0ff */
[----:B------:R-:W-:-:S07]  /*2070*/  LOP3.LUT R58, R58, 0xf0000000, R37, 0xe2, !PT ;  /* 0xf00000003a3a7812 */ /* 0x000fce00078ee225 */
[----:B------:R-:W-:Y:S01]  /*2080*/  @P0 LOP3.LUT R58, R58, 0x800000, RZ, 0xfc, !PT ;  /* 0x008000003a3a0812 */ /* 0x000fe200078efcff */
[----:B------:R-:W-:Y:S06]  /*2090*/  BRA `(.L_x_35) ;  /* 0x0000000000787947 */ /* 0x000fec0003800000 */
.L_x_29:
[C---:B------:R-:W-:Y:S01]  /*20a0*/  LOP3.LUT P0, RZ, R40.reuse, 0x4, RZ, 0xc0, !PT ;  /* 0x0000000428ff7812 */ /* 0x040fe2000780c0ff */
[----:B------:R-:W-:Y:S02]  /*20b0*/  IMAD.SHL.U32 R40, R40, 0x400000, RZ ;  /* 0x0040000028287824 */ /* 0x000fe400078e00ff */
[----:B------:R-:W-:-:S10]  /*20c0*/  VIADD R37, R39, 0x7f ;  /* 0x0000007f27257836 */ /* 0x000fd40000000000 */
[----:B------:R-:W-:Y:S05]  /*20d0*/  @!P0 BRA `(.L_x_36) ;  /* 0x0000000000388947 */ /* 0x000fea0003800000 */
[----:B------:R-:W-:Y:S01]  /*20e0*/  ISETP.GT.AND P0, PT, R39, 0x7e, PT ;  /* 0x0000007e2700780c */ /* 0x000fe20003f04270 */
[----:B------:R-:W-:-:S12]  /*20f0*/  BSSY B3, `(.L_x_37) ;  /* 0x0000009000037945 */ /* 0x000fd80003800000 */
[----:B------:R-:W-:Y:S05]  /*2100*/  @P0 BRA `(.L_x_38) ;  /* 0x00000000001c0947 */ /* 0x000fea0003800000 */
.L_x_39:
[--C-:B------:R-:W-:Y:S02]  /*2110*/  SHF.R.U32.HI R39, RZ, 0x19, R40.reuse ;  /* 0x00000019ff277819 */ /* 0x100fe40000011628 */
[C---:B------:R-:W-:Y:S01]  /*2120*/  ISETP.LT.AND P1, PT, R37.reuse, 0xfd, PT ;  /* 0x000000fd2500780c */ /* 0x040fe20003f21270 */
[----:B------:R-:W-:Y:S01]  /*2130*/  VIADD R37, R37, 0x1 ;  /* 0x0000000125257836 */ /* 0x000fe20000000000 */
[----:B------:R-:W-:Y:S02]  /*2140*/  LOP3.LUT R39, R39, 0x1, RZ, 0xc0, !PT ;  /* 0x0000000127277812 */ /* 0x000fe400078ec0ff */
[----:B------:R-:W-:Y:S02]  /*2150*/  SHF.R.U32.HI R40, RZ, 0x1, R40 ;  /* 0x00000001ff287819 */ /* 0x000fe40000011628 */
[----:B------:R-:W-:-:S13]  /*2160*/  ISETP.NE.U32.AND P0, PT, R39, 0x1, PT ;  /* 0x000000012700780c */ /* 0x000fda0003f05070 */
[----:B------:R-:W-:Y:S05]  /*2170*/  @!P0 BRA P1, `(.L_x_39) ;  /* 0xfffffffc00e48947 */ /* 0x000fea000083ffff */
.L_x_38:
[----:B------:R-:W-:Y:S05]  /*2180*/  BSYNC B3 ;  /* 0x0000000000037941 */ /* 0x000fea0003800000 */
.L_x_37:
[----:B------:R-:W-:-:S13]  /*2190*/  LOP3.LUT P0, RZ, R40, 0x1000000, RZ, 0xc0, !PT ;  /* 0x0100000028ff7812 */ /* 0x000fda000780c0ff */
[----:B------:R-:W-:Y:S01]  /*21a0*/  @P0 LEA R58, R41, 0x7f800000, 0x1c ;  /* 0x7f800000293a0811 */ /* 0x000fe200078ee0ff */
[----:B------:R-:W-:Y:S06]  /*21b0*/  @P0 BRA `(.L_x_35) ;  /* 0x0000000000300947 */ /* 0x000fec0003800000 */
.L_x_36:
        /* <DEDUP_REMOVED lines=9> */
.L_x_28:
[----:B------:R-:W-:Y:S01]  /*2250*/  LEA R58, R41, 0x7f800000, 0x1c ;  /* 0x7f800000293a7811 */ /* 0x000fe200078ee0ff */
[----:B------:R-:W-:Y:S06]  /*2260*/  BRA `(.L_x_35) ;  /* 0x0000000000047947 */ /* 0x000fec0003800000 */
.L_x_24:
[----:B------:R-:W-:-:S07]  /*2270*/  IMAD.SHL.U32 R58, R41, 0x10000000, RZ ;  /* 0x10000000293a7824 */ /* 0x000fce00078e00ff */
.L_x_35:
[----:B------:R-:W-:Y:S05]  /*2280*/  BSYNC B2 ;  /* 0x0000000000027941 */ /* 0x000fea0003800000 */
.L_x_23:
        /* <DEDUP_REMOVED lines=19> */
.L_x_44:
[C---:B------:R-:W-:Y:S01]  /*23c0*/  LOP3.LUT P0, RZ, R40.reuse, 0x3, RZ, 0xc0, !PT ;  /* 0x0000000328ff7812 */ /* 0x040fe2000780c0ff */
[----:B------:R-:W-:Y:S02]  /*23d0*/  IMAD.SHL.U32 R40, R40, 0x2, RZ ;  /* 0x0000000228287824 */ /* 0x000fe400078e00ff */
[----:B------:R-:W-:-:S10]  /*23e0*/  VIADD R39, R39, 0xffffffff ;  /* 0xffffffff27277836 */ /* 0x000fd40000000000 */
[----:B------:R-:W-:Y:S05]  /*23f0*/  @!P0 BRA `(.L_x_44) ;  /* 0xfffffffc00f08947 */ /* 0x000fea000383ffff */
[----:B------:R-:W-:Y:S05]  /*2400*/  BSYNC B4 ;  /* 0x0000000000047941 */ /* 0x000fea0003800000 */
.L_x_43:
[----:B------:R-:W-:Y:S05]  /*2410*/  BSYNC B3 ;  /* 0x0000000000037941 */ /* 0x000fea0003800000 */
.L_x_42:
        /* <DEDUP_REMOVED lines=31> */
.L_x_51:
[----:B------:R-:W-:Y:S05]  /*2610*/  BSYNC B4 ;  /* 0x0000000000047941 */ /* 0x000fea0003800000 */
.L_x_50:
[----:B------:R-:W-:Y:S01]  /*2620*/  IMAD.IADD R37, R42, 0x1, R37 ;  /* 0x000000012a257824 */ /* 0x000fe200078e0225 */
[----:B------:R-:W-:Y:S06]  /*2630*/  BRA `(.L_x_49) ;  /* 0x0000000000087947 */ /* 0x000fec0003800000 */
.L_x_48:
[----:B------:R-:W-:-:S05]  /*2640*/  VIADD R39, R39, 0x94 ;  /* 0x0000009427277836 */ /* 0x000fca0000000000 */
[----:B------:R-:W-:-:S07]  /*2650*/  SHF.L.U32 R37, R40, R39, RZ ;  /* 0x0000002728257219 */ /* 0x000fce00000006ff */
.L_x_49:
[----:B------:R-:W-:Y:S05]  /*2660*/  BSYNC B3 ;  /* 0x0000000000037941 */ /* 0x000fea0003800000 */
.L_x_47:
[----:B------:R-:W-:Y:S01]  /*2670*/  LOP3.LUT P0, RZ, R37, 0x1800000, RZ, 0xc0, !PT ;  /* 0x0180000025ff7812 */ /* 0x000fe2000780c0ff */
[----:B------:R-:W-:Y:S01]  /*2680*/  IMAD.SHL.U32 R40, R41, 0x10000000, RZ ;  /* 0x1000000029287824 */ /* 0x000fe200078e00ff */
[----:B------:R-:W-:-:S04]  /*2690*/  LOP3.LUT R37, R37, 0x7fffff, RZ, 0xc0, !PT ;  /* 0x007fffff25257812 */ /* 0x000fc800078ec0ff */
[----:B------:R-:W-:-:S07]  /*26a0*/  LOP3.LUT R57, R40, 0xf0000000, R37, 0xe2, !PT ;  /* 0xf000000028397812 */ /* 0x000fce00078ee225 */
[----:B------:R-:W-:Y:S01]  /*26b0*/  @P0 LOP3.LUT R57, R57, 0x800000, RZ, 0xfc, !PT ;  /* 0x0080000039390812 */ /* 0x000fe200078efcff */
[----:B------:R-:W-:Y:S06]  /*26c0*/  BRA `(.L_x_52) ;  /* 0x0000000000787947 */ /* 0x000fec0003800000 */
.L_x_46:
[C---:B------:R-:W-:Y:S01]  /*26d0*/  LOP3.LUT P0, RZ, R40.reuse, 0x4, RZ, 0xc0, !PT ;  /* 0x0000000428ff7812 */ /* 0x040fe2000780c0ff */
[----:B------:R-:W-:Y:S02]  /*26e0*/  IMAD.SHL.U32 R40, R40, 0x400000, RZ ;  /* 0x0040000028287824 */ /* 0x000fe400078e00ff */
[----:B------:R-:W-:-:S10]  /*26f0*/  VIADD R37, R39, 0x7f ;  /* 0x0000007f27257836 */ /* 0x000fd40000000000 */
[----:B------:R-:W-:Y:S05]  /*2700*/  @!P0 BRA `(.L_x_53) ;  /* 0x0000000000388947 */ /* 0x000fea0003800000 */
[----:B------:R-:W-:Y:S01]  /*2710*/  ISETP.GT.AND P0, PT, R39, 0x7e, PT ;  /* 0x0000007e2700780c */ /* 0x000fe20003f04270 */
[----:B------:R-:W-:-:S12]  /*2720*/  BSSY B3, `(.L_x_54) ;  /* 0x0000009000037945 */ /* 0x000fd80003800000 */
[----:B------:R-:W-:Y:S05]  /*2730*/  @P0 BRA `(.L_x_55) ;  /* 0x00000000001c0947 */ /* 0x000fea0003800000 */
.L_x_56:
[--C-:B------:R-:W-:Y:S02]  /*2740*/  SHF.R.U32.HI R39, RZ, 0x19, R40.reuse ;  /* 0x00000019ff277819 */ /* 0x100fe40000011628 */
[C---:B------:R-:W-:Y:S01]  /*2750*/  ISETP.LT.AND P1, PT, R37.reuse, 0xfd, PT ;  /* 0x000000fd2500780c */ /* 0x040fe20003f21270 */
[----:B------:R-:W-:Y:S01]  /*2760*/  VIADD R37, R37, 0x1 ;  /* 0x0000000125257836 */ /* 0x000fe20000000000 */
[----:B------:R-:W-:Y:S02]  /*2770*/  LOP3.LUT R39, R39, 0x1, RZ, 0xc0, !PT ;  /* 0x0000000127277812 */ /* 0x000fe400078ec0ff */
[----:B------:R-:W-:Y:S02]  /*2780*/  SHF.R.U32.HI R40, RZ, 0x1, R40 ;  /* 0x00000001ff287819 */ /* 0x000fe40000011628 */
[----:B------:R-:W-:-:S13]  /*2790*/  ISETP.NE.U32.AND P0, PT, R39, 0x1, PT ;  /* 0x000000012700780c */ /* 0x000fda0003f05070 */
[----:B------:R-:W-:Y:S05]  /*27a0*/  @!P0 BRA P1, `(.L_x_56) ;  /* 0xfffffffc00e48947 */ /* 0x000fea000083ffff */
.L_x_55:
[----:B------:R-:W-:Y:S05]  /*27b0*/  BSYNC B3 ;  /* 0x0000000000037941 */ /* 0x000fea0003800000 */
.L_x_54:
[----:B------:R-:W-:-:S13]  /*27c0*/  LOP3.LUT P0, RZ, R40, 0x1000000, RZ, 0xc0, !PT ;  /* 0x0100000028ff7812 */ /* 0x000fda000780c0ff */
[----:B------:R-:W-:Y:S01]  /*27d0*/  @P0 LEA R57, R41, 0x7f800000, 0x1c ;  /* 0x7f80000029390811 */ /* 0x000fe200078ee0ff */
[----:B------:R-:W-:Y:S06]  /*27e0*/  @P0 BRA `(.L_x_52) ;  /* 0x0000000000300947 */ /* 0x000fec0003800000 */
.L_x_53:
        /* <DEDUP_REMOVED lines=9> */
.L_x_45:
[----:B------:R-:W-:Y:S01]  /*2880*/  LEA R57, R41, 0x7f800000, 0x1c ;  /* 0x7f80000029397811 */ /* 0x000fe200078ee0ff */
[----:B------:R-:W-:Y:S06]  /*2890*/  BRA `(.L_x_52) ;  /* 0x0000000000047947 */ /* 0x000fec0003800000 */
.L_x_41:
[----:B------:R-:W-:-:S07]  /*28a0*/  IMAD.SHL.U32 R57, R41, 0x10000000, RZ ;  /* 0x1000000029397824 */ /* 0x000fce00078e00ff */
.L_x_52:
[----:B------:R-:W-:Y:S05]  /*28b0*/  BSYNC B2 ;  /* 0x0000000000027941 */ /* 0x000fea0003800000 */
.L_x_40:
        /* <DEDUP_REMOVED lines=19> */
.L_x_61:
[C---:B------:R-:W-:Y:S01]  /*29f0*/  LOP3.LUT P0, RZ, R40.reuse, 0x3, RZ, 0xc0, !PT ;  /* 0x0000000328ff7812 */ /* 0x040fe2000780c0ff */
[----:B------:R-:W-:Y:S02]  /*2a00*/  IMAD.SHL.U32 R40, R40, 0x2, RZ ;  /* 0x0000000228287824 */ /* 0x000fe400078e00ff */
[----:B------:R-:W-:-:S10]  /*2a10*/  VIADD R39, R39, 0xffffffff ;  /* 0xffffffff27277836 */ /* 0x000fd40000000000 */
[----:B------:R-:W-:Y:S05]  /*2a20*/  @!P0 BRA `(.L_x_61) ;  /* 0xfffffffc00f08947 */ /* 0x000fea000383ffff */
[----:B------:R-:W-:Y:S05]  /*2a30*/  BSYNC B4 ;  /* 0x0000000000047941 */ /* 0x000fea0003800000 */
.L_x_60:
[----:B------:R-:W-:Y:S05]  /*2a40*/  BSYNC B3 ;  /* 0x0000000000037941 */ /* 0x000fea0003800000 */
.L_x_59:
        /* <DEDUP_REMOVED lines=31> */
.L_x_68:
[----:B------:R-:W-:Y:S05]  /*2c40*/  BSYNC B4 ;  /* 0x0000000000047941 */ /* 0x000fea0003800000 */
.L_x_67:
[----:B------:R-:W-:Y:S01]  /*2c50*/  IMAD.IADD R37, R42, 0x1, R37 ;  /* 0x000000012a257824 */ /* 0x000fe200078e0225 */
[----:B------:R-:W-:Y:S06]  /*2c60*/  BRA `(.L_x_66) ;  /* 0x0000000000087947 */ /* 0x000fec0003800000 */
.L_x_65:
[----:B------:R-:W-:-:S05]  /*2c70*/  VIADD R39, R39, 0x94 ;  /* 0x0000009427277836 */ /* 0x000fca0000000000 */
[----:B------:R-:W-:-:S07]  /*2c80*/  SHF.L.U32 R37, R40, R39, RZ ;  /* 0x0000002728257219 */ /* 0x000fce00000006ff */
.L_x_66:
[----:B------:R-:W-:Y:S05]  /*2c90*/  BSYNC B3 ;  /* 0x0000000000037941 */ /* 0x000fea0003800000 */
.L_x_64:
[----:B------:R-:W-:Y:S01]  /*2ca0*/  LOP3.LUT P0, RZ, R37, 0x1800000, RZ, 0xc0, !PT ;  /* 0x0180000025ff7812 */ /* 0x000fe2000780c0ff */
[----:B------:R-:W-:Y:S01]  /*2cb0*/  IMAD.SHL.U32 R56, R41, 0x10000000, RZ ;  /* 0x1000000029387824 */ /* 0x000fe200078e00ff */
[----:B------:R-:W-:-:S04]  /*2cc0*/  LOP3.LUT R37, R37, 0x7fffff, RZ, 0xc0, !PT ;  /* 0x007fffff25257812 */ /* 0x000fc800078ec0ff */
[----:B------:R-:W-:-:S07]  /*2cd0*/  LOP3.LUT R56, R56, 0xf0000000, R37, 0xe2, !PT ;  /* 0xf000000038387812 */ /* 0x000fce00078ee225 */
[----:B------:R-:W-:Y:S01]  /*2ce0*/  @P0 LOP3.LUT R56, R56, 0x800000, RZ, 0xfc, !PT ;  /* 0x0080000038380812 */ /* 0x000fe200078efcff */
[----:B------:R-:W-:Y:S06]  /*2cf0*/  BRA `(.L_x_69) ;  /* 0x0000000000787947 */ /* 0x000fec0003800000 */
.L_x_63:
[C---:B------:R-:W-:Y:S01]  /*2d00*/  LOP3.LUT P0, RZ, R40.reuse, 0x4, RZ, 0xc0, !PT ;  /* 0x0000000428ff7812 */ /* 0x040fe2000780c0ff */
[----:B------:R-:W-:Y:S02]  /*2d10*/  IMAD.SHL.U32 R40, R40, 0x400000, RZ ;  /* 0x0040000028287824 */ /* 0x000fe400078e00ff */
[----:B------:R-:W-:-:S10]  /*2d20*/  VIADD R37, R39, 0x7f ;  /* 0x0000007f27257836 */ /* 0x000fd40000000000 */
[----:B------:R-:W-:Y:S05]  /*2d30*/  @!P0 BRA `(.L_x_70) ;  /* 0x0000000000388947 */ /* 0x000fea0003800000 */
[----:B------:R-:W-:Y:S01]  /*2d40*/  ISETP.GT.AND P0, PT, R39, 0x7e, PT ;  /* 0x0000007e2700780c */ /* 0x000fe20003f04270 */
[----:B------:R-:W-:-:S12]  /*2d50*/  BSSY B3, `(.L_x_71) ;  /* 0x0000009000037945 */ /* 0x000fd80003800000 */
[----:B------:R-:W-:Y:S05]  /*2d60*/  @P0 BRA `(.L_x_72) ;  /* 0x00000000001c0947 */ /* 0x000fea0003800000 */
.L_x_73:
[--C-:B------:R-:W-:Y:S02]  /*2d70*/  SHF.R.U32.HI R39, RZ, 0x19, R40.reuse ;  /* 0x00000019ff277819 */ /* 0x100fe40000011628 */
[C---:B------:R-:W-:Y:S01]  /*2d80*/  ISETP.LT.AND P1, PT, R37.reuse, 0xfd, PT ;  /* 0x000000fd2500780c */ /* 0x040fe20003f21270 */
[----:B------:R-:W-:Y:S01]  /*2d90*/  VIADD R37, R37, 0x1 ;  /* 0x0000000125257836 */ /* 0x000fe20000000000 */
[----:B------:R-:W-:Y:S02]  /*2da0*/  LOP3.LUT R39, R39, 0x1, RZ, 0xc0, !PT ;  /* 0x0000000127277812 */ /* 0x000fe400078ec0ff */
[----:B------:R-:W-:Y:S02]  /*2db0*/  SHF.R.U32.HI R40, RZ, 0x1, R40 ;  /* 0x00000001ff287819 */ /* 0x000fe40000011628 */
[----:B------:R-:W-:-:S13]  /*2dc0*/  ISETP.NE.U32.AND P0, PT, R39, 0x1, PT ;  /* 0x000000012700780c */ /* 0x000fda0003f05070 */
[----:B------:R-:W-:Y:S05]  /*2dd0*/  @!P0 BRA P1, `(.L_x_73) ;  /* 0xfffffffc00e48947 */ /* 0x000fea000083ffff */
.L_x_72:
[----:B------:R-:W-:Y:S05]  /*2de0*/  BSYNC B3 ;  /* 0x0000000000037941 */ /* 0x000fea0003800000 */
.L_x_71:
[----:B------:R-:W-:-:S13]  /*2df0*/  LOP3.LUT P0, RZ, R40, 0x1000000, RZ, 0xc0, !PT ;  /* 0x0100000028ff7812 */ /* 0x000fda000780c0ff */
[----:B------:R-:W-:Y:S01]  /*2e00*/  @P0 LEA R56, R41, 0x7f800000, 0x1c ;  /* 0x7f80000029380811 */ /* 0x000fe200078ee0ff */
[----:B------:R-:W-:Y:S06]  /*2e10*/  @P0 BRA `(.L_x_69) ;  /* 0x0000000000300947 */ /* 0x000fec0003800000 */
.L_x_70:
        /* <DEDUP_REMOVED lines=9> */
.L_x_62:
[----:B------:R-:W-:Y:S01]  /*2eb0*/  LEA R56, R41, 0x7f800000, 0x1c ;  /* 0x7f80000029387811 */ /* 0x000fe200078ee0ff */
[----:B------:R-:W-:Y:S06]  /*2ec0*/  BRA `(.L_x_69) ;  /* 0x0000000000047947 */ /* 0x000fec0003800000 */
.L_x_58:
[----:B------:R-:W-:-:S07]  /*2ed0*/  IMAD.SHL.U32 R56, R41, 0x10000000, RZ ;  /* 0x1000000029387824 */ /* 0x000fce00078e00ff */
.L_x_69:
[----:B------:R-:W-:Y:S05]  /*2ee0*/  BSYNC B2 ;  /* 0x0000000000027941 */ /* 0x000fea0003800000 */
.L_x_57:
        /* <DEDUP_REMOVED lines=19> */
.L_x_78:
[C---:B------:R-:W-:Y:S01]  /*3020*/  LOP3.LUT P0, RZ, R40.reuse, 0x3, RZ, 0xc0, !PT ;  /* 0x0000000328ff7812 */ /* 0x040fe2000780c0ff */
[----:B------:R-:W-:Y:S02]  /*3030*/  IMAD.SHL.U32 R40, R40, 0x2, RZ ;  /* 0x0000000228287824 */ /* 0x000fe400078e00ff */
[----:B------:R-:W-:-:S10]  /*3040*/  VIADD R39, R39, 0xffffffff ;  /* 0xffffffff27277836 */ /* 0x000fd40000000000 */
[----:B------:R-:W-:Y:S05]  /*3050*/  @!P0 BRA `(.L_x_78) ;  /* 0xfffffffc00f08947 */ /* 0x000fea000383ffff */
[----:B------:R-:W-:Y:S05]  /*3060*/  BSYNC B4 ;  /* 0x0000000000047941 */ /* 0x000fea0003800000 */
.L_x_77:
[----:B------:R-:W-:Y:S05]  /*3070*/  BSYNC B3 ;  /* 0x0000000000037941 */ /* 0x000fea0003800000 */
.L_x_76:
        /* <DEDUP_REMOVED lines=31> */
.L_x_85:
[----:B------:R-:W-:Y:S05]  /*3270*/  BSYNC B4 ;  /* 0x0000000000047941 */ /* 0x000fea0003800000 */
.L_x_84:
[----:B------:R-:W-:Y:S01]  /*3280*/  IMAD.IADD R37, R42, 0x1, R37 ;  /* 0x000000012a257824 */ /* 0x000fe200078e0225 */
[----:B------:R-:W-:Y:S06]  /*3290*/  BRA `(.L_x_83) ;  /* 0x0000000000087947 */ /* 0x000fec0003800000 */
.L_x_82:
[----:B------:R-:W-:-:S05]  /*32a0*/  VIADD R39, R39, 0x94 ;  /* 0x0000009427277836 */ /* 0x000fca0000000000 */
[----:B------:R-:W-:-:S07]  /*32b0*/  SHF.L.U32 R37, R40, R39, RZ ;  /* 0x0000002728257219 */ /* 0x000fce00000006ff */
.L_x_83:
[----:B------:R-:W-:Y:S05]  /*32c0*/  BSYNC B3 ;  /* 0x0000000000037941 */ /* 0x000fea0003800000 */
.L_x_81:
[----:B------:R-:W-:Y:S01]  /*32d0*/  LOP3.LUT P0, RZ, R37, 0x1800000, RZ, 0xc0, !PT ;  /* 0x0180000025ff7812 */ /* 0x000fe2000780c0ff */
[----:B------:R-:W-:Y:S01]  /*32e0*/  IMAD.SHL.U32 R40, R41, 0x10000000, RZ ;  /* 0x1000000029287824 */ /* 0x000fe200078e00ff */
[----:B------:R-:W-:-:S04]  /*32f0*/  LOP3.LUT R37, R37, 0x7fffff, RZ, 0xc0, !PT ;  /* 0x007fffff25257812 */ /* 0x000fc800078ec0ff */
[----:B------:R-:W-:-:S07]  /*3300*/  LOP3.LUT R55, R40, 0xf0000000, R37, 0xe2, !PT ;  /* 0xf000000028377812 */ /* 0x000fce00078ee225 */
[----:B------:R-:W-:Y:S01]  /*3310*/  @P0 LOP3.LUT R55, R55, 0x800000, RZ, 0xfc, !PT ;  /* 0x0080000037370812 */ /* 0x000fe200078efcff */
[----:B------:R-:W-:Y:S06]  /*3320*/  BRA `(.L_x_86) ;  /* 0x0000000000787947 */ /* 0x000fec0003800000 */
.L_x_80:
[C---:B------:R-:W-:Y:S01]  /*3330*/  LOP3.LUT P0, RZ, R40.reuse, 0x4, RZ, 0xc0, !PT ;  /* 0x0000000428ff7812 */ /* 0x040fe2000780c0ff */
[----:B------:R-:W-:Y:S02]  /*3340*/  IMAD.SHL.U32 R40, R40, 0x400000, RZ ;  /* 0x0040000028287824 */ /* 0x000fe400078e00ff */
[----:B------:R-:W-:-:S10]  /*3350*/  VIADD R37, R39, 0x7f ;  /* 0x0000007f27257836 */ /* 0x000fd40000000000 */
[----:B------:R-:W-:Y:S05]  /*3360*/  @!P0 BRA `(.L_x_87) ;  /* 0x0000000000388947 */ /* 0x000fea0003800000 */
[----:B------:R-:W-:Y:S01]  /*3370*/  ISETP.GT.AND P0, PT, R39, 0x7e, PT ;  /* 0x0000007e2700780c */ /* 0x000fe20003f04270 */
[----:B------:R-:W-:-:S12]  /*3380*/  BSSY B3, `(.L_x_88) ;  /* 0x0000009000037945 */ /* 0x000fd80003800000 */
[----:B------:R-:W-:Y:S05]  /*3390*/  @P0 BRA `(.L_x_89) ;  /* 0x00000000001c0947 */ /* 0x000fea0003800000 */
.L_x_90:
[--C-:B------:R-:W-:Y:S02]  /*33a0*/  SHF.R.U32.HI R39, RZ, 0x19, R40.reuse ;  /* 0x00000019ff277819 */ /* 0x100fe40000011628 */
[C---:B------:R-:W-:Y:S01]  /*33b0*/  ISETP.LT.AND P1, PT, R37.reuse, 0xfd, PT ;  /* 0x000000fd2500780c */ /* 0x040fe20003f21270 */
[----:B------:R-:W-:Y:S01]  /*33c0*/  VIADD R37, R37, 0x1 ;  /* 0x0000000125257836 */ /* 0x000fe20000000000 */
[----:B------:R-:W-:Y:S02]  /*33d0*/  LOP3.LUT R39, R39, 0x1, RZ, 0xc0, !PT ;  /* 0x0000000127277812 */ /* 0x000fe400078ec0ff */
[----:B------:R-:W-:Y:S02]  /*33e0*/  SHF.R.U32.HI R40, RZ, 0x1, R40 ;  /* 0x00000001ff287819 */ /* 0x000fe40000011628 */
[----:B------:R-:W-:-:S13]  /*33f0*/  ISETP.NE.U32.AND P0, PT, R39, 0x1, PT ;  /* 0x000000012700780c */ /* 0x000fda0003f05070 */
[----:B------:R-:W-:Y:S05]  /*3400*/  @!P0 BRA P1, `(.L_x_90) ;  /* 0xfffffffc00e48947 */ /* 0x000fea000083ffff */
.L_x_89:
[----:B------:R-:W-:Y:S05]  /*3410*/  BSYNC B3 ;  /* 0x0000000000037941 */ /* 0x000fea0003800000 */
.L_x_88:
[----:B------:R-:W-:-:S13]  /*3420*/  LOP3.LUT P0, RZ, R40, 0x1000000, RZ, 0xc0, !PT ;  /* 0x0100000028ff7812 */ /* 0x000fda000780c0ff */
[----:B------:R-:W-:Y:S01]  /*3430*/  @P0 LEA R55, R41, 0x7f800000, 0x1c ;  /* 0x7f80000029370811 */ /* 0x000fe200078ee0ff */
[----:B------:R-:W-:Y:S06]  /*3440*/  @P0 BRA `(.L_x_86) ;  /* 0x0000000000300947 */ /* 0x000fec0003800000 */
.L_x_87:
        /* <DEDUP_REMOVED lines=9> */
.L_x_79:
[----:B------:R-:W-:Y:S01]  /*34e0*/  LEA R55, R41, 0x7f800000, 0x1c ;  /* 0x7f80000029377811 */ /* 0x000fe200078ee0ff */
[----:B------:R-:W-:Y:S06]  /*34f0*/  BRA `(.L_x_86) ;  /* 0x0000000000047947 */ /* 0x000fec0003800000 */
.L_x_75:
[----:B------:R-:W-:-:S07]  /*3500*/  IMAD.SHL.U32 R55, R41, 0x10000000, RZ ;  /* 0x1000000029377824 */ /* 0x000fce00078e00ff */
.L_x_86:
[----:B------:R-:W-:Y:S05]  /*3510*/  BSYNC B2 ;  /* 0x0000000000027941 */ /* 0x000fea0003800000 */
.L_x_74:
        /* <DEDUP_REMOVED lines=19> */
.L_x_95:
[C---:B------:R-:W-:Y:S01]  /*3650*/  LOP3.LUT P0, RZ, R40.reuse, 0x3, RZ, 0xc0, !PT ;  /* 0x0000000328ff7812 */ /* 0x040fe2000780c0ff */
[----:B------:R-:W-:Y:S02]  /*3660*/  IMAD.SHL.U32 R40, R40, 0x2, RZ ;  /* 0x0000000228287824 */ /* 0x000fe400078e00ff */
[----:B------:R-:W-:-:S10]  /*3670*/  VIADD R39, R39, 0xffffffff ;  /* 0xffffffff27277836 */ /* 0x000fd40000000000 */
[----:B------:R-:W-:Y:S05]  /*3680*/  @!P0 BRA `(.L_x_95) ;  /* 0xfffffffc00f08947 */ /* 0x000fea000383ffff */
[----:B------:R-:W-:Y:S05]  /*3690*/  BSYNC B4 ;  /* 0x0000000000047941 */ /* 0x000fea0003800000 */
.L_x_94:
[----:B------:R-:W-:Y:S05]  /*36a0*/  BSYNC B3 ;  /* 0x0000000000037941 */ /* 0x000fea0003800000 */
.L_x_93:
        /* <DEDUP_REMOVED lines=31> */
.L_x_102:
[----:B------:R-:W-:Y:S05]  /*38a0*/  BSYNC B4 ;  /* 0x0000000000047941 */ /* 0x000fea0003800000 */
.L_x_101:
[----:B------:R-:W-:Y:S01]  /*38b0*/  IMAD.IADD R37, R42, 0x1, R37 ;  /* 0x000000012a257824 */ /* 0x000fe200078e0225 */
[----:B------:R-:W-:Y:S06]  /*38c0*/  BRA `(.L_x_100) ;  /* 0x0000000000087947 */ /* 0x000fec0003800000 */
.L_x_99:
[----:B------:R-:W-:-:S05]  /*38d0*/  VIADD R39, R39, 0x94 ;  /* 0x0000009427277836 */ /* 0x000fca0000000000 */
[----:B------:R-:W-:-:S07]  /*38e0*/  SHF.L.U32 R37, R40, R39, RZ ;  /* 0x0000002728257219 */ /* 0x000fce00000006ff */
.L_x_100:
[----:B------:R-:W-:Y:S05]  /*38f0*/  BSYNC B3 ;  /* 0x0000000000037941 */ /* 0x000fea0003800000 */
.L_x_98:
[----:B------:R-:W-:Y:S01]  /*3900*/  LOP3.LUT P0, RZ, R37, 0x1800000, RZ, 0xc0, !PT ;  /* 0x0180000025ff7812 */ /* 0x000fe2000780c0ff */
[----:B------:R-:W-:Y:S01]  /*3910*/  IMAD.SHL.U32 R54, R41, 0x10000000, RZ ;  /* 0x1000000029367824 */ /* 0x000fe200078e00ff */
[----:B------:R-:W-:-:S04]  /*3920*/  LOP3.LUT R37, R37, 0x7fffff, RZ, 0xc0, !PT ;  /* 0x007fffff25257812 */ /* 0x000fc800078ec0ff */
[----:B------:R-:W-:-:S07]  /*3930*/  LOP3.LUT R54, R54, 0xf0000000, R37, 0xe2, !PT ;  /* 0xf000000036367812 */ /* 0x000fce00078ee225 */
[----:B------:R-:W-:Y:S01]  /*3940*/  @P0 LOP3.LUT R54, R54, 0x800000, RZ, 0xfc, !PT ;  /* 0x0080000036360812 */ /* 0x000fe200078efcff */
[----:B------:R-:W-:Y:S06]  /*3950*/  BRA `(.L_x_103) ;  /* 0x0000000000787947 */ /* 0x000fec0003800000 */
.L_x_97:
[C---:B------:R-:W-:Y:S01]  /*3960*/  LOP3.LUT P0, RZ, R40.reuse, 0x4, RZ, 0xc0, !PT ;  /* 0x0000000428ff7812 */ /* 0x040fe2000780c0ff */
[----:B------:R-:W-:Y:S02]  /*3970*/  IMAD.SHL.U32 R40, R40, 0x400000, RZ ;  /* 0x0040000028287824 */ /* 0x000fe400078e00ff */
[----:B------:R-:W-:-:S10]  /*3980*/  VIADD R37, R39, 0x7f ;  /* 0x0000007f27257836 */ /* 0x000fd40000000000 */
[----:B------:R-:W-:Y:S05]  /*3990*/  @!P0 BRA `(.L_x_104) ;  /* 0x0000000000388947 */ /* 0x000fea0003800000 */
[----:B------:R-:W-:Y:S01]  /*39a0*/  ISETP.GT.AND P0, PT, R39, 0x7e, PT ;  /* 0x0000007e2700780c */ /* 0x000fe20003f04270 */
[----:B------:R-:W-:-:S12]  /*39b0*/  BSSY B3, `(.L_x_105) ;  /* 0x0000009000037945 */ /* 0x000fd80003800000 */
[----:B------:R-:W-:Y:S05]  /*39c0*/  @P0 BRA `(.L_x_106) ;  /* 0x00000000001c0947 */ /* 0x000fea0003800000 */
.L_x_107:
[--C-:B------:R-:W-:Y:S02]  /*39d0*/  SHF.R.U32.HI R39, RZ, 0x19, R40.reuse ;  /* 0x00000019ff277819 */ /* 0x100fe40000011628 */
[C---:B------:R-:W-:Y:S01]  /*39e0*/  ISETP.LT.AND P1, PT, R37.reuse, 0xfd, PT ;  /* 0x000000fd2500780c */ /* 0x040fe20003f21270 */
[----:B------:R-:W-:Y:S01]  /*39f0*/  VIADD R37, R37, 0x1 ;  /* 0x0000000125257836 */ /* 0x000fe20000000000 */
[----:B------:R-:W-:Y:S02]  /*3a00*/  LOP3.LUT R39, R39, 0x1, RZ, 0xc0, !PT ;  /* 0x0000000127277812 */ /* 0x000fe400078ec0ff */
[----:B------:R-:W-:Y:S02]  /*3a10*/  SHF.R.U32.HI R40, RZ, 0x1, R40 ;  /* 0x00000001ff287819 */ /* 0x000fe40000011628 */
[----:B------:R-:W-:-:S13]  /*3a20*/  ISETP.NE.U32.AND P0, PT, R39, 0x1, PT ;  /* 0x000000012700780c */ /* 0x000fda0003f05070 */
[----:B------:R-:W-:Y:S05]  /*3a30*/  @!P0 BRA P1, `(.L_x_107) ;  /* 0xfffffffc00e48947 */ /* 0x000fea000083ffff */
.L_x_106:
[----:B------:R-:W-:Y:S05]  /*3a40*/  BSYNC B3 ;  /* 0x0000000000037941 */ /* 0x000fea0003800000 */
.L_x_105:
[----:B------:R-:W-:-:S13]  /*3a50*/  LOP3.LUT P0, RZ, R40, 0x1000000, RZ, 0xc0, !PT ;  /* 0x0100000028ff7812 */ /* 0x000fda000780c0ff */
[----:B------:R-:W-:Y:S01]  /*3a60*/  @P0 LEA R54, R41, 0x7f800000, 0x1c ;  /* 0x7f80000029360811 */ /* 0x000fe200078ee0ff */
[----:B------:R-:W-:Y:S06]  /*3a70*/  @P0 BRA `(.L_x_103) ;  /* 0x0000000000300947 */ /* 0x000fec0003800000 */
.L_x_104:
        /* <DEDUP_REMOVED lines=9> */
.L_x_96:
[----:B------:R-:W-:Y:S01]  /*3b10*/  LEA R54, R41, 0x7f800000, 0x1c ;  /* 0x7f80000029367811 */ /* 0x000fe200078ee0ff */
[----:B------:R-:W-:Y:S06]  /*3b20*/  BRA `(.L_x_103) ;  /* 0x0000000000047947 */ /* 0x000fec0003800000 */
.L_x_92:
[----:B------:R-:W-:-:S07]  /*3b30*/  IMAD.SHL.U32 R54, R41, 0x10000000, RZ ;  /* 0x1000000029367824 */ /* 0x000fce00078e00ff */
.L_x_103:
[----:B------:R-:W-:Y:S05]  /*3b40*/  BSYNC B2 ;  /* 0x0000000000027941 */ /* 0x000fea0003800000 */
.L_x_91:
        /* <DEDUP_REMOVED lines=19> */
.L_x_112:
[C---:B------:R-:W-:Y:S01]  /*3c80*/  LOP3.LUT P0, RZ, R40.reuse, 0x3, RZ, 0xc0, !PT ;  /* 0x0000000328ff7812 */ /* 0x040fe2000780c0ff */
[----:B------:R-:W-:Y:S02]  /*3c90*/  IMAD.SHL.U32 R40, R40, 0x2, RZ ;  /* 0x0000000228287824 */ /* 0x000fe400078e00ff */
[----:B------:R-:W-:-:S10]  /*3ca0*/  VIADD R39, R39, 0xffffffff ;  /* 0xffffffff27277836 */ /* 0x000fd40000000000 */
[----:B------:R-:W-:Y:S05]  /*3cb0*/  @!P0 BRA `(.L_x_112) ;  /* 0xfffffffc00f08947 */ /* 0x000fea000383ffff */
[----:B------:R-:W-:Y:S05]  /*3cc0*/  BSYNC B4 ;  /* 0x0000000000047941 */ /* 0x000fea0003800000 */
.L_x_111:
[----:B------:R-:W-:Y:S05]  /*3cd0*/  BSYNC B3 ;  /* 0x0000000000037941 */ /* 0x000fea0003800000 */
.L_x_110:
        /* <DEDUP_REMOVED lines=31> */
.L_x_119:
[----:B------:R-:W-:Y:S05]  /*3ed0*/  BSYNC B4 ;  /* 0x0000000000047941 */ /* 0x000fea0003800000 */
.L_x_118:
[----:B------:R-:W-:Y:S01]  /*3ee0*/  IMAD.IADD R37, R42, 0x1, R37 ;  /* 0x000000012a257824 */ /* 0x000fe200078e0225 */
[----:B------:R-:W-:Y:S06]  /*3ef0*/  BRA `(.L_x_117) ;  /* 0x0000000000087947 */ /* 0x000fec0003800000 */
.L_x_116:
[----:B------:R-:W-:-:S05]  /*3f00*/  VIADD R39, R39, 0x94 ;  /* 0x0000009427277836 */ /* 0x000fca0000000000 */
[----:B------:R-:W-:-:S07]  /*3f10*/  SHF.L.U32 R37, R40, R39, RZ ;  /* 0x0000002728257219 */ /* 0x000fce00000006ff */
.L_x_117:
[----:B------:R-:W-:Y:S05]  /*3f20*/  BSYNC B3 ;  /* 0x0000000000037941 */ /* 0x000fea0003800000 */
.L_x_115:
[----:B------:R-:W-:Y:S01]  /*3f30*/  LOP3.LUT P0, RZ, R37, 0x1800000, RZ, 0xc0, !PT ;  /* 0x0180000025ff7812 */ /* 0x000fe2000780c0ff */
[----:B------:R-:W-:Y:S01]  /*3f40*/  IMAD.SHL.U32 R40, R41, 0x10000000, RZ ;  /* 0x1000000029287824 */ /* 0x000fe200078e00ff */
[----:B------:R-:W-:-:S04]  /*3f50*/  LOP3.LUT R37, R37, 0x7fffff, RZ, 0xc0, !PT ;  /* 0x007fffff25257812 */ /* 0x000fc800078ec0ff */
[----:B------:R-:W-:-:S07]  /*3f60*/  LOP3.LUT R53, R40, 0xf0000000, R37, 0xe2, !PT ;  /* 0xf000000028357812 */ /* 0x000fce00078ee225 */
[----:B------:R-:W-:Y:S01]  /*3f70*/  @P0 LOP3.LUT R53, R53, 0x800000, RZ, 0xfc, !PT ;  /* 0x0080000035350812 */ /* 0x000fe200078efcff */
[----:B------:R-:W-:Y:S06]  /*3f80*/  BRA `(.L_x_120) ;  /* 0x0000000000787947 */ /* 0x000fec0003800000 */
.L_x_114:
[C---:B------:R-:W-:Y:S01]  /*3f90*/  LOP3.LUT P0, RZ, R40.reuse, 0x4, RZ, 0xc0, !PT ;  /* 0x0000000428ff7812 */ /* 0x040fe2000780c0ff */
[----:B------:R-:W-:Y:S02]  /*3fa0*/  IMAD.SHL.U32 R40, R40, 0x400000, RZ ;  /* 0x0040000028287824 */ /* 0x000fe400078e00ff */
[----:B------:R-:W-:-:S10]  /*3fb0*/  VIADD R37, R39, 0x7f ;  /* 0x0000007f27257836 */ /* 0x000fd40000000000 */
[----:B------:R-:W-:Y:S05]  /*3fc0*/  @!P0 BRA `(.L_x_121) ;  /* 0x0000000000388947 */ /* 0x000fea0003800000 */
[----:B------:R-:W-:Y:S01]  /*3fd0*/  ISETP.GT.AND P0, PT, R39, 0x7e, PT ;  /* 0x0000007e2700780c */ /* 0x000fe20003f04270 */
[----:B------:R-:W-:-:S12]  /*3fe0*/  BSSY B3, `(.L_x_122) ;  /* 0x0000009000037945 */ /* 0x000fd80003800000 */
[----:B------:R-:W-:Y:S05]  /*3ff0*/  @P0 BRA `(.L_x_123) ;  /* 0x00000000001c0947 */ /* 0x000fea0003800000 */
.L_x_124:
[--C-:B------:R-:W-:Y:S02]  /*4000*/  SHF.R.U32.HI R39, RZ, 0x19, R40.reuse ;  /* 0x00000019ff277819 */ /* 0x100fe40000011628 */
[C---:B------:R-:W-:Y:S01]  /*4010*/  ISETP.LT.AND P1, PT, R37.reuse, 0xfd, PT ;  /* 0x000000fd2500780c */ /* 0x040fe20003f21270 */
[----:B------:R-:W-:Y:S01]  /*4020*/  VIADD R37, R37, 0x1 ;  /* 0x0000000125257836 */ /* 0x000fe20000000000 */
[----:B------:R-:W-:Y:S02]  /*4030*/  LOP3.LUT R39, R39, 0x1, RZ, 0xc0, !PT ;  /* 0x0000000127277812 */ /* 0x000fe400078ec0ff */
[----:B------:R-:W-:Y:S02]  /*4040*/  SHF.R.U32.HI R40, RZ, 0x1, R40 ;  /* 0x00000001ff287819 */ /* 0x000fe40000011628 */
[----:B------:R-:W-:-:S13]  /*4050*/  ISETP.NE.U32.AND P0, PT, R39, 0x1, PT ;  /* 0x000000012700780c */ /* 0x000fda0003f05070 */
[----:B------:R-:W-:Y:S05]  /*4060*/  @!P0 BRA P1, `(.L_x_124) ;  /* 0xfffffffc00e48947 */ /* 0x000fea000083ffff */
.L_x_123:
[----:B------:R-:W-:Y:S05]  /*4070*/  BSYNC B3 ;  /* 0x0000000000037941 */ /* 0x000fea0003800000 */
.L_x_122:
[----:B------:R-:W-:-:S13]  /*4080*/  LOP3.LUT P0, RZ, R40, 0x1000000, RZ, 0xc0, !PT ;  /* 0x0100000028ff7812 */ /* 0x000fda000780c0ff */
[----:B------:R-:W-:Y:S01]  /*4090*/  @P0 LEA R53, R41, 0x7f800000, 0x1c ;  /* 0x7f80000029350811 */ /* 0x000fe200078ee0ff */
[----:B------:R-:W-:Y:S06]  /*40a0*/  @P0 BRA `(.L_x_120) ;  /* 0x0000000000300947 */ /* 0x000fec0003800000 */
.L_x_121:
        /* <DEDUP_REMOVED lines=9> */
.L_x_113:
[----:B------:R-:W-:Y:S01]  /*4140*/  LEA R53, R41, 0x7f800000, 0x1c ;  /* 0x7f80000029357811 */ /* 0x000fe200078ee0ff */
[----:B------:R-:W-:Y:S06]  /*4150*/  BRA `(.L_x_120) ;  /* 0x0000000000047947 */ /* 0x000fec0003800000 */
.L_x_109:
[----:B------:R-:W-:-:S07]  /*4160*/  IMAD.SHL.U32 R53, R41, 0x10000000, RZ ;  /* 0x1000000029357824 */ /* 0x000fce00078e00ff */
.L_x_120:
[----:B------:R-:W-:Y:S05]  /*4170*/  BSYNC B2 ;  /* 0x0000000000027941 */ /* 0x000fea0003800000 */
.L_x_108:
        /* <DEDUP_REMOVED lines=19> */
.L_x_129:
[C---:B------:R-:W-:Y:S01]  /*42b0*/  LOP3.LUT P0, RZ, R40.reuse, 0x3, RZ, 0xc0, !PT ;  /* 0x0000000328ff7812 */ /* 0x040fe2000780c0ff */
[----:B------:R-:W-:Y:S02]  /*42c0*/  IMAD.SHL.U32 R40, R40, 0x2, RZ ;  /* 0x0000000228287824 */ /* 0x000fe400078e00ff */
[----:B------:R-:W-:-:S10]  /*42d0*/  VIADD R39, R39, 0xffffffff ;  /* 0xffffffff27277836 */ /* 0x000fd40000000000 */
[----:B------:R-:W-:Y:S05]  /*42e0*/  @!P0 BRA `(.L_x_129) ;  /* 0xfffffffc00f08947 */ /* 0x000fea000383ffff */
[----:B------:R-:W-:Y:S05]  /*42f0*/  BSYNC B4 ;  /* 0x0000000000047941 */ /* 0x000fea0003800000 */
.L_x_128:
[----:B------:R-:W-:Y:S05]  /*4300*/  BSYNC B3 ;  /* 0x0000000000037941 */ /* 0x000fea0003800000 */
.L_x_127:
        /* <DEDUP_REMOVED lines=11> */
[----:B------:R-:W-:Y:S01]  /*43c0*/  IADD3 R20, -R39, -0x95, RZ ;  /* 0xffffff6b27147810 */ /* 0x000fe20007ffe1ff */
[----:B------:R-:W-:Y:S01]  /*43d0*/  IMAD.MOV.U32 R37, RZ, RZ, -0x1 ;  /* 0xffffffffff257424 */ /* 0x000fe200078e00ff */
[----:B------:R-:W-:Y:S02]  /*43e0*/  BSSY B4, `(.L_x_135) ;  /* 0x0000012000047945 */ /* 0x000fe40003800000 */
[-C--:B------:R-:W-:Y:S02]  /*43f0*/  SHF.L.U32 R43, R44, R20.reuse, RZ ;  /* 0x000000142c2b7219 */ /* 0x080fe400000006ff */
[----:B------:R-:W-:Y:S02]  /*4400*/  SHF.L.U32 R20, R37, R20, RZ ;  /* 0x0000001425147219 */ /* 0x000fe400000006ff */
[----:B------:R-:W-:Y:S02]  /*4410*/  LOP3.LUT R42, R43, R40, RZ, 0xc0, !PT ;  /* 0x000000282b2a7212 */ /* 0x000fe400078ec0ff */
[----:B------:R-:W-:Y:S01]  /*4420*/  LOP3.LUT R37, RZ, R20, RZ, 0x33, !PT ;  /* 0x00000014ff257212 */ /* 0x000fe200078e33ff */
[----:B------:R-:W-:Y:S01]  /*4430*/  IMAD.MOV.U32 R20, RZ, RZ, 0x1 ;  /* 0x00000001ff147424 */ /* 0x000fe200078e00ff */
[----:B------:R-:W-:-:S02]  /*4440*/  ISETP.NE.AND P1, PT, R42, RZ, PT ;  /* 0x000000ff2a00720c */ /* 0x000fc40003f25270 */
[----:B------:R-:W-:Y:S02]  /*4450*/  LOP3.LUT P0, R42, R40, RZ, R37, 0xa0, !PT ;  /* 0x000000ff282a7212 */ /* 0x000fe4000780a025 */
[----:B------:R-:W-:-:S04]  /*4460*/  IADD3 R37, -R39, -0x94, RZ ;  /* 0xffffff6c27257810 */ /* 0x000fc80007ffe1ff */
[----:B------:R-:W-:-:S07]  /*4470*/  SHF.R.U32.HI R39, RZ, R37, R40 ;  /* 0x00000025ff277219 */ /* 0x000fce0000011628 */
        /* <DEDUP_REMOVED lines=8> */
.L_x_136:
[----:B------:R-:W-:Y:S05]  /*4500*/  BSYNC B4 ;  /* 0x0000000000047941 */ /* 0x000fea0003800000 */
.L_x_135:
[----:B------:R-:W-:Y:S01]  /*4510*/  IMAD.IADD R20, R39, 0x1, R20 ;  /* 0x0000000127147824 */ /* 0x000fe200078e0214 */
[----:B------:R-:W-:Y:S06]  /*4520*/  BRA `(.L_x_134) ;  /* 0x0000000000087947 */ /* 0x000fec0003800000 */
.L_x_133:
[----:B------:R-:W-:-:S05]  /*4530*/  VIADD R39, R39, 0x94 ;  /* 0x0000009427277836 */ /* 0x000fca0000000000 */
[----:B------:R-:W-:-:S07]  /*4540*/  SHF.L.U32 R20, R40, R39, RZ ;  /* 0x0000002728147219 */ /* 0x000fce00000006ff */
.L_x_134:
[----:B------:R-:W-:Y:S05]  /*4550*/  BSYNC B3 ;  /* 0x0000000000037941 */ /* 0x000fea0003800000 */
.L_x_132:
[C---:B------:R-:W-:Y:S01]  /*4560*/  LOP3.LUT P0, RZ, R20.reuse, 0x1800000, RZ, 0xc0, !PT ;  /* 0x0180000014ff7812 */ /* 0x040fe2000780c0ff */
[----:B------:R-:W-:Y:S01]  /*4570*/  IMAD.SHL.U32 R41, R41, 0x10000000, RZ ;  /* 0x1000000029297824 */ /* 0x000fe200078e00ff */
[----:B------:R-:W-:-:S04]  /*4580*/  LOP3.LUT R20, R20, 0x7fffff, RZ, 0xc0, !PT ;  /* 0x007fffff14147812 */ /* 0x000fc800078ec0ff */
[----:B------:R-:W-:-:S07]  /*4590*/  LOP3.LUT R63, R41, 0xf0000000, R20, 0xe2, !PT ;  /* 0xf0000000293f7812 */ /* 0x000fce00078ee214 */
[----:B------:R-:W-:Y:S01]  /*45a0*/  @P0 LOP3.LUT R63, R63, 0x800000, RZ, 0xfc, !PT ;  /* 0x008000003f3f0812 */ /* 0x000fe200078efcff */
[----:B------:R-:W-:Y:S06]  /*45b0*/  BRA `(.L_x_137) ;  /* 0x0000000000807947 */ /* 0x000fec0003800000 */
.L_x_131:
[C---:B------:R-:W-:Y:S01]  /*45c0*/  LOP3.LUT P0, RZ, R40.reuse, 0x4, RZ, 0xc0, !PT ;  /* 0x0000000428ff7812 */ /* 0x040fe2000780c0ff */
[----:B------:R-:W-:Y:S02]  /*45d0*/  IMAD.SHL.U32 R40, R40, 0x400000, RZ ;  /* 0x0040000028287824 */ /* 0x000fe400078e00ff */
[----:B------:R-:W-:-:S10]  /*45e0*/  VIADD R37, R39, 0x7f ;  /* 0x0000007f27257836 */ /* 0x000fd40000000000 */
[----:B------:R-:W-:Y:S05]  /*45f0*/  @!P0 BRA `(.L_x_138) ;  /* 0x00000000003c8947 */ /* 0x000fea0003800000 */
[----:B------:R-:W-:Y:S01]  /*4600*/  ISETP.GT.AND P0, PT, R39, 0x7e, PT ;  /* 0x0000007e2700780c */ /* 0x000fe20003f04270 */
[----:B------:R-:W-:-:S12]  /*4610*/  BSSY B3, `(.L_x_139) ;  /* 0x0000009000037945 */ /* 0x000fd80003800000 */
[----:B------:R-:W-:Y:S05]  /*4620*/  @P0 BRA `(.L_x_140) ;  /* 0x00000000001c0947 */ /* 0x000fea0003800000 */
.L_x_141:
[--C-:B------:R-:W-:Y:S02]  /*4630*/  SHF.R.U32.HI R39, RZ, 0x19, R40.reuse ;  /* 0x00000019ff277819 */ /* 0x100fe40000011628 */
[C---:B------:R-:W-:Y:S01]  /*4640*/  ISETP.LT.AND P1, PT, R37.reuse, 0xfd, PT ;  /* 0x000000fd2500780c */ /* 0x040fe20003f21270 */
[----:B------:R-:W-:Y:S01]  /*4650*/  VIADD R37, R37, 0x1 ;  /* 0x0000000125257836 */ /* 0x000fe20000000000 */
[----:B------:R-:W-:Y:S02]  /*4660*/  LOP3.LUT R39, R39, 0x1, RZ, 0xc0, !PT ;  /* 0x0000000127277812 */ /* 0x000fe400078ec0ff */
[----:B------:R-:W-:Y:S02]  /*4670*/  SHF.R.U32.HI R40, RZ, 0x1, R40 ;  /* 0x00000001ff287819 */ /* 0x000fe40000011628 */
[----:B------:R-:W-:-:S13]  /*4680*/  ISETP.NE.U32.AND P0, PT, R39, 0x1, PT ;  /* 0x000000012700780c */ /* 0x000fda0003f05070 */
[----:B------:R-:W-:Y:S05]  /*4690*/  @!P0 BRA P1, `(.L_x_141) ;  /* 0xfffffffc00e48947 */ /* 0x000fea000083ffff */
.L_x_140:
[----:B------:R-:W-:Y:S05]  /*46a0*/  BSYNC B3 ;  /* 0x0000000000037941 */ /* 0x000fea0003800000 */
.L_x_139:
[----:B------:R-:W-:-:S13]  /*46b0*/  LOP3.LUT P0, RZ, R40, 0x1000000, RZ, 0xc0, !PT ;  /* 0x0100000028ff7812 */ /* 0x000fda000780c0ff */
[----:B------:R-:W-:-:S04]  /*46c0*/  @P0 LOP3.LUT R20, R20, 0x80000000, RZ, 0xc0, !PT ;  /* 0x8000000014140812 */ /* 0x000fc800078ec0ff */
[----:B------:R-:W-:Y:S01]  /*46d0*/  @P0 LOP3.LUT R63, R20, 0x7f800000, RZ, 0xfc, !PT ;  /* 0x7f800000143f0812 */ /* 0x000fe200078efcff */
[----:B------:R-:W-:Y:S06]  /*46e0*/  @P0 BRA `(.L_x_137) ;  /* 0x0000000000340947 */ /* 0x000fec0003800000 */
.L_x_138:
        /* <DEDUP_REMOVED lines=9> */
.L_x_130:
[----:B------:R-:W-:-:S04]  /*4780*/  LOP3.LUT R20, R20, 0x80000000, RZ, 0xc0, !PT ;  /* 0x8000000014147812 */ /* 0x000fc800078ec0ff */
[----:B------:R-:W-:Y:S01]  /*4790*/  LOP3.LUT R63, R20, 0x7f800000, RZ, 0xfc, !PT ;  /* 0x7f800000143f7812 */ /* 0x000fe200078efcff */
[----:B------:R-:W-:Y:S06]  /*47a0*/  BRA `(.L_x_137) ;  /* 0x0000000000047947 */ /* 0x000fec0003800000 */
.L_x_126:
[----:B------:R-:W-:-:S07]  /*47b0*/  IMAD.SHL.U32 R63, R41, 0x10000000, RZ ;  /* 0x10000000293f7824 */ /* 0x000fce00078e00ff */
.L_x_137:
[----:B------:R-:W-:Y:S05]  /*47c0*/  BSYNC B2 ;  /* 0x0000000000027941 */ /* 0x000fea0003800000 */
.L_x_125:
[C---:B------:R-:W-:Y:S01]  /*47d0*/  LOP3.LUT P0, RZ, R21.reuse, 0x6, RZ, 0xc0, !PT ;  /* 0x0000000615ff7812 */ /* 0x040fe2000780c0ff */
[----:B------:R-:W-:Y:S01]  /*47e0*/  BSSY B2, `(.L_x_142) ;  /* 0x0000062000027945 */ /* 0x000fe20003800000 */
[C---:B------:R-:W-:Y:S02]  /*47f0*/  LOP3.LUT R20, R21.reuse, 0xffff, RZ, 0xc0, !PT ;  /* 0x0000ffff15147812 */ /* 0x040fe400078ec0ff */
[----:B------:R-:W-:Y:S02]  /*4800*/  LOP3.LUT R39, R21, 0x1, RZ, 0xc0, !PT ;  /* 0x0000000115277812 */ /* 0x000fe400078ec0ff */
[----:B------:R-:W-:Y:S02]  /*4810*/  SHF.R.U32.HI R20, RZ, 0x1, R20 ;  /* 0x00000001ff147819 */ /* 0x000fe40000011614 */
[----:B------:R-:W-:-:S05]  /*4820*/  F2FP.F16.F32.PACK_AB R63, RZ, R63 ;  /* 0x0000003fff3f723e */ /* 0x000fca00000000ff */
[----:B------:R-:W-:Y:S02]  /*4830*/  @P0 LOP3.LUT R39, R39, 0x2, RZ, 0xfc, !PT ;  /* 0x0000000227270812 */ /* 0x000fe400078efcff */
[----:B------:R-:W-:Y:S02]  /*4840*/  LOP3.LUT P0, RZ, R20, 0x3, RZ, 0xc0, !PT ;  /* 0x0000000314ff7812 */ /* 0x000fe4000780c0ff */
[----:B------:R-:W-:-:S04]  /*4850*/  LOP3.LUT R37, R39, 0x3, R20, 0xf8, !PT ;  /* 0x0000000327257812 */ /* 0x000fc800078ef814 */
[----:B------:R-:W-:Y:S02]  /*4860*/  PRMT R40, R37, 0x9910, RZ ;  /* 0x0000991025287816 */ /* 0x000fe400000000ff */
[----:B------:R-:W-:Y:S02]  /*4870*/  LOP3.LUT R37, R20, 0x3, RZ, 0xc0, !PT ;  /* 0x0000000314257812 */ /* 0x000fe400078ec0ff */
[----:B------:R-:W-:Y:S02]  /*4880*/  ISETP.NE.AND P1, PT, R40, RZ, PT ;  /* 0x000000ff2800720c */ /* 0x000fe40003f25270 */
[----:B------:R-:W-:Y:S01]  /*4890*/  LOP3.LUT R40, R21, 0x8, RZ, 0xc0, !PT ;  /* 0x0000000815287812 */ /* 0x000fe200078ec0ff */
[----:B------:R-:W-:-:S05]  /*48a0*/  VIADD R37, R37, 0xffffffff ;  /* 0xffffffff25257836 */ /* 0x000fca0000000000 */
[----:B------:R-:W-:-:S05]  /*48b0*/  SEL R37, R37, RZ, P0 ;  /* 0x000000ff25257207 */ /* 0x000fca0000000000 */
[----:B------:R-:W-:Y:S05]  /*48c0*/  @!P1 BRA `(.L_x_143) ;  /* 0x0000000400489947 */ /* 0x000fea0003800000 */
[----:B------:R-:W-:Y:S01]  /*48d0*/  LOP3.LUT P0, RZ, R39, 0x2, RZ, 0xc0, !PT ;  /* 0x0000000227ff7812 */ /* 0x000fe2000780c0ff */
[----:B------:R-:W-:-:S12]  /*48e0*/  BSSY B3, `(.L_x_144) ;  /* 0x0000008000037945 */ /* 0x000fd80003800000 */
[----:B------:R-:W-:Y:S05]  /*48f0*/  @P0 BRA `(.L_x_145) ;  /* 0x0000000000180947 */ /* 0x000fea0003800000 */
[----:B------:R-:W-:Y:S01]  /*4900*/  BSSY B4, `(.L_x_145) ;  /* 0x0000005000047945 */ /* 0x000fe20003800000 */
.L_x_146:
[C---:B------:R-:W-:Y:S01]  /*4910*/  LOP3.LUT P0, RZ, R39.reuse, 0x3, RZ, 0xc0, !PT ;  /* 0x0000000327ff7812 */ /* 0x040fe2000780c0ff */
[----:B------:R-:W-:Y:S02]  /*4920*/  IMAD.SHL.U32 R39, R39, 0x2, RZ ;  /* 0x0000000227277824 */ /* 0x000fe400078e00ff */
[----:B------:R-:W-:-:S10]  /*4930*/  VIADD R37, R37, 0xffffffff ;  /* 0xffffffff25257836 */ /* 0x000fd40000000000 */
[----:B------:R-:W-:Y:S05]  /*4940*/  @!P0 BRA `(.L_x_146) ;  /* 0xfffffffc00f08947 */ /* 0x000fea000383ffff */
[----:B------:R-:W-:Y:S05]  /*4950*/  BSYNC B4 ;  /* 0x0000000000047941 */ /* 0x000fea0003800000 */
.L_x_145:
[----:B------:R-:W-:Y:S05]  /*4960*/  BSYNC B3 ;  /* 0x0000000000037941 */ /* 0x000fea0003800000 */
.L_x_144:
        /* <DEDUP_REMOVED lines=17> */
[----:B------:R-:W-:-:S02]  /*4a80*/  LOP3.LUT R20, RZ, R20, RZ, 0x33, !PT ;  /* 0x00000014ff147212 */ /* 0x000fc400078e33ff */
[----:B------:R-:W-:Y:S02]  /*4a90*/  ISETP.NE.AND P1, PT, R42, RZ, PT ;  /* 0x000000ff2a00720c */ /* 0x000fe40003f25270 */
[----:B------:R-:W-:Y:S01]  /*4aa0*/  LOP3.LUT P0, R43, R39, RZ, R20, 0xa0, !PT ;  /* 0x000000ff272b7212 */ /* 0x000fe2000780a014 */
[----:B------:R-:W-:Y:S01]  /*4ab0*/  IMAD.MOV.U32 R20, RZ, RZ, 0x1 ;  /* 0x00000001ff147424 */ /* 0x000fe200078e00ff */
[----:B------:R-:W-:-:S04]  /*4ac0*/  IADD3 R42, -R37, -0x94, RZ ;  /* 0xffffff6c252a7810 */ /* 0x000fc80007ffe1ff */
[----:B------:R-:W-:-:S07]  /*4ad0*/  SHF.R.U32.HI R37, RZ, R42, R39 ;  /* 0x0000002aff257219 */ /* 0x000fce0000011627 */
        /* <DEDUP_REMOVED lines=8> */
.L_x_153:
[----:B------:R-:W-:Y:S05]  /*4b60*/  BSYNC B4 ;  /* 0x0000000000047941 */ /* 0x000fea0003800000 */
.L_x_152:
[----:B------:R-:W-:Y:S01]  /*4b70*/  IMAD.IADD R20, R37, 0x1, R20 ;  /* 0x0000000125147824 */ /* 0x000fe200078e0214 */
[----:B------:R-:W-:Y:S06]  /*4b80*/  BRA `(.L_x_151) ;  /* 0x0000000000087947 */ /* 0x000fec0003800000 */
.L_x_150:
[----:B------:R-:W-:-:S05]  /*4b90*/  VIADD R20, R37, 0x94 ;  /* 0x0000009425147836 */ /* 0x000fca0000000000 */
[----:B------:R-:W-:-:S07]  /*4ba0*/  SHF.L.U32 R20, R39, R20, RZ ;  /* 0x0000001427147219 */ /* 0x000fce00000006ff */
.L_x_151:
[----:B------:R-:W-:Y:S05]  /*4bb0*/  BSYNC B3 ;  /* 0x0000000000037941 */ /* 0x000fea0003800000 */
.L_x_149:
[----:B------:R-:W-:Y:S01]  /*4bc0*/  LOP3.LUT P0, RZ, R20, 0x1800000, RZ, 0xc0, !PT ;  /* 0x0180000014ff7812 */ /* 0x000fe2000780c0ff */
[----:B------:R-:W-:Y:S01]  /*4bd0*/  IMAD.SHL.U32 R37, R40, 0x10000000, RZ ;  /* 0x1000000028257824 */ /* 0x000fe200078e00ff */
[----:B------:R-:W-:-:S04]  /*4be0*/  LOP3.LUT R20, R20, 0x7fffff, RZ, 0xc0, !PT ;  /* 0x007fffff14147812 */ /* 0x000fc800078ec0ff */
[----:B------:R-:W-:-:S07]  /*4bf0*/  LOP3.LUT R62, R37, 0xf0000000, R20, 0xe2, !PT ;  /* 0xf0000000253e7812 */ /* 0x000fce00078ee214 */
[----:B------:R-:W-:Y:S01]  /*4c00*/  @P0 LOP3.LUT R62, R62, 0x800000, RZ, 0xfc, !PT ;  /* 0x008000003e3e0812 */ /* 0x000fe200078efcff */
[----:B------:R-:W-:Y:S06]  /*4c10*/  BRA `(.L_x_154) ;  /* 0x0000000000787947 */ /* 0x000fec0003800000 */
.L_x_148:
[C---:B------:R-:W-:Y:S01]  /*4c20*/  LOP3.LUT P0, RZ, R39.reuse, 0x4, RZ, 0xc0, !PT ;  /* 0x0000000427ff7812 */ /* 0x040fe2000780c0ff */
[----:B------:R-:W-:Y:S02]  /*4c30*/  IMAD.SHL.U32 R39, R39, 0x400000, RZ ;  /* 0x0040000027277824 */ /* 0x000fe400078e00ff */
[----:B------:R-:W-:-:S10]  /*4c40*/  VIADD R20, R37, 0x7f ;  /* 0x0000007f25147836 */ /* 0x000fd40000000000 */
[----:B------:R-:W-:Y:S05]  /*4c50*/  @!P0 BRA `(.L_x_155) ;  /* 0x0000000000388947 */ /* 0x000fea0003800000 */
[----:B------:R-:W-:Y:S01]  /*4c60*/  ISETP.GT.AND P0, PT, R37, 0x7e, PT ;  /* 0x0000007e2500780c */ /* 0x000fe20003f04270 */
[----:B------:R-:W-:-:S12]  /*4c70*/  BSSY B3, `(.L_x_156) ;  /* 0x0000009000037945 */ /* 0x000fd80003800000 */
[----:B------:R-:W-:Y:S05]  /*4c80*/  @P0 BRA `(.L_x_157) ;  /* 0x00000000001c0947 */ /* 0x000fea0003800000 */
.L_x_158:
[--C-:B------:R-:W-:Y:S02]  /*4c90*/  SHF.R.U32.HI R37, RZ, 0x19, R39.reuse ;  /* 0x00000019ff257819 */ /* 0x100fe40000011627 */
[C---:B------:R-:W-:Y:S01]  /*4ca0*/  ISETP.LT.AND P1, PT, R20.reuse, 0xfd, PT ;  /* 0x000000fd1400780c */ /* 0x040fe20003f21270 */
[----:B------:R-:W-:Y:S01]  /*4cb0*/  VIADD R20, R20, 0x1 ;  /* 0x0000000114147836 */ /* 0x000fe20000000000 */
[----:B------:R-:W-:Y:S02]  /*4cc0*/  LOP3.LUT R37, R37, 0x1, RZ, 0xc0, !PT ;  /* 0x0000000125257812 */ /* 0x000fe400078ec0ff */
[----:B------:R-:W-:Y:S02]  /*4cd0*/  SHF.R.U32.HI R39, RZ, 0x1, R39 ;  /* 0x00000001ff277819 */ /* 0x000fe40000011627 */
[----:B------:R-:W-:-:S13]  /*4ce0*/  ISETP.NE.U32.AND P0, PT, R37, 0x1, PT ;  /* 0x000000012500780c */ /* 0x000fda0003f05070 */
[----:B------:R-:W-:Y:S05]  /*4cf0*/  @!P0 BRA P1, `(.L_x_158) ;  /* 0xfffffffc00e48947 */ /* 0x000fea000083ffff */
.L_x_157:
[----:B------:R-:W-:Y:S05]  /*4d00*/  BSYNC B3 ;  /* 0x0000000000037941 */ /* 0x000fea0003800000 */
.L_x_156:
[----:B------:R-:W-:-:S13]  /*4d10*/  LOP3.LUT P0, RZ, R39, 0x1000000, RZ, 0xc0, !PT ;  /* 0x0100000027ff7812 */ /* 0x000fda000780c0ff */
[----:B------:R-:W-:Y:S01]  /*4d20*/  @P0 LEA R62, R40, 0x7f800000, 0x1c ;  /* 0x7f800000283e0811 */ /* 0x000fe200078ee0ff */
[----:B------:R-:W-:Y:S06]  /*4d30*/  @P0 BRA `(.L_x_154) ;  /* 0x0000000000300947 */ /* 0x000fec0003800000 */
.L_x_155:
        /* <DEDUP_REMOVED lines=9> */
.L_x_147:
[----:B------:R-:W-:Y:S01]  /*4dd0*/  LEA R62, R40, 0x7f800000, 0x1c ;  /* 0x7f800000283e7811 */ /* 0x000fe200078ee0ff */
[----:B------:R-:W-:Y:S06]  /*4de0*/  BRA `(.L_x_154) ;  /* 0x0000000000047947 */ /* 0x000fec0003800000 */
.L_x_143:
[----:B------:R-:W-:-:S07]  /*4df0*/  IMAD.SHL.U32 R62, R40, 0x10000000, RZ ;  /* 0x10000000283e7824 */ /* 0x000fce00078e00ff */
.L_x_154:
[----:B------:R-:W-:Y:S05]  /*4e00*/  BSYNC B2 ;  /* 0x0000000000027941 */ /* 0x000fea0003800000 */
.L_x_142:
[--C-:B------:R-:W-:Y:S01]  /*4e10*/  SHF.R.U32.HI R20, RZ, 0x4, R21.reuse ;  /* 0x00000004ff147819 */ /* 0x100fe20000011615 */
[----:B------:R-:W-:Y:S01]  /*4e20*/  BSSY B2, `(.L_x_159) ;  /* 0x0000061000027945 */ /* 0x000fe20003800000 */
[----:B------:R-:W-:Y:S02]  /*4e30*/  SHF.R.U32.HI R37, RZ, 0x5, R21 ;  /* 0x00000005ff257819 */ /* 0x000fe40000011615 */
[C---:B------:R-:W-:Y:S02]  /*4e40*/  LOP3.LUT P0, RZ, R20.reuse, 0x6, RZ, 0xc0, !PT ;  /* 0x0000000614ff7812 */ /* 0x040fe4000780c0ff */
[C---:B------:R-:W-:Y:S02]  /*4e50*/  LOP3.LUT R40, R20.reuse, 0x1, RZ, 0xc0, !PT ;  /* 0x0000000114287812 */ /* 0x040fe400078ec0ff */
[----:B------:R-:W-:Y:S02]  /*4e60*/  F2FP.F16.F32.PACK_AB R62, RZ, R62 ;  /* 0x0000003eff3e723e */ /* 0x000fe400000000ff */
[----:B------:R-:W-:-:S07]  /*4e70*/  LOP3.LUT R41, R20, 0x8, RZ, 0xc0, !PT ;  /* 0x0000000814297812 */ /* 0x000fce00078ec0ff */
[----:B------:R-:W-:-:S04]  /*4e80*/  @P0 LOP3.LUT R40, R40, 0x2, RZ, 0xfc, !PT ;  /* 0x0000000228280812 */ /* 0x000fc800078efcff */
[----:B------:R-:W-:Y:S02]  /*4e90*/  LOP3.LUT R39, R40, 0x3, R37, 0xf8, !PT ;  /* 0x0000000328277812 */ /* 0x000fe400078ef825 */
[----:B------:R-:W-:Y:S02]  /*4ea0*/  LOP3.LUT P0, R37, R37, 0x3, RZ, 0xc0, !PT ;  /* 0x0000000325257812 */ /* 0x000fe4000780c0ff */
[----:B------:R-:W-:-:S03]  /*4eb0*/  PRMT R39, R39, 0x9910, RZ ;  /* 0x0000991027277816 */ /* 0x000fc600000000ff */
[----:B------:R-:W-:Y:S01]  /*4ec0*/  VIADD R37, R37, 0xffffffff ;  /* 0xffffffff25257836 */ /* 0x000fe20000000000 */
[----:B------:R-:W-:-:S04]  /*4ed0*/  ISETP.NE.AND P1, PT, R39, RZ, PT ;  /* 0x000000ff2700720c */ /* 0x000fc80003f25270 */
[----:B------:R-:W-:-:S09]  /*4ee0*/  SEL R37, R37, RZ, P0 ;  /* 0x000000ff25257207 */ /* 0x000fd20000000000 */
[----:B------:R-:W-:Y:S05]  /*4ef0*/  @!P1 BRA `(.L_x_160) ;  /* 0x0000000400489947 */ /* 0x000fea0003800000 */
[----:B------:R-:W-:Y:S01]  /*4f00*/  LOP3.LUT P0, RZ, R40, 0x2, RZ, 0xc0, !PT ;  /* 0x0000000228ff7812 */ /* 0x000fe2000780c0ff */
[----:B------:R-:W-:-:S12]  /*4f10*/  BSSY B3, `(.L_x_161) ;  /* 0x0000008000037945 */ /* 0x000fd80003800000 */
[----:B------:R-:W-:Y:S05]  /*4f20*/  @P0 BRA `(.L_x_162) ;  /* 0x0000000000180947 */ /* 0x000fea0003800000 */
[----:B------:R-:W-:Y:S01]  /*4f30*/  BSSY B4, `(.L_x_162) ;  /* 0x0000005000047945 */ /* 0x000fe20003800000 */
.L_x_163:
[C---:B------:R-:W-:Y:S01]  /*4f40*/  LOP3.LUT P0, RZ, R40.reuse, 0x3, RZ, 0xc0, !PT ;  /* 0x0000000328ff7812 */ /* 0x040fe2000780c0ff */
[----:B------:R-:W-:Y:S02]  /*4f50*/  IMAD.SHL.U32 R40, R40, 0x2, RZ ;  /* 0x0000000228287824 */ /* 0x000fe400078e00ff */
[----:B------:R-:W-:-:S10]  /*4f60*/  VIADD R37, R37, 0xffffffff ;  /* 0xffffffff25257836 */ /* 0x000fd40000000000 */
[----:B------:R-:W-:Y:S05]  /*4f70*/  @!P0 BRA `(.L_x_163) ;  /* 0xfffffffc00f08947 */ /* 0x000fea000383ffff */
[----:B------:R-:W-:Y:S05]  /*4f80*/  BSYNC B4 ;  /* 0x0000000000047941 */ /* 0x000fea0003800000 */
.L_x_162:
[----:B------:R-:W-:Y:S05]  /*4f90*/  BSYNC B3 ;  /* 0x0000000000037941 */ /* 0x000fea0003800000 */
.L_x_161:
        /* <DEDUP_REMOVED lines=31> */
.L_x_170:
[----:B------:R-:W-:Y:S05]  /*5190*/  BSYNC B4 ;  /* 0x0000000000047941 */ /* 0x000fea0003800000 */
.L_x_169:
[----:B------:R-:W-:Y:S01]  /*51a0*/  IMAD.IADD R20, R39, 0x1, R20 ;  /* 0x0000000127147824 */ /* 0x000fe200078e0214 */
[----:B------:R-:W-:Y:S06]  /*51b0*/  BRA `(.L_x_168) ;  /* 0x0000000000087947 */ /* 0x000fec0003800000 */
.L_x_167:
[----:B------:R-:W-:-:S05]  /*51c0*/  VIADD R37, R37, 0x94 ;  /* 0x0000009425257836 */ /* 0x000fca0000000000 */
[----:B------:R-:W-:-:S07]  /*51d0*/  SHF.L.U32 R20, R40, R37, RZ ;  /* 0x0000002528147219 */ /* 0x000fce00000006ff */
.L_x_168:
[----:B------:R-:W-:Y:S05]  /*51e0*/  BSYNC B3 ;  /* 0x0000000000037941 */ /* 0x000fea0003800000 */
.L_x_166:
[C---:B------:R-:W-:Y:S01]  /*51f0*/  LOP3.LUT P0, RZ, R20.reuse, 0x1800000, RZ, 0xc0, !PT ;  /* 0x0180000014ff7812 */ /* 0x040fe2000780c0ff */
[----:B------:R-:W-:Y:S01]  /*5200*/  IMAD.SHL.U32 R41, R41, 0x10000000, RZ ;  /* 0x1000000029297824 */ /* 0x000fe200078e00ff */
[----:B------:R-:W-:-:S04]  /*5210*/  LOP3.LUT R20, R20, 0x7fffff, RZ, 0xc0, !PT ;  /* 0x007fffff14147812 */ /* 0x000fc800078ec0ff */
[----:B------:R-:W-:-:S07]  /*5220*/  LOP3.LUT R61, R41, 0xf0000000, R20, 0xe2, !PT ;  /* 0xf0000000293d7812 */ /* 0x000fce00078ee214 */
[----:B------:R-:W-:Y:S01]  /*5230*/  @P0 LOP3.LUT R61, R61, 0x800000, RZ, 0xfc, !PT ;  /* 0x008000003d3d0812 */ /* 0x000fe200078efcff */
[----:B------:R-:W-:Y:S06]  /*5240*/  BRA `(.L_x_171) ;  /* 0x0000000000787947 */ /* 0x000fec0003800000 */
.L_x_165:
[C---:B------:R-:W-:Y:S01]  /*5250*/  LOP3.LUT P0, RZ, R40.reuse, 0x4, RZ, 0xc0, !PT ;  /* 0x0000000428ff7812 */ /* 0x040fe2000780c0ff */
[----:B------:R-:W-:Y:S02]  /*5260*/  IMAD.SHL.U32 R40, R40, 0x400000, RZ ;  /* 0x0040000028287824 */ /* 0x000fe400078e00ff */
[----:B------:R-:W-:-:S10]  /*5270*/  VIADD R20, R37, 0x7f ;  /* 0x0000007f25147836 */ /* 0x000fd40000000000 */
[----:B------:R-:W-:Y:S05]  /*5280*/  @!P0 BRA `(.L_x_172) ;  /* 0x0000000000388947 */ /* 0x000fea0003800000 */
[----:B------:R-:W-:Y:S01]  /*5290*/  ISETP.GT.AND P0, PT, R37, 0x7e, PT ;  /* 0x0000007e2500780c */ /* 0x000fe20003f04270 */
[----:B------:R-:W-:-:S12]  /*52a0*/  BSSY B3, `(.L_x_173) ;  /* 0x0000009000037945 */ /* 0x000fd80003800000 */
[----:B------:R-:W-:Y:S05]  /*52b0*/  @P0 BRA `(.L_x_174) ;  /* 0x00000000001c0947 */ /* 0x000fea0003800000 */
.L_x_175:
[--C-:B------:R-:W-:Y:S02]  /*52c0*/  SHF.R.U32.HI R37, RZ, 0x19, R40.reuse ;  /* 0x00000019ff257819 */ /* 0x100fe40000011628 */
[C---:B------:R-:W-:Y:S01]  /*52d0*/  ISETP.LT.AND P1, PT, R20.reuse, 0xfd, PT ;  /* 0x000000fd1400780c */ /* 0x040fe20003f21270 */
[----:B------:R-:W-:Y:S01]  /*52e0*/  VIADD R20, R20, 0x1 ;  /* 0x0000000114147836 */ /* 0x000fe20000000000 */
[----:B------:R-:W-:Y:S02]  /*52f0*/  LOP3.LUT R37, R37, 0x1, RZ, 0xc0, !PT ;  /* 0x0000000125257812 */ /* 0x000fe400078ec0ff */
[----:B------:R-:W-:Y:S02]  /*5300*/  SHF.R.U32.HI R40, RZ, 0x1, R40 ;  /* 0x00000001ff287819 */ /* 0x000fe40000011628 */
[----:B------:R-:W-:-:S13]  /*5310*/  ISETP.NE.U32.AND P0, PT, R37, 0x1, PT ;  /* 0x000000012500780c */ /* 0x000fda0003f05070 */
[----:B------:R-:W-:Y:S05]  /*5320*/  @!P0 BRA P1, `(.L_x_175) ;  /* 0xfffffffc00e48947 */ /* 0x000fea000083ffff */
.L_x_174:
[----:B------:R-:W-:Y:S05]  /*5330*/  BSYNC B3 ;  /* 0x0000000000037941 */ /* 0x000fea0003800000 */
.L_x_173:
[----:B------:R-:W-:-:S13]  /*5340*/  LOP3.LUT P0, RZ, R40, 0x1000000, RZ, 0xc0, !PT ;  /* 0x0100000028ff7812 */ /* 0x000fda000780c0ff */
[----:B------:R-:W-:Y:S01]  /*5350*/  @P0 LEA R61, R41, 0x7f800000, 0x1c ;  /* 0x7f800000293d0811 */ /* 0x000fe200078ee0ff */
[----:B------:R-:W-:Y:S06]  /*5360*/  @P0 BRA `(.L_x_171) ;  /* 0x0000000000300947 */ /* 0x000fec0003800000 */
.L_x_172:
        /* <DEDUP_REMOVED lines=9> */
.L_x_164:
[----:B------:R-:W-:Y:S01]  /*5400*/  LEA R61, R41, 0x7f800000, 0x1c ;  /* 0x7f800000293d7811 */ /* 0x000fe200078ee0ff */
[----:B------:R-:W-:Y:S06]  /*5410*/  BRA `(.L_x_171) ;  /* 0x0000000000047947 */ /* 0x000fec0003800000 */
.L_x_160:
[----:B------:R-:W-:-:S07]  /*5420*/  IMAD.SHL.U32 R61, R41, 0x10000000, RZ ;  /* 0x10000000293d7824 */ /* 0x000fce00078e00ff */
.L_x_171:
[----:B------:R-:W-:Y:S05]  /*5430*/  BSYNC B2 ;  /* 0x0000000000027941 */ /* 0x000fea0003800000 */
.L_x_159:
        /* <DEDUP_REMOVED lines=19> */
.L_x_180:
[C---:B------:R-:W-:Y:S01]  /*5570*/  LOP3.LUT P0, RZ, R40.reuse, 0x3, RZ, 0xc0, !PT ;  /* 0x0000000328ff7812 */ /* 0x040fe2000780c0ff */
[----:B------:R-:W-:Y:S02]  /*5580*/  IMAD.SHL.U32 R40, R40, 0x2, RZ ;  /* 0x0000000228287824 */ /* 0x000fe400078e00ff */
[----:B------:R-:W-:-:S10]  /*5590*/  VIADD R37, R37, 0xffffffff ;  /* 0xffffffff25257836 */ /* 0x000fd40000000000 */
[----:B------:R-:W-:Y:S05]  /*55a0*/  @!P0 BRA `(.L_x_180) ;  /* 0xfffffffc00f08947 */ /* 0x000fea000383ffff */
[----:B------:R-:W-:Y:S05]  /*55b0*/  BSYNC B4 ;  /* 0x0000000000047941 */ /* 0x000fea0003800000 */
.L_x_179:
[----:B------:R-:W-:Y:S05]  /*55c0*/  BSYNC B3 ;  /* 0x0000000000037941 */ /* 0x000fea0003800000 */
.L_x_178:
        /* <DEDUP_REMOVED lines=31> */
.L_x_187:
[----:B------:R-:W-:Y:S05]  /*57c0*/  BSYNC B4 ;  /* 0x0000000000047941 */ /* 0x000fea0003800000 */
.L_x_186:
[----:B------:R-:W-:Y:S01]  /*57d0*/  IMAD.IADD R20, R39, 0x1, R20 ;  /* 0x0000000127147824 */ /* 0x000fe200078e0214 */
[----:B------:R-:W-:Y:S06]  /*57e0*/  BRA `(.L_x_185) ;  /* 0x0000000000087947 */ /* 0x000fec0003800000 */
.L_x_184:
[----:B------:R-:W-:-:S05]  /*57f0*/  VIADD R37, R37, 0x94 ;  /* 0x0000009425257836 */ /* 0x000fca0000000000 */
[----:B------:R-:W-:-:S07]  /*5800*/  SHF.L.U32 R20, R40, R37, RZ ;  /* 0x0000002528147219 */ /* 0x000fce00000006ff */
.L_x_185:
[----:B------:R-:W-:Y:S05]  /*5810*/  BSYNC B3 ;  /* 0x0000000000037941 */ /* 0x000fea0003800000 */
.L_x_183:
[C---:B------:R-:W-:Y:S01]  /*5820*/  LOP3.LUT P0, RZ, R20.reuse, 0x1800000, RZ, 0xc0, !PT ;  /* 0x0180000014ff7812 */ /* 0x040fe2000780c0ff */
[----:B------:R-:W-:Y:S01]  /*5830*/  IMAD.SHL.U32 R41, R41, 0x10000000, RZ ;  /* 0x1000000029297824 */ /* 0x000fe200078e00ff */
[----:B------:R-:W-:-:S04]  /*5840*/  LOP3.LUT R20, R20, 0x7fffff, RZ, 0xc0, !PT ;  /* 0x007fffff14147812 */ /* 0x000fc800078ec0ff */
[----:B------:R-:W-:-:S07]  /*5850*/  LOP3.LUT R60, R41, 0xf0000000, R20, 0xe2, !PT ;  /* 0xf0000000293c7812 */ /* 0x000fce00078ee214 */
[----:B------:R-:W-:Y:S01]  /*5860*/  @P0 LOP3.LUT R60, R60, 0x800000, RZ, 0xfc, !PT ;  /* 0x008000003c3c0812 */ /* 0x000fe200078efcff */
[----:B------:R-:W-:Y:S06]  /*5870*/  BRA `(.L_x_188) ;  /* 0x0000000000787947 */ /* 0x000fec0003800000 */
.L_x_182:
[C---:B------:R-:W-:Y:S01]  /*5880*/  LOP3.LUT P0, RZ, R40.reuse, 0x4, RZ, 0xc0, !PT ;  /* 0x0000000428ff7812 */ /* 0x040fe2000780c0ff */
[----:B------:R-:W-:Y:S02]  /*5890*/  IMAD.SHL.U32 R40, R40, 0x400000, RZ ;  /* 0x0040000028287824 */ /* 0x000fe400078e00ff */
[----:B------:R-:W-:-:S10]  /*58a0*/  VIADD R20, R37, 0x7f ;  /* 0x0000007f25147836 */ /* 0x000fd40000000000 */
[----:B------:R-:W-:Y:S05]  /*58b0*/  @!P0 BRA `(.L_x_189) ;  /* 0x0000000000388947 */ /* 0x000fea0003800000 */
[----:B------:R-:W-:Y:S01]  /*58c0*/  ISETP.GT.AND P0, PT, R37, 0x7e, PT ;  /* 0x0000007e2500780c */ /* 0x000fe20003f04270 */
[----:B------:R-:W-:-:S12]  /*58d0*/  BSSY B3, `(.L_x_190) ;  /* 0x0000009000037945 */ /* 0x000fd80003800000 */
[----:B------:R-:W-:Y:S05]  /*58e0*/  @P0 BRA `(.L_x_191) ;  /* 0x00000000001c0947 */ /* 0x000fea0003800000 */
.L_x_192:
[--C-:B------:R-:W-:Y:S02]  /*58f0*/  SHF.R.U32.HI R37, RZ, 0x19, R40.reuse ;  /* 0x00000019ff257819 */ /* 0x100fe40000011628 */
[C---:B------:R-:W-:Y:S01]  /*5900*/  ISETP.LT.AND P1, PT, R20.reuse, 0xfd, PT ;  /* 0x000000fd1400780c */ /* 0x040fe20003f21270 */
[----:B------:R-:W-:Y:S01]  /*5910*/  VIADD R20, R20, 0x1 ;  /* 0x0000000114147836 */ /* 0x000fe20000000000 */
[----:B------:R-:W-:Y:S02]  /*5920*/  LOP3.LUT R37, R37, 0x1, RZ, 0xc0, !PT ;  /* 0x0000000125257812 */ /* 0x000fe400078ec0ff */
[----:B------:R-:W-:Y:S02]  /*5930*/  SHF.R.U32.HI R40, RZ, 0x1, R40 ;  /* 0x00000001ff287819 */ /* 0x000fe40000011628 */
[----:B------:R-:W-:-:S13]  /*5940*/  ISETP.NE.U32.AND P0, PT, R37, 0x1, PT ;  /* 0x000000012500780c */ /* 0x000fda0003f05070 */
[----:B------:R-:W-:Y:S05]  /*5950*/  @!P0 BRA P1, `(.L_x_192) ;  /* 0xfffffffc00e48947 */ /* 0x000fea000083ffff */
.L_x_191:
[----:B------:R-:W-:Y:S05]  /*5960*/  BSYNC B3 ;  /* 0x0000000000037941 */ /* 0x000fea0003800000 */
.L_x_190:
[----:B------:R-:W-:-:S13]  /*5970*/  LOP3.LUT P0, RZ, R40, 0x1000000, RZ, 0xc0, !PT ;  /* 0x0100000028ff7812 */ /* 0x000fda000780c0ff */
[----:B------:R-:W-:Y:S01]  /*5980*/  @P0 LEA R60, R41, 0x7f800000, 0x1c ;  /* 0x7f800000293c0811 */ /* 0x000fe200078ee0ff */
[----:B------:R-:W-:Y:S06]  /*5990*/  @P0 BRA `(.L_x_188) ;  /* 0x0000000000300947 */ /* 0x000fec0003800000 */
.L_x_189:
        /* <DEDUP_REMOVED lines=9> */
.L_x_181:
[----:B------:R-:W-:Y:S01]  /*5a30*/  LEA R60, R41, 0x7f800000, 0x1c ;  /* 0x7f800000293c7811 */ /* 0x000fe200078ee0ff */
[----:B------:R-:W-:Y:S06]  /*5a40*/  BRA `(.L_x_188) ;  /* 0x0000000000047947 */ /* 0x000fec0003800000 */
.L_x_177:
[----:B------:R-:W-:-:S07]  /*5a50*/  IMAD.SHL.U32 R60, R41, 0x10000000, RZ ;  /* 0x10000000293c7824 */ /* 0x000fce00078e00ff */
.L_x_188:
[----:B------:R-:W-:Y:S05]  /*5a60*/  BSYNC B2 ;  /* 0x0000000000027941 */ /* 0x000fea0003800000 */
.L_x_176:
        /* <DEDUP_REMOVED lines=19> */
.L_x_197:
[C---:B------:R-:W-:Y:S01]  /*5ba0*/  LOP3.LUT P0, RZ, R40.reuse, 0x3, RZ, 0xc0, !PT ;  /* 0x0000000328ff7812 */ /* 0x040fe2000780c0ff */
[----:B------:R-:W-:Y:S02]  /*5bb0*/  IMAD.SHL.U32 R40, R40, 0x2, RZ ;  /* 0x0000000228287824 */ /* 0x000fe400078e00ff */
[----:B------:R-:W-:-:S10]  /*5bc0*/  VIADD R37, R37, 0xffffffff ;  /* 0xffffffff25257836 */ /* 0x000fd40000000000 */
[----:B------:R-:W-:Y:S05]  /*5bd0*/  @!P0 BRA `(.L_x_197) ;  /* 0xfffffffc00f08947 */ /* 0x000fea000383ffff */
[----:B------:R-:W-:Y:S05]  /*5be0*/  BSYNC B4 ;  /* 0x0000000000047941 */ /* 0x000fea0003800000 */
.L_x_196:
[----:B------:R-:W-:Y:S05]  /*5bf0*/  BSYNC B3 ;  /* 0x0000000000037941 */ /* 0x000fea0003800000 */
.L_x_195:
        /* <DEDUP_REMOVED lines=31> */
.L_x_204:
[----:B------:R-:W-:Y:S05]  /*5df0*/  BSYNC B4 ;  /* 0x0000000000047941 */ /* 0x000fea0003800000 */
.L_x_203:
[----:B------:R-:W-:Y:S01]  /*5e00*/  IMAD.IADD R20, R39, 0x1, R20 ;  /* 0x0000000127147824 */ /* 0x000fe200078e0214 */
[----:B------:R-:W-:Y:S06]  /*5e10*/  BRA `(.L_x_202) ;  /* 0x0000000000087947 */ /* 0x000fec0003800000 */
.L_x_201:
[----:B------:R-:W-:-:S05]  /*5e20*/  VIADD R37, R37, 0x94 ;  /* 0x0000009425257836 */ /* 0x000fca0000000000 */
[----:B------:R-:W-:-:S07]  /*5e30*/  SHF.L.U32 R20, R40, R37, RZ ;  /* 0x0000002528147219 */ /* 0x000fce00000006ff */
.L_x_202:
[----:B------:R-:W-:Y:S05]  /*5e40*/  BSYNC B3 ;  /* 0x0000000000037941 */ /* 0x000fea0003800000 */
.L_x_200:
[----:B------:R-:W-:Y:S01]  /*5e50*/  LOP3.LUT P0, RZ, R20, 0x1800000, RZ, 0xc0, !PT ;  /* 0x0180000014ff7812 */ /* 0x000fe2000780c0ff */
[----:B------:R-:W-:Y:S01]  /*5e60*/  IMAD.SHL.U32 R37, R42, 0x10000000, RZ ;  /* 0x100000002a257824 */ /* 0x000fe200078e00ff */
[----:B------:R-:W-:-:S04]  /*5e70*/  LOP3.LUT R20, R20, 0x7fffff, RZ, 0xc0, !PT ;  /* 0x007fffff14147812 */ /* 0x000fc800078ec0ff */
[----:B------:R-:W-:-:S07]  /*5e80*/  LOP3.LUT R20, R37, 0xf0000000, R20, 0xe2, !PT ;  /* 0xf000000025147812 */ /* 0x000fce00078ee214 */
[----:B------:R-:W-:Y:S01]  /*5e90*/  @P0 LOP3.LUT R20, R20, 0x800000, RZ, 0xfc, !PT ;  /* 0x0080000014140812 */ /* 0x000fe200078efcff */
[----:B------:R-:W-:Y:S06]  /*5ea0*/  BRA `(.L_x_205) ;  /* 0x0000000000787947 */ /* 0x000fec0003800000 */
.L_x_199:
[C---:B------:R-:W-:Y:S01]  /*5eb0*/  LOP3.LUT P0, RZ, R40.reuse, 0x4, RZ, 0xc0, !PT ;  /* 0x0000000428ff7812 */ /* 0x040fe2000780c0ff */
[----:B------:R-:W-:Y:S02]  /*5ec0*/  IMAD.SHL.U32 R40, R40, 0x400000, RZ ;  /* 0x0040000028287824 */ /* 0x000fe400078e00ff */
[----:B------:R-:W-:-:S10]  /*5ed0*/  VIADD R39, R37, 0x7f ;  /* 0x0000007f25277836 */ /* 0x000fd40000000000 */
[----:B------:R-:W-:Y:S05]  /*5ee0*/  @!P0 BRA `(.L_x_206) ;  /* 0x0000000000388947 */ /* 0x000fea0003800000 */
[----:B------:R-:W-:Y:S01]  /*5ef0*/  ISETP.GT.AND P0, PT, R37, 0x7e, PT ;  /* 0x0000007e2500780c */ /* 0x000fe20003f04270 */
[----:B------:R-:W-:-:S12]  /*5f00*/  BSSY B3, `(.L_x_207) ;  /* 0x0000009000037945 */ /* 0x000fd80003800000 */
[----:B------:R-:W-:Y:S05]  /*5f10*/  @P0 BRA `(.L_x_208) ;  /* 0x00000000001c0947 */ /* 0x000fea0003800000 */
.L_x_209:
[--C-:B------:R-:W-:Y:S02]  /*5f20*/  SHF.R.U32.HI R20, RZ, 0x19, R40.reuse ;  /* 0x00000019ff147819 */ /* 0x100fe40000011628 */
[C---:B------:R-:W-:Y:S01]  /*5f30*/  ISETP.LT.AND P1, PT, R39.reuse, 0xfd, PT ;  /* 0x000000fd2700780c */ /* 0x040fe20003f21270 */
[----:B------:R-:W-:Y:S01]  /*5f40*/  VIADD R39, R39, 0x1 ;  /* 0x0000000127277836 */ /* 0x000fe20000000000 */
[----:B------:R-:W-:Y:S02]  /*5f50*/  LOP3.LUT R20, R20, 0x1, RZ, 0xc0, !PT ;  /* 0x0000000114147812 */ /* 0x000fe400078ec0ff */
[----:B------:R-:W-:Y:S02]  /*5f60*/  SHF.R.U32.HI R40, RZ, 0x1, R40 ;  /* 0x00000001ff287819 */ /* 0x000fe40000011628 */
[----:B------:R-:W-:-:S13]  /*5f70*/  ISETP.NE.U32.AND P0, PT, R20, 0x1, PT ;  /* 0x000000011400780c */ /* 0x000fda0003f05070 */
[----:B------:R-:W-:Y:S05]  /*5f80*/  @!P0 BRA P1, `(.L_x_209) ;  /* 0xfffffffc00e48947 */ /* 0x000fea000083ffff */
.L_x_208:
[----:B------:R-:W-:Y:S05]  /*5f90*/  BSYNC B3 ;  /* 0x0000000000037941 */ /* 0x000fea0003800000 */
.L_x_207:
[----:B------:R-:W-:-:S13]  /*5fa0*/  LOP3.LUT P0, RZ, R40, 0x1000000, RZ, 0xc0, !PT ;  /* 0x0100000028ff7812 */ /* 0x000fda000780c0ff */
[----:B------:R-:W-:Y:S01]  /*5fb0*/  @P0 LEA R20, R42, 0x7f800000, 0x1c ;  /* 0x7f8000002a140811 */ /* 0x000fe200078ee0ff */
[----:B------:R-:W-:Y:S06]  /*5fc0*/  @P0 BRA `(.L_x_205) ;  /* 0x0000000000300947 */ /* 0x000fec0003800000 */
.L_x_206:
        /* <DEDUP_REMOVED lines=9> */
.L_x_198:
[----:B------:R-:W-:Y:S01]  /*6060*/  LEA R20, R42, 0x7f800000, 0x1c ;  /* 0x7f8000002a147811 */ /* 0x000fe200078ee0ff */
[----:B------:R-:W-:Y:S06]  /*6070*/  BRA `(.L_x_205) ;  /* 0x0000000000047947 */ /* 0x000fec0003800000 */
.L_x_194:
[----:B------:R-:W-:-:S07]  /*6080*/  IMAD.SHL.U32 R20, R42, 0x10000000, RZ ;  /* 0x100000002a147824 */ /* 0x000fce00078e00ff */
.L_x_205:
[----:B------:R-:W-:Y:S05]  /*6090*/  BSYNC B2 ;  /* 0x0000000000027941 */ /* 0x000fea0003800000 */
.L_x_193:
        /* <DEDUP_REMOVED lines=19> */
.L_x_214:
[C---:B------:R-:W-:Y:S01]  /*61d0*/  LOP3.LUT P0, RZ, R40.reuse, 0x3, RZ, 0xc0, !PT ;  /* 0x0000000328ff7812 */ /* 0x040fe2000780c0ff */
[----:B------:R-:W-:Y:S02]  /*61e0*/  IMAD.SHL.U32 R40, R40, 0x2, RZ ;  /* 0x0000000228287824 */ /* 0x000fe400078e00ff */
[----:B------:R-:W-:-:S10]  /*61f0*/  VIADD R39, R39, 0xffffffff ;  /* 0xffffffff27277836 */ /* 0x000fd40000000000 */
[----:B------:R-:W-:Y:S05]  /*6200*/  @!P0 BRA `(.L_x_214) ;  /* 0xfffffffc00f08947 */ /* 0x000fea000383ffff */
[----:B------:R-:W-:Y:S05]  /*6210*/  BSYNC B4 ;  /* 0x0000000000047941 */ /* 0x000fea0003800000 */
.L_x_213:
[----:B------:R-:W-:Y:S05]  /*6220*/  BSYNC B3 ;  /* 0x0000000000037941 */ /* 0x000fea0003800000 */
.L_x_212:
        /* <DEDUP_REMOVED lines=24> */
[----:B------:R-:W-:Y:S01]  /*63b0*/  SHF.L.U32 R39, R46, R39, RZ ;  /* 0x000000272e277219 */ /* 0x000fe200000006ff */
[----:B------:R-:W-:-:S03]  /*63c0*/  IMAD.MOV.U32 R41, RZ, RZ, RZ ;  /* 0x000000ffff297224 */ /* 0x000fc600078e00ff */
[----:B------:R-:W-:-:S04]  /*63d0*/  LOP3.LUT R39, R43, R39, RZ, 0xfc, !PT ;  /* 0x000000272b277212 */ /* 0x000fc800078efcff */
[----:B------:R-:W-:-:S04]  /*63e0*/  LOP3.LUT R40, R39, R40, RZ, 0xc0, !PT ;  /* 0x0000002827287212 */ /* 0x000fc800078ec0ff */
[----:B------:R-:W-:-:S13]  /*63f0*/  ISETP.NE.AND P0, PT, R40, R39, PT ;  /* 0x000000272800720c */ /* 0x000fda0003f05270 */
[----:B------:R-:W-:-:S04]  /*6400*/  @!P0 ISETP.NE.AND P1, PT, R44, RZ, PT ;  /* 0x000000ff2c00820c */ /* 0x000fc80003f25270 */
[----:B------:R-:W-:-:S09]  /*6410*/  @!P0 SEL R41, RZ, 0x1, P1 ;  /* 0x00000001ff298807 */ /* 0x000fd20000800000 */
.L_x_221:
[----:B------:R-:W-:Y:S05]  /*6420*/  BSYNC B4 ;  /* 0x0000000000047941 */ /* 0x000fea0003800000 */
.L_x_220:
[----:B------:R-:W-:Y:S01]  /*6430*/  IMAD.IADD R41, R42, 0x1, R41 ;  /* 0x000000012a297824 */ /* 0x000fe200078e0229 */
[----:B------:R-:W-:Y:S06]  /*6440*/  BRA `(.L_x_219) ;  /* 0x0000000000087947 */ /* 0x000fec0003800000 */
.L_x_218:
[----:B------:R-:W-:-:S05]  /*6450*/  VIADD R39, R39, 0x94 ;  /* 0x0000009427277836 */ /* 0x000fca0000000000 */
[----:B------:R-:W-:-:S07]  /*6460*/  SHF.L.U32 R41, R40, R39, RZ ;  /* 0x0000002728297219 */ /* 0x000fce00000006ff */
.L_x_219:
[----:B------:R-:W-:Y:S05]  /*6470*/  BSYNC B3 ;  /* 0x0000000000037941 */ /* 0x000fea0003800000 */
.L_x_217:
[----:B------:R-:W-:Y:S01]  /*6480*/  LOP3.LUT P0, RZ, R41, 0x1800000, RZ, 0xc0, !PT ;  /* 0x0180000029ff7812 */ /* 0x000fe2000780c0ff */
[----:B------:R-:W-:Y:S01]  /*6490*/  IMAD.SHL.U32 R37, R37, 0x10000000, RZ ;  /* 0x1000000025257824 */ /* 0x000fe200078e00ff */
[----:B------:R-:W-:-:S04]  /*64a0*/  LOP3.LUT R40, R41, 0x7fffff, RZ, 0xc0, !PT ;  /* 0x007fffff29287812 */ /* 0x000fc800078ec0ff */
[----:B------:R-:W-:-:S07]  /*64b0*/  LOP3.LUT R40, R37, 0xf0000000, R40, 0xe2, !PT ;  /* 0xf000000025287812 */ /* 0x000fce00078ee228 */
[----:B------:R-:W-:Y:S01]  /*64c0*/  @P0 LOP3.LUT R40, R40, 0x800000, RZ, 0xfc, !PT ;  /* 0x0080000028280812 */ /* 0x000fe200078efcff */
[----:B------:R-:W-:Y:S06]  /*64d0*/  BRA `(.L_x_222) ;  /* 0x0000000000787947 */ /* 0x000fec0003800000 */
.L_x_216:
[C---:B------:R-:W-:Y:S01]  /*64e0*/  LOP3.LUT P0, RZ, R40.reuse, 0x4, RZ, 0xc0, !PT ;  /* 0x0000000428ff7812 */ /* 0x040fe2000780c0ff */
[----:B------:R-:W-:Y:S02]  /*64f0*/  IMAD.SHL.U32 R42, R40, 0x400000, RZ ;  /* 0x00400000282a7824 */ /* 0x000fe400078e00ff */
[----:B------:R-:W-:-:S10]  /*6500*/  VIADD R41, R39, 0x7f ;  /* 0x0000007f27297836 */ /* 0x000fd40000000000 */
[----:B------:R-:W-:Y:S05]  /*6510*/  @!P0 BRA `(.L_x_223) ;  /* 0x0000000000388947 */ /* 0x000fea0003800000 */
[----:B------:R-:W-:Y:S01]  /*6520*/  ISETP.GT.AND P0, PT, R39, 0x7e, PT ;  /* 0x0000007e2700780c */ /* 0x000fe20003f04270 */
[----:B------:R-:W-:-:S12]  /*6530*/  BSSY B3, `(.L_x_224) ;  /* 0x0000009000037945 */ /* 0x000fd80003800000 */
[----:B------:R-:W-:Y:S05]  /*6540*/  @P0 BRA `(.L_x_225) ;  /* 0x00000000001c0947 */ /* 0x000fea0003800000 */
.L_x_226:
[--C-:B------:R-:W-:Y:S02]  /*6550*/  SHF.R.U32.HI R39, RZ, 0x19, R42.reuse ;  /* 0x00000019ff277819 */ /* 0x100fe4000001162a */
[C---:B------:R-:W-:Y:S01]  /*6560*/  ISETP.LT.AND P1, PT, R41.reuse, 0xfd, PT ;  /* 0x000000fd2900780c */ /* 0x040fe20003f21270 */
[----:B------:R-:W-:Y:S01]  /*6570*/  VIADD R41, R41, 0x1 ;  /* 0x0000000129297836 */ /* 0x000fe20000000000 */
[----:B------:R-:W-:Y:S02]  /*6580*/  LOP3.LUT R39, R39, 0x1, RZ, 0xc0, !PT ;  /* 0x0000000127277812 */ /* 0x000fe400078ec0ff */
[----:B------:R-:W-:Y:S02]  /*6590*/  SHF.R.U32.HI R42, RZ, 0x1, R42 ;  /* 0x00000001ff2a7819 */ /* 0x000fe4000001162a */
[----:B------:R-:W-:-:S13]  /*65a0*/  ISETP.NE.U32.AND P0, PT, R39, 0x1, PT ;  /* 0x000000012700780c */ /* 0x000fda0003f05070 */
[----:B------:R-:W-:Y:S05]  /*65b0*/  @!P0 BRA P1, `(.L_x_226) ;  /* 0xfffffffc00e48947 */ /* 0x000fea000083ffff */
.L_x_225:
[----:B------:R-:W-:Y:S05]  /*65c0*/  BSYNC B3 ;  /* 0x0000000000037941 */ /* 0x000fea0003800000 */
.L_x_224:
[----:B------:R-:W-:-:S13]  /*65d0*/  LOP3.LUT P0, RZ, R42, 0x1000000, RZ, 0xc0, !PT ;  /* 0x010000002aff7812 */ /* 0x000fda000780c0ff */
[----:B------:R-:W-:Y:S01]  /*65e0*/  @P0 LEA R40, R37, 0x7f800000, 0x1c ;  /* 0x7f80000025280811 */ /* 0x000fe200078ee0ff */
[----:B------:R-:W-:Y:S06]  /*65f0*/  @P0 BRA `(.L_x_222) ;  /* 0x0000000000300947 */ /* 0x000fec0003800000 */
.L_x_223:
        /* <DEDUP_REMOVED lines=9> */
.L_x_215:
[----:B------:R-:W-:Y:S01]  /*6690*/  LEA R40, R37, 0x7f800000, 0x1c ;  /* 0x7f80000025287811 */ /* 0x000fe200078ee0ff */
[----:B------:R-:W-:Y:S06]  /*66a0*/  BRA `(.L_x_222) ;  /* 0x0000000000047947 */ /* 0x000fec0003800000 */
.L_x_211:
[----:B------:R-:W-:-:S07]  /*66b0*/  IMAD.SHL.U32 R40, R37, 0x10000000, RZ ;  /* 0x1000000025287824 */ /* 0x000fce00078e00ff */
.L_x_222:
[----:B------:R-:W-:Y:S05]  /*66c0*/  BSYNC B2 ;  /* 0x0000000000027941 */ /* 0x000fea0003800000 */
.L_x_210:
        /* <DEDUP_REMOVED lines=19> */
.L_x_231:
[C---:B------:R-:W-:Y:S01]  /*6800*/  LOP3.LUT P0, RZ, R42.reuse, 0x3, RZ, 0xc0, !PT ;  /* 0x000000032aff7812 */ /* 0x040fe2000780c0ff */
[----:B------:R-:W-:Y:S02]  /*6810*/  IMAD.SHL.U32 R42, R42, 0x2, RZ ;  /* 0x000000022a2a7824 */ /* 0x000fe400078e00ff */
[----:B------:R-:W-:-:S10]  /*6820*/  VIADD R39, R39, 0xffffffff ;  /* 0xffffffff27277836 */ /* 0x000fd40000000000 */
[----:B------:R-:W-:Y:S05]  /*6830*/  @!P0 BRA `(.L_x_231) ;  /* 0xfffffffc00f08947 */ /* 0x000fea000383ffff */
[----:B------:R-:W-:Y:S05]  /*6840*/  BSYNC B4 ;  /* 0x0000000000047941 */ /* 0x000fea0003800000 */
.L_x_230:
[----:B------:R-:W-:Y:S05]  /*6850*/  BSYNC B3 ;  /* 0x0000000000037941 */ /* 0x000fea0003800000 */
.L_x_229:
        /* <DEDUP_REMOVED lines=31> */
.L_x_238:
[----:B------:R-:W-:Y:S05]  /*6a50*/  BSYNC B4 ;  /* 0x0000000000047941 */ /* 0x000fea0003800000 */
.L_x_237:
[----:B------:R-:W-:Y:S01]  /*6a60*/  IMAD.IADD R41, R44, 0x1, R41 ;  /* 0x000000012c297824 */ /* 0x000fe200078e0229 */
[----:B------:R-:W-:Y:S06]  /*6a70*/  BRA `(.L_x_236) ;  /* 0x0000000000087947 */ /* 0x000fec0003800000 */
.L_x_235:
[----:B------:R-:W-:-:S05]  /*6a80*/  VIADD R39, R39, 0x94 ;  /* 0x0000009427277836 */ /* 0x000fca0000000000 */
[----:B------:R-:W-:-:S07]  /*6a90*/  SHF.L.U32 R41, R42, R39, RZ ;  /* 0x000000272a297219 */ /* 0x000fce00000006ff */
.L_x_236:
[----:B------:R-:W-:Y:S05]  /*6aa0*/  BSYNC B3 ;  /* 0x0000000000037941 */ /* 0x000fea0003800000 */
.L_x_234:
[----:B------:R-:W-:Y:S01]  /*6ab0*/  LOP3.LUT P0, RZ, R41, 0x1800000, RZ, 0xc0, !PT ;  /* 0x0180000029ff7812 */ /* 0x000fe2000780c0ff */
[----:B------:R-:W-:Y:S01]  /*6ac0*/  IMAD.SHL.U32 R42, R37, 0x10000000, RZ ;  /* 0x10000000252a7824 */ /* 0x000fe200078e00ff */
[----:B------:R-:W-:-:S04]  /*6ad0*/  LOP3.LUT R39, R41, 0x7fffff, RZ, 0xc0, !PT ;  /* 0x007fffff29277812 */ /* 0x000fc800078ec0ff */
[----:B------:R-:W-:-:S07]  /*6ae0*/  LOP3.LUT R39, R42, 0xf0000000, R39, 0xe2, !PT ;  /* 0xf00000002a277812 */ /* 0x000fce00078ee227 */
[----:B------:R-:W-:Y:S01]  /*6af0*/  @P0 LOP3.LUT R39, R39, 0x800000, RZ, 0xfc, !PT ;  /* 0x0080000027270812 */ /* 0x000fe200078efcff */
[----:B------:R-:W-:Y:S06]  /*6b00*/  BRA `(.L_x_239) ;  /* 0x0000000000787947 */ /* 0x000fec0003800000 */
.L_x_233:
[C---:B------:R-:W-:Y:S01]  /*6b10*/  LOP3.LUT P0, RZ, R42.reuse, 0x4, RZ, 0xc0, !PT ;  /* 0x000000042aff7812 */ /* 0x040fe2000780c0ff */
[----:B------:R-:W-:Y:S02]  /*6b20*/  IMAD.SHL.U32 R42, R42, 0x400000, RZ ;  /* 0x004000002a2a7824 */ /* 0x000fe400078e00ff */
[----:B------:R-:W-:-:S10]  /*6b30*/  VIADD R41, R39, 0x7f ;  /* 0x0000007f27297836 */ /* 0x000fd40000000000 */
[----:B------:R-:W-:Y:S05]  /*6b40*/  @!P0 BRA `(.L_x_240) ;  /* 0x0000000000388947 */ /* 0x000fea0003800000 */
[----:B------:R-:W-:Y:S01]  /*6b50*/  ISETP.GT.AND P0, PT, R39, 0x7e, PT ;  /* 0x0000007e2700780c */ /* 0x000fe20003f04270 */
[----:B------:R-:W-:-:S12]  /*6b60*/  BSSY B3, `(.L_x_241) ;  /* 0x0000009000037945 */ /* 0x000fd80003800000 */
[----:B------:R-:W-:Y:S05]  /*6b70*/  @P0 BRA `(.L_x_242) ;  /* 0x00000000001c0947 */ /* 0x000fea0003800000 */
.L_x_243:
[--C-:B------:R-:W-:Y:S02]  /*6b80*/  SHF.R.U32.HI R39, RZ, 0x19, R42.reuse ;  /* 0x00000019ff277819 */ /* 0x100fe4000001162a */
[C---:B------:R-:W-:Y:S01]  /*6b90*/  ISETP.LT.AND P1, PT, R41.reuse, 0xfd, PT ;  /* 0x000000fd2900780c */ /* 0x040fe20003f21270 */
[----:B------:R-:W-:Y:S01]  /*6ba0*/  VIADD R41, R41, 0x1 ;  /* 0x0000000129297836 */ /* 0x000fe20000000000 */
[----:B------:R-:W-:Y:S02]  /*6bb0*/  LOP3.LUT R39, R39, 0x1, RZ, 0xc0, !PT ;  /* 0x0000000127277812 */ /* 0x000fe400078ec0ff */
[----:B------:R-:W-:Y:S02]  /*6bc0*/  SHF.R.U32.HI R42, RZ, 0x1, R42 ;  /* 0x00000001ff2a7819 */ /* 0x000fe4000001162a */
[----:B------:R-:W-:-:S13]  /*6bd0*/  ISETP.NE.U32.AND P0, PT, R39, 0x1, PT ;  /* 0x000000012700780c */ /* 0x000fda0003f05070 */
[----:B------:R-:W-:Y:S05]  /*6be0*/  @!P0 BRA P1, `(.L_x_243) ;  /* 0xfffffffc00e48947 */ /* 0x000fea000083ffff */
.L_x_242:
[----:B------:R-:W-:Y:S05]  /*6bf0*/  BSYNC B3 ;  /* 0x0000000000037941 */ /* 0x000fea0003800000 */
.L_x_241:
[----:B------:R-:W-:-:S13]  /*6c00*/  LOP3.LUT P0, RZ, R42, 0x1000000, RZ, 0xc0, !PT ;  /* 0x010000002aff7812 */ /* 0x000fda000780c0ff */
[----:B------:R-:W-:Y:S01]  /*6c10*/  @P0 LEA R39, R37, 0x7f800000, 0x1c ;  /* 0x7f80000025270811 */ /* 0x000fe200078ee0ff */
[----:B------:R-:W-:Y:S06]  /*6c20*/  @P0 BRA `(.L_x_239) ;  /* 0x0000000000300947 */ /* 0x000fec0003800000 */
.L_x_240:
        /* <DEDUP_REMOVED lines=9> */
.L_x_232:
[----:B------:R-:W-:Y:S01]  /*6cc0*/  LEA R39, R37, 0x7f800000, 0x1c ;  /* 0x7f80000025277811 */ /* 0x000fe200078ee0ff */
[----:B------:R-:W-:Y:S06]  /*6cd0*/  BRA `(.L_x_239) ;  /* 0x0000000000047947 */ /* 0x000fec0003800000 */
.L_x_228:
[----:B------:R-:W-:-:S07]  /*6ce0*/  IMAD.SHL.U32 R39, R37, 0x10000000, RZ ;  /* 0x1000000025277824 */ /* 0x000fce00078e00ff */
.L_x_239:
[----:B------:R-:W-:Y:S05]  /*6cf0*/  BSYNC B2 ;  /* 0x0000000000027941 */ /* 0x000fea0003800000 */
.L_x_227:
        /* <DEDUP_REMOVED lines=19> */
.L_x_248:
[C---:B------:R-:W-:Y:S01]  /*6e30*/  LOP3.LUT P0, RZ, R42.reuse, 0x3, RZ, 0xc0, !PT ;  /* 0x000000032aff7812 */ /* 0x040fe2000780c0ff */
[----:B------:R-:W-:Y:S02]  /*6e40*/  IMAD.SHL.U32 R42, R42, 0x2, RZ ;  /* 0x000000022a2a7824 */ /* 0x000fe400078e00ff */
[----:B------:R-:W-:-:S10]  /*6e50*/  VIADD R41, R41, 0xffffffff ;  /* 0xffffffff29297836 */ /* 0x000fd40000000000 */
[----:B------:R-:W-:Y:S05]  /*6e60*/  @!P0 BRA `(.L_x_248) ;  /* 0xfffffffc00f08947 */ /* 0x000fea000383ffff */
[----:B------:R-:W-:Y:S05]  /*6e70*/  BSYNC B4 ;  /* 0x0000000000047941 */ /* 0x000fea0003800000 */
.L_x_247:
[----:B------:R-:W-:Y:S05]  /*6e80*/  BSYNC B3 ;  /* 0x0000000000037941 */ /* 0x000fea0003800000 */
.L_x_246:
        /* <DEDUP_REMOVED lines=31> */
.L_x_255:
[----:B------:R-:W-:Y:S05]  /*7080*/  BSYNC B4 ;  /* 0x0000000000047941 */ /* 0x000fea0003800000 */
.L_x_254:
[----:B------:R-:W-:Y:S01]  /*7090*/  IMAD.IADD R43, R44, 0x1, R43 ;  /* 0x000000012c2b7824 */ /* 0x000fe200078e022b */
[----:B------:R-:W-:Y:S06]  /*70a0*/  BRA `(.L_x_253) ;  /* 0x0000000000087947 */ /* 0x000fec0003800000 */
.L_x_252:
[----:B------:R-:W-:-:S05]  /*70b0*/  VIADD R41, R41, 0x94 ;  /* 0x0000009429297836 */ /* 0x000fca0000000000 */
[----:B------:R-:W-:-:S07]  /*70c0*/  SHF.L.U32 R43, R42, R41, RZ ;  /* 0x000000292a2b7219 */ /* 0x000fce00000006ff */
.L_x_253:
[----:B------:R-:W-:Y:S05]  /*70d0*/  BSYNC B3 ;  /* 0x0000000000037941 */ /* 0x000fea0003800000 */
.L_x_251:
[----:B------:R-:W-:Y:S01]  /*70e0*/  LOP3.LUT P0, RZ, R43, 0x1800000, RZ, 0xc0, !PT ;  /* 0x018000002bff7812 */ /* 0x000fe2000780c0ff */
[----:B------:R-:W-:Y:S01]  /*70f0*/  IMAD.SHL.U32 R42, R37, 0x10000000, RZ ;  /* 0x10000000252a7824 */ /* 0x000fe200078e00ff */
[----:B------:R-:W-:-:S04]  /*7100*/  LOP3.LUT R41, R43, 0x7fffff, RZ, 0xc0, !PT ;  /* 0x007fffff2b297812 */ /* 0x000fc800078ec0ff */
[----:B------:R-:W-:-:S07]  /*7110*/  LOP3.LUT R41, R42, 0xf0000000, R41, 0xe2, !PT ;  /* 0xf00000002a297812 */ /* 0x000fce00078ee229 */
[----:B------:R-:W-:Y:S01]  /*7120*/  @P0 LOP3.LUT R41, R41, 0x800000, RZ, 0xfc, !PT ;  /* 0x0080000029290812 */ /* 0x000fe200078efcff */
[----:B------:R-:W-:Y:S06]  /*7130*/  BRA `(.L_x_256) ;  /* 0x0000000000787947 */ /* 0x000fec0003800000 */
.L_x_250:
[C---:B------:R-:W-:Y:S01]  /*7140*/  LOP3.LUT P0, RZ, R42.reuse, 0x4, RZ, 0xc0, !PT ;  /* 0x000000042aff7812 */ /* 0x040fe2000780c0ff */
[----:B------:R-:W-:Y:S02]  /*7150*/  IMAD.SHL.U32 R43, R42, 0x400000, RZ ;  /* 0x004000002a2b7824 */ /* 0x000fe400078e00ff */
[----:B------:R-:W-:-:S10]  /*7160*/  VIADD R42, R41, 0x7f ;  /* 0x0000007f292a7836 */ /* 0x000fd40000000000 */
[----:B------:R-:W-:Y:S05]  /*7170*/  @!P0 BRA `(.L_x_257) ;  /* 0x0000000000388947 */ /* 0x000fea0003800000 */
[----:B------:R-:W-:Y:S01]  /*7180*/  ISETP.GT.AND P0, PT, R41, 0x7e, PT ;  /* 0x0000007e2900780c */ /* 0x000fe20003f04270 */
[----:B------:R-:W-:-:S12]  /*7190*/  BSSY B3, `(.L_x_258) ;  /* 0x0000009000037945 */ /* 0x000fd80003800000 */
[----:B------:R-:W-:Y:S05]  /*71a0*/  @P0 BRA `(.L_x_259) ;  /* 0x00000000001c0947 */ /* 0x000fea0003800000 */
.L_x_260:
[--C-:B------:R-:W-:Y:S02]  /*71b0*/  SHF.R.U32.HI R41, RZ, 0x19, R43.reuse ;  /* 0x00000019ff297819 */ /* 0x100fe4000001162b */
[C---:B------:R-:W-:Y:S01]  /*71c0*/  ISETP.LT.AND P1, PT, R42.reuse, 0xfd, PT ;  /* 0x000000fd2a00780c */ /* 0x040fe20003f21270 */
[----:B------:R-:W-:Y:S01]  /*71d0*/  VIADD R42, R42, 0x1 ;  /* 0x000000012a2a7836 */ /* 0x000fe20000000000 */
[----:B------:R-:W-:Y:S02]  /*71e0*/  LOP3.LUT R41, R41, 0x1, RZ, 0xc0, !PT ;  /* 0x0000000129297812 */ /* 0x000fe400078ec0ff */
[----:B------:R-:W-:Y:S02]  /*71f0*/  SHF.R.U32.HI R43, RZ, 0x1, R43 ;  /* 0x00000001ff2b7819 */ /* 0x000fe4000001162b */
[----:B------:R-:W-:-:S13]  /*7200*/  ISETP.NE.U32.AND P0, PT, R41, 0x1, PT ;  /* 0x000000012900780c */ /* 0x000fda0003f05070 */
[----:B------:R-:W-:Y:S05]  /*7210*/  @!P0 BRA P1, `(.L_x_260) ;  /* 0xfffffffc00e48947 */ /* 0x000fea000083ffff */
.L_x_259:
[----:B------:R-:W-:Y:S05]  /*7220*/  BSYNC B3 ;  /* 0x0000000000037941 */ /* 0x000fea0003800000 */
.L_x_258:
[----:B------:R-:W-:-:S13]  /*7230*/  LOP3.LUT P0, RZ, R43, 0x1000000, RZ, 0xc0, !PT ;  /* 0x010000002bff7812 */ /* 0x000fda000780c0ff */
[----:B------:R-:W-:Y:S01]  /*7240*/  @P0 LEA R41, R37, 0x7f800000, 0x1c ;  /* 0x7f80000025290811 */ /* 0x000fe200078ee0ff */
[----:B------:R-:W-:Y:S06]  /*7250*/  @P0 BRA `(.L_x_256) ;  /* 0x0000000000300947 */ /* 0x000fec0003800000 */
.L_x_257:
        /* <DEDUP_REMOVED lines=9> */
.L_x_249:
[----:B------:R-:W-:Y:S01]  /*72f0*/  LEA R41, R37, 0x7f800000, 0x1c ;  /* 0x7f80000025297811 */ /* 0x000fe200078ee0ff */
[----:B------:R-:W-:Y:S06]  /*7300*/  BRA `(.L_x_256) ;  /* 0x0000000000047947 */ /* 0x000fec0003800000 */
.L_x_245:
[----:B------:R-:W-:-:S07]  /*7310*/  IMAD.SHL.U32 R41, R37, 0x10000000, RZ ;  /* 0x1000000025297824 */ /* 0x000fce00078e00ff */
.L_x_256:
[----:B------:R-:W-:Y:S05]  /*7320*/  BSYNC B2 ;  /* 0x0000000000027941 */ /* 0x000fea0003800000 */
.L_x_244:
[--C-:B------:R-:W-:Y:S01]  /*7330*/  SHF.R.U32.HI R42, RZ, 0x1c, R21.reuse ;  /* 0x0000001cff2a7819 */ /* 0x100fe20000011615 */
[----:B------:R-:W-:Y:S01]  /*7340*/  BSSY B2, `(.L_x_261) ;  /* 0x0000063000027945 */ /* 0x000fe20003800000 */
[----:B------:R-:W-:Y:S02]  /*7350*/  SHF.R.U32.HI R37, RZ, 0x1d, R21 ;  /* 0x0000001dff257819 */ /* 0x000fe40000011615 */
[C---:B------:R-:W-:Y:S02]  /*7360*/  LOP3.LUT P0, RZ, R42.reuse, 0x6, RZ, 0xc0, !PT ;  /* 0x000000062aff7812 */ /* 0x040fe4000780c0ff */
[----:B------:R-:W-:-:S11]  /*7370*/  LOP3.LUT R44, R42, 0x1, RZ, 0xc0, !PT ;  /* 0x000000012a2c7812 */ /* 0x000fd600078ec0ff */
[----:B------:R-:W-:-:S04]  /*7380*/  @P0 LOP3.LUT R44, R44, 0x2, RZ, 0xfc, !PT ;  /* 0x000000022c2c0812 */ /* 0x000fc800078efcff */
[----:B------:R-:W-:Y:S02]  /*7390*/  LOP3.LUT R43, R44, 0x3, R37, 0xf8, !PT ;  /* 0x000000032c2b7812 */ /* 0x000fe400078ef825 */
[----:B------:R-:W-:Y:S02]  /*73a0*/  LOP3.LUT P0, R37, R37, 0x3, RZ, 0xc0, !PT ;  /* 0x0000000325257812 */ /* 0x000fe4000780c0ff */
[----:B------:R-:W-:-:S04]  /*73b0*/  PRMT R43, R43, 0x9910, RZ ;  /* 0x000099102b2b7816 */ /* 0x000fc800000000ff */
[----:B------:R-:W-:Y:S01]  /*73c0*/  ISETP.NE.AND P1, PT, R43, RZ, PT ;  /* 0x000000ff2b00720c */ /* 0x000fe20003f25270 */
[----:B------:R-:W-:Y:S01]  /*73d0*/  VIADD R43, R37, 0xffffffff ;  /* 0xffffffff252b7836 */ /* 0x000fe20000000000 */
[----:B------:R-:W-:Y:S02]  /*73e0*/  F2FP.F16.F32.PACK_AB R37, RZ, R41 ;  /* 0x00000029ff25723e */ /* 0x000fe400000000ff */
[----:B------:R-:W-:Y:S02]  /*73f0*/  LOP3.LUT R41, R42, 0x8, RZ, 0xc0, !PT ;  /* 0x000000082a297812 */ /* 0x000fe400078ec0ff */
[----:B------:R-:W-:-:S07]  /*7400*/  SEL R43, R43, RZ, P0 ;  /* 0x000000ff2b2b7207 */ /* 0x000fce0000000000 */
[----:B------:R-:W-:Y:S05]  /*7410*/  @!P1 BRA `(.L_x_262) ;  /* 0x0000000400509947 */ /* 0x000fea0003800000 */
[----:B------:R-:W-:Y:S01]  /*7420*/  LOP3.LUT P0, RZ, R44, 0x2, RZ, 0xc0, !PT ;  /* 0x000000022cff7812 */ /* 0x000fe2000780c0ff */
[----:B------:R-:W-:-:S12]  /*7430*/  BSSY B3, `(.L_x_263) ;  /* 0x0000008000037945 */ /* 0x000fd80003800000 */
[----:B------:R-:W-:Y:S05]  /*7440*/  @P0 BRA `(.L_x_264) ;  /* 0x0000000000180947 */ /* 0x000fea0003800000 */
[----:B------:R-:W-:Y:S01]  /*7450*/  BSSY B4, `(.L_x_264) ;  /* 0x0000005000047945 */ /* 0x000fe20003800000 */
.L_x_265:
[C---:B------:R-:W-:Y:S01]  /*7460*/  LOP3.LUT P0, RZ, R44.reuse, 0x3, RZ, 0xc0, !PT ;  /* 0x000000032cff7812 */ /* 0x040fe2000780c0ff */
[----:B------:R-:W-:Y:S02]  /*7470*/  IMAD.SHL.U32 R44, R44, 0x2, RZ ;  /* 0x000000022c2c7824 */ /* 0x000fe400078e00ff */
[----:B------:R-:W-:-:S10]  /*7480*/  VIADD R43, R43, 0xffffffff ;  /* 0xffffffff2b2b7836 */ /* 0x000fd40000000000 */
[----:B------:R-:W-:Y:S05]  /*7490*/  @!P0 BRA `(.L_x_265) ;  /* 0xfffffffc00f08947 */ /* 0x000fea000383ffff */
[----:B------:R-:W-:Y:S05]  /*74a0*/  BSYNC B4 ;  /* 0x0000000000047941 */ /* 0x000fea0003800000 */
.L_x_264:
[----:B------:R-:W-:Y:S05]  /*74b0*/  BSYNC B3 ;  /* 0x0000000000037941 */ /* 0x000fea0003800000 */
.L_x_263:
        /* <DEDUP_REMOVED lines=31> */
.L_x_272:
[----:B------:R-:W-:Y:S05]  /*76b0*/  BSYNC B4 ;  /* 0x0000000000047941 */ /* 0x000fea0003800000 */
.L_x_271:
[----:B------:R-:W-:Y:S01]  /*76c0*/  IMAD.IADD R21, R42, 0x1, R21 ;  /* 0x000000012a157824 */ /* 0x000fe200078e0215 */
[----:B------:R-:W-:Y:S06]  /*76d0*/  BRA `(.L_x_270) ;  /* 0x0000000000087947 */ /* 0x000fec0003800000 */
.L_x_269:
[----:B------:R-:W-:-:S05]  /*76e0*/  VIADD R43, R43, 0x94 ;  /* 0x000000942b2b7836 */ /* 0x000fca0000000000 */
[----:B------:R-:W-:-:S07]  /*76f0*/  SHF.L.U32 R21, R44, R43, RZ ;  /* 0x0000002b2c157219 */ /* 0x000fce00000006ff */
.L_x_270:
[----:B------:R-:W-:Y:S05]  /*7700*/  BSYNC B3 ;  /* 0x0000000000037941 */ /* 0x000fea0003800000 */
.L_x_268:
[----:B------:R-:W-:Y:S01]  /*7710*/  LOP3.LUT P0, RZ, R21, 0x1800000, RZ, 0xc0, !PT ;  /* 0x0180000015ff7812 */ /* 0x000fe2000780c0ff */
[----:B------:R-:W-:Y:S01]  /*7720*/  IMAD.SHL.U32 R42, R41, 0x10000000, RZ ;  /* 0x10000000292a7824 */ /* 0x000fe200078e00ff */
[----:B------:R-:W-:-:S04]  /*7730*/  LOP3.LUT R21, R21, 0x7fffff, RZ, 0xc0, !PT ;  /* 0x007fffff15157812 */ /* 0x000fc800078ec0ff */
[----:B------:R-:W-:-:S07]  /*7740*/  LOP3.LUT R21, R42, 0xf0000000, R21, 0xe2, !PT ;  /* 0xf00000002a157812 */ /* 0x000fce00078ee215 */
[----:B------:R-:W-:Y:S01]  /*7750*/  @P0 LOP3.LUT R21, R21, 0x800000, RZ, 0xfc, !PT ;  /* 0x0080000015150812 */ /* 0x000fe200078efcff */
[----:B------:R-:W-:Y:S06]  /*7760*/  BRA `(.L_x_273) ;  /* 0x0000000000807947 */ /* 0x000fec0003800000 */
.L_x_267:
[C---:B------:R-:W-:Y:S01]  /*7770*/  LOP3.LUT P0, RZ, R44.reuse, 0x4, RZ, 0xc0, !PT ;  /* 0x000000042cff7812 */ /* 0x040fe2000780c0ff */
[----:B------:R-:W-:Y:S02]  /*7780*/  IMAD.SHL.U32 R44, R44, 0x400000, RZ ;  /* 0x004000002c2c7824 */ /* 0x000fe400078e00ff */
[----:B------:R-:W-:-:S10]  /*7790*/  VIADD R42, R43, 0x7f ;  /* 0x0000007f2b2a7836 */ /* 0x000fd40000000000 */
[----:B------:R-:W-:Y:S05]  /*77a0*/  @!P0 BRA `(.L_x_274) ;  /* 0x00000000003c8947 */ /* 0x000fea0003800000 */
[----:B------:R-:W-:Y:S01]  /*77b0*/  ISETP.GT.AND P0, PT, R43, 0x7e, PT ;  /* 0x0000007e2b00780c */ /* 0x000fe20003f04270 */
[----:B------:R-:W-:-:S12]  /*77c0*/  BSSY B3, `(.L_x_275) ;  /* 0x0000009000037945 */ /* 0x000fd80003800000 */
[----:B------:R-:W-:Y:S05]  /*77d0*/  @P0 BRA `(.L_x_276) ;  /* 0x00000000001c0947 */ /* 0x000fea0003800000 */
.L_x_277:
[--C-:B------:R-:W-:Y:S02]  /*77e0*/  SHF.R.U32.HI R43, RZ, 0x19, R44.reuse ;  /* 0x00000019ff2b7819 */ /* 0x100fe4000001162c */
[C---:B------:R-:W-:Y:S01]  /*77f0*/  ISETP.LT.AND P1, PT, R42.reuse, 0xfd, PT ;  /* 0x000000fd2a00780c */ /* 0x040fe20003f21270 */
[----:B------:R-:W-:Y:S01]  /*7800*/  VIADD R42, R42, 0x1 ;  /* 0x000000012a2a7836 */ /* 0x000fe20000000000 */
[----:B------:R-:W-:Y:S02]  /*7810*/  LOP3.LUT R43, R43, 0x1, RZ, 0xc0, !PT ;  /* 0x000000012b2b7812 */ /* 0x000fe400078ec0ff */
[----:B------:R-:W-:Y:S02]  /*7820*/  SHF.R.U32.HI R44, RZ, 0x1, R44 ;  /* 0x00000001ff2c7819 */ /* 0x000fe4000001162c */
[----:B------:R-:W-:-:S13]  /*7830*/  ISETP.NE.U32.AND P0, PT, R43, 0x1, PT ;  /* 0x000000012b00780c */ /* 0x000fda0003f05070 */
[----:B------:R-:W-:Y:S05]  /*7840*/  @!P0 BRA P1, `(.L_x_277) ;  /* 0xfffffffc00e48947 */ /* 0x000fea000083ffff */
.L_x_276:
[----:B------:R-:W-:Y:S05]  /*7850*/  BSYNC B3 ;  /* 0x0000000000037941 */ /* 0x000fea0003800000 */
.L_x_275:
[----:B------:R-:W-:-:S13]  /*7860*/  LOP3.LUT P0, RZ, R44, 0x1000000, RZ, 0xc0, !PT ;  /* 0x010000002cff7812 */ /* 0x000fda000780c0ff */
[----:B------:R-:W-:-:S04]  /*7870*/  @P0 LOP3.LUT R21, R21, 0x80000000, RZ, 0xc0, !PT ;  /* 0x8000000015150812 */ /* 0x000fc800078ec0ff */
[----:B------:R-:W-:Y:S01]  /*7880*/  @P0 LOP3.LUT R21, R21, 0x7f800000, RZ, 0xfc, !PT ;  /* 0x7f80000015150812 */ /* 0x000fe200078efcff */
[----:B------:R-:W-:Y:S06]  /*7890*/  @P0 BRA `(.L_x_273) ;  /* 0x0000000000340947 */ /* 0x000fec0003800000 */
.L_x_274:
        /* <DEDUP_REMOVED lines=9> */
.L_x_266:
[----:B------:R-:W-:-:S04]  /*7930*/  LOP3.LUT R21, R21, 0x80000000, RZ, 0xc0, !PT ;  /* 0x8000000015157812 */ /* 0x000fc800078ec0ff */
[----:B------:R-:W-:Y:S01]  /*7940*/  LOP3.LUT R21, R21, 0x7f800000, RZ, 0xfc, !PT ;  /* 0x7f80000015157812 */ /* 0x000fe200078efcff */
[----:B------:R-:W-:Y:S06]  /*7950*/  BRA `(.L_x_273) ;  /* 0x0000000000047947 */ /* 0x000fec0003800000 */
.L_x_262:
[----:B------:R-:W-:-:S07]  /*7960*/  IMAD.SHL.U32 R21, R41, 0x10000000, RZ ;  /* 0x1000000029157824 */ /* 0x000fce00078e00ff */
.L_x_273:
[----:B------:R-:W-:Y:S05]  /*7970*/  BSYNC B2 ;  /* 0x0000000000027941 */ /* 0x000fea0003800000 */
.L_x_261:
[C---:B------:R-:W-:Y:S01]  /*7980*/  LOP3.LUT P0, RZ, R22.reuse, 0x6, RZ, 0xc0, !PT ;  /* 0x0000000616ff7812 */ /* 0x040fe2000780c0ff */
[----:B------:R-:W-:Y:S01]  /*7990*/  BSSY B2, `(.L_x_278) ;  /* 0x0000062000027945 */ /* 0x000fe20003800000 */
[C---:B------:R-:W-:Y:S02]  /*79a0*/  LOP3.LUT R41, R22.reuse, 0xffff, RZ, 0xc0, !PT ;  /* 0x0000ffff16297812 */ /* 0x040fe400078ec0ff */
[----:B------:R-:W-:Y:S02]  /*79b0*/  LOP3.LUT R44, R22, 0x1, RZ, 0xc0, !PT ;  /* 0x00000001162c7812 */ /* 0x000fe400078ec0ff */
[----:B------:R-:W-:-:S07]  /*79c0*/  SHF.R.U32.HI R41, RZ, 0x1, R41 ;  /* 0x00000001ff297819 */ /* 0x000fce0000011629 */
[----:B------:R-:W-:Y:S02]  /*79d0*/  @P0 LOP3.LUT R44, R44, 0x2, RZ, 0xfc, !PT ;  /* 0x000000022c2c0812 */ /* 0x000fe400078efcff */
[----:B------:R-:W-:Y:S02]  /*79e0*/  LOP3.LUT P0, RZ, R41, 0x3, RZ, 0xc0, !PT ;  /* 0x0000000329ff7812 */ /* 0x000fe4000780c0ff */
[----:B------:R-:W-:-:S04]  /*79f0*/  LOP3.LUT R42, R44, 0x3, R41, 0xf8, !PT ;  /* 0x000000032c2a7812 */ /* 0x000fc800078ef829 */
[----:B------:R-:W-:Y:S02]  /*7a00*/  PRMT R43, R42, 0x9910, RZ ;  /* 0x000099102a2b7816 */ /* 0x000fe400000000ff */
[----:B------:R-:W-:Y:S02]  /*7a10*/  LOP3.LUT R42, R41, 0x3, RZ, 0xc0, !PT ;  /* 0x00000003292a7812 */ /* 0x000fe400078ec0ff */
[----:B------:R-:W-:Y:S02]  /*7a20*/  ISETP.NE.AND P1, PT, R43, RZ, PT ;  /* 0x000000ff2b00720c */ /* 0x000fe40003f25270 */
[----:B------:R-:W-:Y:S01]  /*7a30*/  F2FP.F16.F32.PACK_AB R41, RZ, R21 ;  /* 0x00000015ff29723e */ /* 0x000fe200000000ff */
[----:B------:R-:W-:Y:S01]  /*7a40*/  VIADD R42, R42, 0xffffffff ;  /* 0xffffffff2a2a7836 */ /* 0x000fe20000000000 */
[----:B------:R-:W-:-:S04]  /*7a50*/  LOP3.LUT R21, R22, 0x8, RZ, 0xc0, !PT ;  /* 0x0000000816157812 */ /* 0x000fc800078ec0ff */
[----:B------:R-:W-:-:S05]  /*7a60*/  SEL R42, R42, RZ, P0 ;  /* 0x000000ff2a2a7207 */ /* 0x000fca0000000000 */
[----:B------:R-:W-:Y:S05]  /*7a70*/  @!P1 BRA `(.L_x_279) ;  /* 0x0000000400489947 */ /* 0x000fea0003800000 */
[----:B------:R-:W-:Y:S01]  /*7a80*/  LOP3.LUT P0, RZ, R44, 0x2, RZ, 0xc0, !PT ;  /* 0x000000022cff7812 */ /* 0x000fe2000780c0ff */
[----:B------:R-:W-:-:S12]  /*7a90*/  BSSY B3, `(.L_x_280) ;  /* 0x0000008000037945 */ /* 0x000fd80003800000 */
[----:B------:R-:W-:Y:S05]  /*7aa0*/  @P0 BRA `(.L_x_281) ;  /* 0x0000000000180947 */ /* 0x000fea0003800000 */
[----:B------:R-:W-:Y:S01]  /*7ab0*/  BSSY B4, `(.L_x_281) ;  /* 0x0000005000047945 */ /* 0x000fe20003800000 */
.L_x_282:
[C---:B------:R-:W-:Y:S01]  /*7ac0*/  LOP3.LUT P0, RZ, R44.reuse, 0x3, RZ, 0xc0, !PT ;  /* 0x000000032cff7812 */ /* 0x040fe2000780c0ff */
[----:B------:R-:W-:Y:S02]  /*7ad0*/  IMAD.SHL.U32 R44, R44, 0x2, RZ ;  /* 0x000000022c2c7824 */ /* 0x000fe400078e00ff */
[----:B------:R-:W-:-:S10]  /*7ae0*/  VIADD R42, R42, 0xffffffff ;  /* 0xffffffff2a2a7836 */ /* 0x000fd40000000000 */
[----:B------:R-:W-:Y:S05]  /*7af0*/  @!P0 BRA `(.L_x_282) ;  /* 0xfffffffc00f08947 */ /* 0x000fea000383ffff */
[----:B------:R-:W-:Y:S05]  /*7b00*/  BSYNC B4 ;  /* 0x0000000000047941 */ /* 0x000fea0003800000 */
.L_x_281:
[----:B------:R-:W-:Y:S05]  /*7b10*/  BSYNC B3 ;  /* 0x0000000000037941 */ /* 0x000fea0003800000 */
.L_x_280:
        /* <DEDUP_REMOVED lines=31> */
.L_x_289:
[----:B------:R-:W-:Y:S05]  /*7d10*/  BSYNC B4 ;  /* 0x0000000000047941 */ /* 0x000fea0003800000 */
.L_x_288:
[----:B------:R-:W-:Y:S01]  /*7d20*/  IMAD.IADD R43, R46, 0x1, R43 ;  /* 0x000000012e2b7824 */ /* 0x000fe200078e022b */
[----:B------:R-:W-:Y:S06]  /*7d30*/  BRA `(.L_x_287) ;  /* 0x0000000000087947 */ /* 0x000fec0003800000 */
.L_x_286:
[----:B------:R-:W-:-:S05]  /*7d40*/  VIADD R43, R42, 0x94 ;  /* 0x000000942a2b7836 */ /* 0x000fca0000000000 */
[----:B------:R-:W-:-:S07]  /*7d50*/  SHF.L.U32 R43, R44, R43, RZ ;  /* 0x0000002b2c2b7219 */ /* 0x000fce00000006ff */
.L_x_287:
[----:B------:R-:W-:Y:S05]  /*7d60*/  BSYNC B3 ;  /* 0x0000000000037941 */ /* 0x000fea0003800000 */
.L_x_285:
[----:B------:R-:W-:Y:S01]  /*7d70*/  LOP3.LUT P0, RZ, R43, 0x1800000, RZ, 0xc0, !PT ;  /* 0x018000002bff7812 */ /* 0x000fe2000780c0ff */
[----:B------:R-:W-:Y:S01]  /*7d80*/  IMAD.SHL.U32 R42, R21, 0x10000000, RZ ;  /* 0x10000000152a7824 */ /* 0x000fe200078e00ff */
[----:B------:R-:W-:-:S04]  /*7d90*/  LOP3.LUT R43, R43, 0x7fffff, RZ, 0xc0, !PT ;  /* 0x007fffff2b2b7812 */ /* 0x000fc800078ec0ff */
[----:B------:R-:W-:-:S07]  /*7da0*/  LOP3.LUT R69, R42, 0xf0000000, R43, 0xe2, !PT ;  /* 0xf00000002a457812 */ /* 0x000fce00078ee22b */
[----:B------:R-:W-:Y:S01]  /*7db0*/  @P0 LOP3.LUT R69, R69, 0x800000, RZ, 0xfc, !PT ;  /* 0x0080000045450812 */ /* 0x000fe200078efcff */
[----:B------:R-:W-:Y:S06]  /*7dc0*/  BRA `(.L_x_290) ;  /* 0x0000000000787947 */ /* 0x000fec0003800000 */
.L_x_284:
[C---:B------:R-:W-:Y:S01]  /*7dd0*/  LOP3.LUT P0, RZ, R44.reuse, 0x4, RZ, 0xc0, !PT ;  /* 0x000000042cff7812 */ /* 0x040fe2000780c0ff */
[----:B------:R-:W-:Y:S02]  /*7de0*/  IMAD.SHL.U32 R44, R44, 0x400000, RZ ;  /* 0x004000002c2c7824 */ /* 0x000fe400078e00ff */
[----:B------:R-:W-:-:S10]  /*7df0*/  VIADD R43, R42, 0x7f ;  /* 0x0000007f2a2b7836 */ /* 0x000fd40000000000 */
[----:B------:R-:W-:Y:S05]  /*7e00*/  @!P0 BRA `(.L_x_291) ;  /* 0x0000000000388947 */ /* 0x000fea0003800000 */
[----:B------:R-:W-:Y:S01]  /*7e10*/  ISETP.GT.AND P0, PT, R42, 0x7e, PT ;  /* 0x0000007e2a00780c */ /* 0x000fe20003f04270 */
[----:B------:R-:W-:-:S12]  /*7e20*/  BSSY B3, `(.L_x_292) ;  /* 0x0000009000037945 */ /* 0x000fd80003800000 */
[----:B------:R-:W-:Y:S05]  /*7e30*/  @P0 BRA `(.L_x_293) ;  /* 0x00000000001c0947 */ /* 0x000fea0003800000 */
.L_x_294:
[--C-:B------:R-:W-:Y:S02]  /*7e40*/  SHF.R.U32.HI R42, RZ, 0x19, R44.reuse ;  /* 0x00000019ff2a7819 */ /* 0x100fe4000001162c */
[C---:B------:R-:W-:Y:S01]  /*7e50*/  ISETP.LT.AND P1, PT, R43.reuse, 0xfd, PT ;  /* 0x000000fd2b00780c */ /* 0x040fe20003f21270 */
[----:B------:R-:W-:Y:S01]  /*7e60*/  VIADD R43, R43, 0x1 ;  /* 0x000000012b2b7836 */ /* 0x000fe20000000000 */
[----:B------:R-:W-:Y:S02]  /*7e70*/  LOP3.LUT R42, R42, 0x1, RZ, 0xc0, !PT ;  /* 0x000000012a2a7812 */ /* 0x000fe400078ec0ff */
[----:B------:R-:W-:Y:S02]  /*7e80*/  SHF.R.U32.HI R44, RZ, 0x1, R44 ;  /* 0x00000001ff2c7819 */ /* 0x000fe4000001162c */
[----:B------:R-:W-:-:S13]  /*7e90*/  ISETP.NE.U32.AND P0, PT, R42, 0x1, PT ;  /* 0x000000012a00780c */ /* 0x000fda0003f05070 */
[----:B------:R-:W-:Y:S05]  /*7ea0*/  @!P0 BRA P1, `(.L_x_294) ;  /* 0xfffffffc00e48947 */ /* 0x000fea000083ffff */
.L_x_293:
[----:B------:R-:W-:Y:S05]  /*7eb0*/  BSYNC B3 ;  /* 0x0000000000037941 */ /* 0x000fea0003800000 */
.L_x_292:
[----:B------:R-:W-:-:S13]  /*7ec0*/  LOP3.LUT P0, RZ, R44, 0x1000000, RZ, 0xc0, !PT ;  /* 0x010000002cff7812 */ /* 0x000fda000780c0ff */
[----:B------:R-:W-:Y:S01]  /*7ed0*/  @P0 LEA R69, R21, 0x7f800000, 0x1c ;  /* 0x7f80000015450811 */ /* 0x000fe200078ee0ff */
[----:B------:R-:W-:Y:S06]  /*7ee0*/  @P0 BRA `(.L_x_290) ;  /* 0x0000000000300947 */ /* 0x000fec0003800000 */
.L_x_291:
        /* <DEDUP_REMOVED lines=9> */
.L_x_283:
[----:B------:R-:W-:Y:S01]  /*7f80*/  LEA R69, R21, 0x7f800000, 0x1c ;  /* 0x7f80000015457811 */ /* 0x000fe200078ee0ff */
[----:B------:R-:W-:Y:S06]  /*7f90*/  BRA `(.L_x_290) ;  /* 0x0000000000047947 */ /* 0x000fec0003800000 */
.L_x_279:
[----:B------:R-:W-:-:S07]  /*7fa0*/  IMAD.SHL.U32 R69, R21, 0x10000000, RZ ;  /* 0x1000000015457824 */ /* 0x000fce00078e00ff */
.L_x_290:
[----:B------:R-:W-:Y:S05]  /*7fb0*/  BSYNC B2 ;  /* 0x0000000000027941 */ /* 0x000fea0003800000 */
.L_x_278:
        /* <DEDUP_REMOVED lines=19> */
.L_x_299:
[C---:B------:R-:W-:Y:S01]  /*80f0*/  LOP3.LUT P0, RZ, R43.reuse, 0x3, RZ, 0xc0, !PT ;  /* 0x000000032bff7812 */ /* 0x040fe2000780c0ff */
[----:B------:R-:W-:Y:S02]  /*8100*/  IMAD.SHL.U32 R43, R43, 0x2, RZ ;  /* 0x000000022b2b7824 */ /* 0x000fe400078e00ff */
[----:B------:R-:W-:-:S10]  /*8110*/  VIADD R42, R42, 0xffffffff ;  /* 0xffffffff2a2a7836 */ /* 0x000fd40000000000 */
[----:B------:R-:W-:Y:S05]  /*8120*/  @!P0 BRA `(.L_x_299) ;  /* 0xfffffffc00f08947 */ /* 0x000fea000383ffff */
[----:B------:R-:W-:Y:S05]  /*8130*/  BSYNC B4 ;  /* 0x0000000000047941 */ /* 0x000fea0003800000 */
.L_x_298:
[----:B------:R-:W-:Y:S05]  /*8140*/  BSYNC B3 ;  /* 0x0000000000037941 */ /* 0x000fea0003800000 */
.L_x_297:
        /* <DEDUP_REMOVED lines=31> */
.L_x_306:
[----:B------:R-:W-:Y:S05]  /*8340*/  BSYNC B4 ;  /* 0x0000000000047941 */ /* 0x000fea0003800000 */
.L_x_305:
[----:B------:R-:W-:Y:S01]  /*8350*/  IMAD.IADD R44, R45, 0x1, R44 ;  /* 0x000000012d2c7824 */ /* 0x000fe200078e022c */
[----:B------:R-:W-:Y:S06]  /*8360*/  BRA `(.L_x_304) ;  /* 0x0000000000087947 */ /* 0x000fec0003800000 */
.L_x_303:
[----:B------:R-:W-:-:S05]  /*8370*/  VIADD R42, R42, 0x94 ;  /* 0x000000942a2a7836 */ /* 0x000fca0000000000 */
[----:B------:R-:W-:-:S07]  /*8380*/  SHF.L.U32 R44, R43, R42, RZ ;  /* 0x0000002a2b2c7219 */ /* 0x000fce00000006ff */
.L_x_304:
[----:B------:R-:W-:Y:S05]  /*8390*/  BSYNC B3 ;  /* 0x0000000000037941 */ /* 0x000fea0003800000 */
.L_x_302:
[C---:B------:R-:W-:Y:S01]  /*83a0*/  LOP3.LUT P0, RZ, R44.reuse, 0x1800000, RZ, 0xc0, !PT ;  /* 0x018000002cff7812 */ /* 0x040fe2000780c0ff */
[----:B------:R-:W-:Y:S01]  /*83b0*/  IMAD.SHL.U32 R21, R21, 0x10000000, RZ ;  /* 0x1000000015157824 */ /* 0x000fe200078e00ff */
[----:B------:R-:W-:-:S04]  /*83c0*/  LOP3.LUT R44, R44, 0x7fffff, RZ, 0xc0, !PT ;  /* 0x007fffff2c2c7812 */ /* 0x000fc800078ec0ff */
[----:B------:R-:W-:-:S07]  /*83d0*/  LOP3.LUT R68, R21, 0xf0000000, R44, 0xe2, !PT ;  /* 0xf000000015447812 */ /* 0x000fce00078ee22c */
[----:B------:R-:W-:Y:S01]  /*83e0*/  @P0 LOP3.LUT R68, R68, 0x800000, RZ, 0xfc, !PT ;  /* 0x0080000044440812 */ /* 0x000fe200078efcff */
[----:B------:R-:W-:Y:S06]  /*83f0*/  BRA `(.L_x_307) ;  /* 0x0000000000787947 */ /* 0x000fec0003800000 */
.L_x_301:
[C---:B------:R-:W-:Y:S01]  /*8400*/  LOP3.LUT P0, RZ, R43.reuse, 0x4, RZ, 0xc0, !PT ;  /* 0x000000042bff7812 */ /* 0x040fe2000780c0ff */
[----:B------:R-:W-:Y:S02]  /*8410*/  IMAD.SHL.U32 R44, R43, 0x400000, RZ ;  /* 0x004000002b2c7824 */ /* 0x000fe400078e00ff */
[----:B------:R-:W-:-:S10]  /*8420*/  VIADD R43, R42, 0x7f ;  /* 0x0000007f2a2b7836 */ /* 0x000fd40000000000 */
[----:B------:R-:W-:Y:S05]  /*8430*/  @!P0 BRA `(.L_x_308) ;  /* 0x0000000000388947 */ /* 0x000fea0003800000 */
[----:B------:R-:W-:Y:S01]  /*8440*/  ISETP.GT.AND P0, PT, R42, 0x7e, PT ;  /* 0x0000007e2a00780c */ /* 0x000fe20003f04270 */
[----:B------:R-:W-:-:S12]  /*8450*/  BSSY B3, `(.L_x_309) ;  /* 0x0000009000037945 */ /* 0x000fd80003800000 */
[----:B------:R-:W-:Y:S05]  /*8460*/  @P0 BRA `(.L_x_310) ;  /* 0x00000000001c0947 */ /* 0x000fea0003800000 */
.L_x_311:
[--C-:B------:R-:W-:Y:S02]  /*8470*/  SHF.R.U32.HI R42, RZ, 0x19, R44.reuse ;  /* 0x00000019ff2a7819 */ /* 0x100fe4000001162c */
[C---:B------:R-:W-:Y:S01]  /*8480*/  ISETP.LT.AND P1, PT, R43.reuse, 0xfd, PT ;  /* 0x000000fd2b00780c */ /* 0x040fe20003f21270 */
[----:B------:R-:W-:Y:S01]  /*8490*/  VIADD R43, R43, 0x1 ;  /* 0x000000012b2b7836 */ /* 0x000fe20000000000 */
[----:B------:R-:W-:Y:S02]  /*84a0*/  LOP3.LUT R42, R42, 0x1, RZ, 0xc0, !PT ;  /* 0x000000012a2a7812 */ /* 0x000fe400078ec0ff */
[----:B------:R-:W-:Y:S02]  /*84b0*/  SHF.R.U32.HI R44, RZ, 0x1, R44 ;  /* 0x00000001ff2c7819 */ /* 0x000fe4000001162c */
[----:B------:R-:W-:-:S13]  /*84c0*/  ISETP.NE.U32.AND P0, PT, R42, 0x1, PT ;  /* 0x000000012a00780c */ /* 0x000fda0003f05070 */
[----:B------:R-:W-:Y:S05]  /*84d0*/  @!P0 BRA P1, `(.L_x_311) ;  /* 0xfffffffc00e48947 */ /* 0x000fea000083ffff */
.L_x_310:
[----:B------:R-:W-:Y:S05]  /*84e0*/  BSYNC B3 ;  /* 0x0000000000037941 */ /* 0x000fea0003800000 */
.L_x_309:
[----:B------:R-:W-:-:S13]  /*84f0*/  LOP3.LUT P0, RZ, R44, 0x1000000, RZ, 0xc0, !PT ;  /* 0x010000002cff7812 */ /* 0x000fda000780c0ff */
[----:B------:R-:W-:Y:S01]  /*8500*/  @P0 LEA R68, R21, 0x7f800000, 0x1c ;  /* 0x7f80000015440811 */ /* 0x000fe200078ee0ff */
[----:B------:R-:W-:Y:S06]  /*8510*/  @P0 BRA `(.L_x_307) ;  /* 0x0000000000300947 */ /* 0x000fec0003800000 */
.L_x_308:
        /* <DEDUP_REMOVED lines=9> */
.L_x_300:
[----:B------:R-:W-:Y:S01]  /*85b0*/  LEA R68, R21, 0x7f800000, 0x1c ;  /* 0x7f80000015447811 */ /* 0x000fe200078ee0ff */
[----:B------:R-:W-:Y:S06]  /*85c0*/  BRA `(.L_x_307) ;  /* 0x0000000000047947 */ /* 0x000fec0003800000 */
.L_x_296:
[----:B------:R-:W-:-:S07]  /*85d0*/  IMAD.SHL.U32 R68, R21, 0x10000000, RZ ;  /* 0x1000000015447824 */ /* 0x000fce00078e00ff */
.L_x_307:
[----:B------:R-:W-:Y:S05]  /*85e0*/  BSYNC B2 ;  /* 0x0000000000027941 */ /* 0x000fea0003800000 */
.L_x_295:
        /* <DEDUP_REMOVED lines=19> */
.L_x_316:
[C---:B------:R-:W-:Y:S01]  /*8720*/  LOP3.LUT P0, RZ, R43.reuse, 0x3, RZ, 0xc0, !PT ;  /* 0x000000032bff7812 */ /* 0x040fe2000780c0ff */
[----:B------:R-:W-:Y:S02]  /*8730*/  IMAD.SHL.U32 R43, R43, 0x2, RZ ;  /* 0x000000022b2b7824 */ /* 0x000fe400078e00ff */
[----:B------:R-:W-:-:S10]  /*8740*/  VIADD R42, R42, 0xffffffff ;  /* 0xffffffff2a2a7836 */ /* 0x000fd40000000000 */
[----:B------:R-:W-:Y:S05]  /*8750*/  @!P0 BRA `(.L_x_316) ;  /* 0xfffffffc00f08947 */ /* 0x000fea000383ffff */
[----:B------:R-:W-:Y:S05]  /*8760*/  BSYNC B4 ;  /* 0x0000000000047941 */ /* 0x000fea0003800000 */
.L_x_315:
[----:B------:R-:W-:Y:S05]  /*8770*/  BSYNC B3 ;  /* 0x0000000000037941 */ /* 0x000fea0003800000 */
.L_x_314:
        /* <DEDUP_REMOVED lines=31> */
.L_x_323:
[----:B------:R-:W-:Y:S05]  /*8970*/  BSYNC B4 ;  /* 0x0000000000047941 */ /* 0x000fea0003800000 */
.L_x_322:
[----:B------:R-:W-:Y:S01]  /*8980*/  IMAD.IADD R44, R45, 0x1, R44 ;  /* 0x000000012d2c7824 */ /* 0x000fe200078e022c */
[----:B------:R-:W-:Y:S06]  /*8990*/  BRA `(.L_x_321) ;  /* 0x0000000000087947 */ /* 0x000fec0003800000 */
.L_x_320:
[----:B------:R-:W-:-:S05]  /*89a0*/  VIADD R42, R42, 0x94 ;  /* 0x000000942a2a7836 */ /* 0x000fca0000000000 */
[----:B------:R-:W-:-:S07]  /*89b0*/  SHF.L.U32 R44, R43, R42, RZ ;  /* 0x0000002a2b2c7219 */ /* 0x000fce00000006ff */
.L_x_321:
[----:B------:R-:W-:Y:S05]  /*89c0*/  BSYNC B3 ;  /* 0x0000000000037941 */ /* 0x000fea0003800000 */
.L_x_319:
[C---:B------:R-:W-:Y:S01]  /*89d0*/  LOP3.LUT P0, RZ, R44.reuse, 0x1800000, RZ, 0xc0, !PT ;  /* 0x018000002cff7812 */ /* 0x040fe2000780c0ff */
[----:B------:R-:W-:Y:S01]  /*89e0*/  IMAD.SHL.U32 R21, R21, 0x10000000, RZ ;  /* 0x1000000015157824 */ /* 0x000fe200078e00ff */
[----:B------:R-:W-:-:S04]  /*89f0*/  LOP3.LUT R44, R44, 0x7fffff, RZ, 0xc0, !PT ;  /* 0x007fffff2c2c7812 */ /* 0x000fc800078ec0ff */
[----:B------:R-:W-:-:S07]  /*8a00*/  LOP3.LUT R67, R21, 0xf0000000, R44, 0xe2, !PT ;  /* 0xf000000015437812 */ /* 0x000fce00078ee22c */
[----:B------:R-:W-:Y:S01]  /*8a10*/  @P0 LOP3.LUT R67, R67, 0x800000, RZ, 0xfc, !PT ;  /* 0x0080000043430812 */ /* 0x000fe200078efcff */
[----:B------:R-:W-:Y:S06]  /*8a20*/  BRA `(.L_x_324) ;  /* 0x0000000000787947 */ /* 0x000fec0003800000 */
.L_x_318:
[C---:B------:R-:W-:Y:S01]  /*8a30*/  LOP3.LUT P0, RZ, R43.reuse, 0x4, RZ, 0xc0, !PT ;  /* 0x000000042bff7812 */ /* 0x040fe2000780c0ff */
[----:B------:R-:W-:Y:S02]  /*8a40*/  IMAD.SHL.U32 R44, R43, 0x400000, RZ ;  /* 0x004000002b2c7824 */ /* 0x000fe400078e00ff */
[----:B------:R-:W-:-:S10]  /*8a50*/  VIADD R43, R42, 0x7f ;  /* 0x0000007f2a2b7836 */ /* 0x000fd40000000000 */
[----:B------:R-:W-:Y:S05]  /*8a60*/  @!P0 BRA `(.L_x_325) ;  /* 0x0000000000388947 */ /* 0x000fea0003800000 */
[----:B------:R-:W-:Y:S01]  /*8a70*/  ISETP.GT.AND P0, PT, R42, 0x7e, PT ;  /* 0x0000007e2a00780c */ /* 0x000fe20003f04270 */
[----:B------:R-:W-:-:S12]  /*8a80*/  BSSY B3, `(.L_x_326) ;  /* 0x0000009000037945 */ /* 0x000fd80003800000 */
[----:B------:R-:W-:Y:S05]  /*8a90*/  @P0 BRA `(.L_x_327) ;  /* 0x00000000001c0947 */ /* 0x000fea0003800000 */
.L_x_328:
[--C-:B------:R-:W-:Y:S02]  /*8aa0*/  SHF.R.U32.HI R42, RZ, 0x19, R44.reuse ;  /* 0x00000019ff2a7819 */ /* 0x100fe4000001162c */
[C---:B------:R-:W-:Y:S01]  /*8ab0*/  ISETP.LT.AND P1, PT, R43.reuse, 0xfd, PT ;  /* 0x000000fd2b00780c */ /* 0x040fe20003f21270 */
[----:B------:R-:W-:Y:S01]  /*8ac0*/  VIADD R43, R43, 0x1 ;  /* 0x000000012b2b7836 */ /* 0x000fe20000000000 */
[----:B------:R-:W-:Y:S02]  /*8ad0*/  LOP3.LUT R42, R42, 0x1, RZ, 0xc0, !PT ;  /* 0x000000012a2a7812 */ /* 0x000fe400078ec0ff */
[----:B------:R-:W-:Y:S02]  /*8ae0*/  SHF.R.U32.HI R44, RZ, 0x1, R44 ;  /* 0x00000001ff2c7819 */ /* 0x000fe4000001162c */
[----:B------:R-:W-:-:S13]  /*8af0*/  ISETP.NE.U32.AND P0, PT, R42, 0x1, PT ;  /* 0x000000012a00780c */ /* 0x000fda0003f05070 */
[----:B------:R-:W-:Y:S05]  /*8b00*/  @!P0 BRA P1, `(.L_x_328) ;  /* 0xfffffffc00e48947 */ /* 0x000fea000083ffff */
.L_x_327:
[----:B------:R-:W-:Y:S05]  /*8b10*/  BSYNC B3 ;  /* 0x0000000000037941 */ /* 0x000fea0003800000 */
.L_x_326:
[----:B------:R-:W-:-:S13]  /*8b20*/  LOP3.LUT P0, RZ, R44, 0x1000000, RZ, 0xc0, !PT ;  /* 0x010000002cff7812 */ /* 0x000fda000780c0ff */
[----:B------:R-:W-:Y:S01]  /*8b30*/  @P0 LEA R67, R21, 0x7f800000, 0x1c ;  /* 0x7f80000015430811 */ /* 0x000fe200078ee0ff */
[----:B------:R-:W-:Y:S06]  /*8b40*/  @P0 BRA `(.L_x_324) ;  /* 0x0000000000300947 */ /* 0x000fec0003800000 */
.L_x_325:
        /* <DEDUP_REMOVED lines=9> */
.L_x_317:
[----:B------:R-:W-:Y:S01]  /*8be0*/  LEA R67, R21, 0x7f800000, 0x1c ;  /* 0x7f80000015437811 */ /* 0x000fe200078ee0ff */
[----:B------:R-:W-:Y:S06]  /*8bf0*/  BRA `(.L_x_324) ;  /* 0x0000000000047947 */ /* 0x000fec0003800000 */
.L_x_313:
[----:B------:R-:W-:-:S07]  /*8c00*/  IMAD.SHL.U32 R67, R21, 0x10000000, RZ ;  /* 0x1000000015437824 */ /* 0x000fce00078e00ff */
.L_x_324:
[----:B------:R-:W-:Y:S05]  /*8c10*/  BSYNC B2 ;  /* 0x0000000000027941 */ /* 0x000fea0003800000 */
.L_x_312:
        /* <DEDUP_REMOVED lines=19> */
.L_x_333:
[C---:B------:R-:W-:Y:S01]  /*8d50*/  LOP3.LUT P0, RZ, R43.reuse, 0x3, RZ, 0xc0, !PT ;  /* 0x000000032bff7812 */ /* 0x040fe2000780c0ff */
[----:B------:R-:W-:Y:S02]  /*8d60*/  IMAD.SHL.U32 R43, R43, 0x2, RZ ;  /* 0x000000022b2b7824 */ /* 0x000fe400078e00ff */
[----:B------:R-:W-:-:S10]  /*8d70*/  VIADD R42, R42, 0xffffffff ;  /* 0xffffffff2a2a7836 */ /* 0x000fd40000000000 */
[----:B------:R-:W-:Y:S05]  /*8d80*/  @!P0 BRA `(.L_x_333) ;  /* 0xfffffffc00f08947 */ /* 0x000fea000383ffff */
[----:B------:R-:W-:Y:S05]  /*8d90*/  BSYNC B4 ;  /* 0x0000000000047941 */ /* 0x000fea0003800000 */
.L_x_332:
[----:B------:R-:W-:Y:S05]  /*8da0*/  BSYNC B3 ;  /* 0x0000000000037941 */ /* 0x000fea0003800000 */
.L_x_331:
        /* <DEDUP_REMOVED lines=31> */
.L_x_340:
[----:B------:R-:W-:Y:S05]  /*8fa0*/  BSYNC B4 ;  /* 0x0000000000047941 */ /* 0x000fea0003800000 */
.L_x_339:
[----:B------:R-:W-:Y:S01]  /*8fb0*/  IMAD.IADD R44, R45, 0x1, R44 ;  /* 0x000000012d2c7824 */ /* 0x000fe200078e022c */
[----:B------:R-:W-:Y:S06]  /*8fc0*/  BRA `(.L_x_338) ;  /* 0x0000000000087947 */ /* 0x000fec0003800000 */
.L_x_337:
[----:B------:R-:W-:-:S05]  /*8fd0*/  VIADD R42, R42, 0x94 ;  /* 0x000000942a2a7836 */ /* 0x000fca0000000000 */
[----:B------:R-:W-:-:S07]  /*8fe0*/  SHF.L.U32 R44, R43, R42, RZ ;  /* 0x0000002a2b2c7219 */ /* 0x000fce00000006ff */
.L_x_338:
[----:B------:R-:W-:Y:S05]  /*8ff0*/  BSYNC B3 ;  /* 0x0000000000037941 */ /* 0x000fea0003800000 */
.L_x_336:
[C---:B------:R-:W-:Y:S01]  /*9000*/  LOP3.LUT P0, RZ, R44.reuse, 0x1800000, RZ, 0xc0, !PT ;  /* 0x018000002cff7812 */ /* 0x040fe2000780c0ff */
[----:B------:R-:W-:Y:S01]  /*9010*/  IMAD.SHL.U32 R21, R21, 0x10000000, RZ ;  /* 0x1000000015157824 */ /* 0x000fe200078e00ff */
[----:B------:R-:W-:-:S04]  /*9020*/  LOP3.LUT R44, R44, 0x7fffff, RZ, 0xc0, !PT ;  /* 0x007fffff2c2c7812 */ /* 0x000fc800078ec0ff */
[----:B------:R-:W-:-:S07]  /*9030*/  LOP3.LUT R66, R21, 0xf0000000, R44, 0xe2, !PT ;  /* 0xf000000015427812 */ /* 0x000fce00078ee22c */
[----:B------:R-:W-:Y:S01]  /*9040*/  @P0 LOP3.LUT R66, R66, 0x800000, RZ, 0xfc, !PT ;  /* 0x0080000042420812 */ /* 0x000fe200078efcff */
[----:B------:R-:W-:Y:S06]  /*9050*/  BRA `(.L_x_341) ;  /* 0x0000000000787947 */ /* 0x000fec0003800000 */
.L_x_335:
[C---:B------:R-:W-:Y:S01]  /*9060*/  LOP3.LUT P0, RZ, R43.reuse, 0x4, RZ, 0xc0, !PT ;  /* 0x000000042bff7812 */ /* 0x040fe2000780c0ff */
[----:B------:R-:W-:Y:S02]  /*9070*/  IMAD.SHL.U32 R44, R43, 0x400000, RZ ;  /* 0x004000002b2c7824 */ /* 0x000fe400078e00ff */
[----:B------:R-:W-:-:S10]  /*9080*/  VIADD R43, R42, 0x7f ;  /* 0x0000007f2a2b7836 */ /* 0x000fd40000000000 */
[----:B------:R-:W-:Y:S05]  /*9090*/  @!P0 BRA `(.L_x_342) ;  /* 0x0000000000388947 */ /* 0x000fea0003800000 */
[----:B------:R-:W-:Y:S01]  /*90a0*/  ISETP.GT.AND P0, PT, R42, 0x7e, PT ;  /* 0x0000007e2a00780c */ /* 0x000fe20003f04270 */
[----:B------:R-:W-:-:S12]  /*90b0*/  BSSY B3, `(.L_x_343) ;  /* 0x0000009000037945 */ /* 0x000fd80003800000 */
[----:B------:R-:W-:Y:S05]  /*90c0*/  @P0 BRA `(.L_x_344) ;  /* 0x00000000001c0947 */ /* 0x000fea0003800000 */
.L_x_345:
[--C-:B------:R-:W-:Y:S02]  /*90d0*/  SHF.R.U32.HI R42, RZ, 0x19, R44.reuse ;  /* 0x00000019ff2a7819 */ /* 0x100fe4000001162c */
[C---:B------:R-:W-:Y:S01]  /*90e0*/  ISETP.LT.AND P1, PT, R43.reuse, 0xfd, PT ;  /* 0x000000fd2b00780c */ /* 0x040fe20003f21270 */
[----:B------:R-:W-:Y:S01]  /*90f0*/  VIADD R43, R43, 0x1 ;  /* 0x000000012b2b7836 */ /* 0x000fe20000000000 */
[----:B------:R-:W-:Y:S02]  /*9100*/  LOP3.LUT R42, R42, 0x1, RZ, 0xc0, !PT ;  /* 0x000000012a2a7812 */ /* 0x000fe400078ec0ff */
[----:B------:R-:W-:Y:S02]  /*9110*/  SHF.R.U32.HI R44, RZ, 0x1, R44 ;  /* 0x00000001ff2c7819 */ /* 0x000fe4000001162c */
[----:B------:R-:W-:-:S13]  /*9120*/  ISETP.NE.U32.AND P0, PT, R42, 0x1, PT ;  /* 0x000000012a00780c */ /* 0x000fda0003f05070 */
[----:B------:R-:W-:Y:S05]  /*9130*/  @!P0 BRA P1, `(.L_x_345) ;  /* 0xfffffffc00e48947 */ /* 0x000fea000083ffff */
.L_x_344:
[----:B------:R-:W-:Y:S05]  /*9140*/  BSYNC B3 ;  /* 0x0000000000037941 */ /* 0x000fea0003800000 */
.L_x_343:
[----:B------:R-:W-:-:S13]  /*9150*/  LOP3.LUT P0, RZ, R44, 0x1000000, RZ, 0xc0, !PT ;  /* 0x010000002cff7812 */ /* 0x000fda000780c0ff */
[----:B------:R-:W-:Y:S01]  /*9160*/  @P0 LEA R66, R21, 0x7f800000, 0x1c ;  /* 0x7f80000015420811 */ /* 0x000fe200078ee0ff */
[----:B------:R-:W-:Y:S06]  /*9170*/  @P0 BRA `(.L_x_341) ;  /* 0x0000000000300947 */ /* 0x000fec0003800000 */
.L_x_342:
        /* <DEDUP_REMOVED lines=9> */
.L_x_334:
[----:B------:R-:W-:Y:S01]  /*9210*/  LEA R66, R21, 0x7f800000, 0x1c ;  /* 0x7f80000015427811 */ /* 0x000fe200078ee0ff */
[----:B------:R-:W-:Y:S06]  /*9220*/  BRA `(.L_x_341) ;  /* 0x0000000000047947 */ /* 0x000fec0003800000 */
.L_x_330:
[----:B------:R-:W-:-:S07]  /*9230*/  IMAD.SHL.U32 R66, R21, 0x10000000, RZ ;  /* 0x1000000015427824 */ /* 0x000fce00078e00ff */
.L_x_341:
[----:B------:R-:W-:Y:S05]  /*9240*/  BSYNC B2 ;  /* 0x0000000000027941 */ /* 0x000fea0003800000 */
.L_x_329:
        /* <DEDUP_REMOVED lines=19> */
.L_x_350:
[C---:B------:R-:W-:Y:S01]  /*9380*/  LOP3.LUT P0, RZ, R43.reuse, 0x3, RZ, 0xc0, !PT ;  /* 0x000000032bff7812 */ /* 0x040fe2000780c0ff */
[----:B------:R-:W-:Y:S02]  /*9390*/  IMAD.SHL.U32 R43, R43, 0x2, RZ ;  /* 0x000000022b2b7824 */ /* 0x000fe400078e00ff */
[----:B------:R-:W-:-:S10]  /*93a0*/  VIADD R42, R42, 0xffffffff ;  /* 0xffffffff2a2a7836 */ /* 0x000fd40000000000 */
[----:B------:R-:W-:Y:S05]  /*93b0*/  @!P0 BRA `(.L_x_350) ;  /* 0xfffffffc00f08947 */ /* 0x000fea000383ffff */
[----:B------:R-:W-:Y:S05]  /*93c0*/  BSYNC B4 ;  /* 0x0000000000047941 */ /* 0x000fea0003800000 */
.L_x_349:
[----:B------:R-:W-:Y:S05]  /*93d0*/  BSYNC B3 ;  /* 0x0000000000037941 */ /* 0x000fea0003800000 */
.L_x_348:
        /* <DEDUP_REMOVED lines=31> */
.L_x_357:
[----:B------:R-:W-:Y:S05]  /*95d0*/  BSYNC B4 ;  /* 0x0000000000047941 */ /* 0x000fea0003800000 */
.L_x_356:
[----:B------:R-:W-:Y:S01]  /*95e0*/  IMAD.IADD R44, R45, 0x1, R44 ;  /* 0x000000012d2c7824 */ /* 0x000fe200078e022c */
[----:B------:R-:W-:Y:S06]  /*95f0*/  BRA `(.L_x_355) ;  /* 0x0000000000087947 */ /* 0x000fec0003800000 */
.L_x_354:
[----:B------:R-:W-:-:S05]  /*9600*/  VIADD R42, R42, 0x94 ;  /* 0x000000942a2a7836 */ /* 0x000fca0000000000 */
[----:B------:R-:W-:-:S07]  /*9610*/  SHF.L.U32 R44, R43, R42, RZ ;  /* 0x0000002a2b2c7219 */ /* 0x000fce00000006ff */
.L_x_355:
[----:B------:R-:W-:Y:S05]  /*9620*/  BSYNC B3 ;  /* 0x0000000000037941 */ /* 0x000fea0003800000 */
.L_x_353:
[C---:B------:R-:W-:Y:S01]  /*9630*/  LOP3.LUT P0, RZ, R44.reuse, 0x1800000, RZ, 0xc0, !PT ;  /* 0x018000002cff7812 */ /* 0x040fe2000780c0ff */
[----:B------:R-:W-:Y:S01]  /*9640*/  IMAD.SHL.U32 R21, R21, 0x10000000, RZ ;  /* 0x1000000015157824 */ /* 0x000fe200078e00ff */
[----:B------:R-:W-:-:S04]  /*9650*/  LOP3.LUT R44, R44, 0x7fffff, RZ, 0xc0, !PT ;  /* 0x007fffff2c2c7812 */ /* 0x000fc800078ec0ff */
[----:B------:R-:W-:-:S07]  /*9660*/  LOP3.LUT R65, R21, 0xf0000000, R44, 0xe2, !PT ;  /* 0xf000000015417812 */ /* 0x000fce00078ee22c */
[----:B------:R-:W-:Y:S01]  /*9670*/  @P0 LOP3.LUT R65, R65, 0x800000, RZ, 0xfc, !PT ;  /* 0x0080000041410812 */ /* 0x000fe200078efcff */
[----:B------:R-:W-:Y:S06]  /*9680*/  BRA `(.L_x_358) ;  /* 0x0000000000787947 */ /* 0x000fec0003800000 */
.L_x_352:
[C---:B------:R-:W-:Y:S01]  /*9690*/  LOP3.LUT P0, RZ, R43.reuse, 0x4, RZ, 0xc0, !PT ;  /* 0x000000042bff7812 */ /* 0x040fe2000780c0ff */
[----:B------:R-:W-:Y:S02]  /*96a0*/  IMAD.SHL.U32 R44, R43, 0x400000, RZ ;  /* 0x004000002b2c7824 */ /* 0x000fe400078e00ff */
[----:B------:R-:W-:-:S10]  /*96b0*/  VIADD R43, R42, 0x7f ;  /* 0x0000007f2a2b7836 */ /* 0x000fd40000000000 */
[----:B------:R-:W-:Y:S05]  /*96c0*/  @!P0 BRA `(.L_x_359) ;  /* 0x0000000000388947 */ /* 0x000fea0003800000 */
[----:B------:R-:W-:Y:S01]  /*96d0*/  ISETP.GT.AND P0, PT, R42, 0x7e, PT ;  /* 0x0000007e2a00780c */ /* 0x000fe20003f04270 */
[----:B------:R-:W-:-:S12]  /*96e0*/  BSSY B3, `(.L_x_360) ;  /* 0x0000009000037945 */ /* 0x000fd80003800000 */
[----:B------:R-:W-:Y:S05]  /*96f0*/  @P0 BRA `(.L_x_361) ;  /* 0x00000000001c0947 */ /* 0x000fea0003800000 */
.L_x_362:
[--C-:B------:R-:W-:Y:S02]  /*9700*/  SHF.R.U32.HI R42, RZ, 0x19, R44.reuse ;  /* 0x00000019ff2a7819 */ /* 0x100fe4000001162c */
[C---:B------:R-:W-:Y:S01]  /*9710*/  ISETP.LT.AND P1, PT, R43.reuse, 0xfd, PT ;  /* 0x000000fd2b00780c */ /* 0x040fe20003f21270 */
[----:B------:R-:W-:Y:S01]  /*9720*/  VIADD R43, R43, 0x1 ;  /* 0x000000012b2b7836 */ /* 0x000fe20000000000 */
[----:B------:R-:W-:Y:S02]  /*9730*/  LOP3.LUT R42, R42, 0x1, RZ, 0xc0, !PT ;  /* 0x000000012a2a7812 */ /* 0x000fe400078ec0ff */
[----:B------:R-:W-:Y:S02]  /*9740*/  SHF.R.U32.HI R44, RZ, 0x1, R44 ;  /* 0x00000001ff2c7819 */ /* 0x000fe4000001162c */
[----:B------:R-:W-:-:S13]  /*9750*/  ISETP.NE.U32.AND P0, PT, R42, 0x1, PT ;  /* 0x000000012a00780c */ /* 0x000fda0003f05070 */
[----:B------:R-:W-:Y:S05]  /*9760*/  @!P0 BRA P1, `(.L_x_362) ;  /* 0xfffffffc00e48947 */ /* 0x000fea000083ffff */
.L_x_361:
[----:B------:R-:W-:Y:S05]  /*9770*/  BSYNC B3 ;  /* 0x0000000000037941 */ /* 0x000fea0003800000 */
.L_x_360:
[----:B------:R-:W-:-:S13]  /*9780*/  LOP3.LUT P0, RZ, R44, 0x1000000, RZ, 0xc0, !PT ;  /* 0x010000002cff7812 */ /* 0x000fda000780c0ff */
[----:B------:R-:W-:Y:S01]  /*9790*/  @P0 LEA R65, R21, 0x7f800000, 0x1c ;  /* 0x7f80000015410811 */ /* 0x000fe200078ee0ff */
[----:B------:R-:W-:Y:S06]  /*97a0*/  @P0 BRA `(.L_x_358) ;  /* 0x0000000000300947 */ /* 0x000fec0003800000 */
.L_x_359:
        /* <DEDUP_REMOVED lines=9> */
.L_x_351:
[----:B------:R-:W-:Y:S01]  /*9840*/  LEA R65, R21, 0x7f800000, 0x1c ;  /* 0x7f80000015417811 */ /* 0x000fe200078ee0ff */
[----:B------:R-:W-:Y:S06]  /*9850*/  BRA `(.L_x_358) ;  /* 0x0000000000047947 */ /* 0x000fec0003800000 */
.L_x_347:
[----:B------:R-:W-:-:S07]  /*9860*/  IMAD.SHL.U32 R65, R21, 0x10000000, RZ ;  /* 0x1000000015417824 */ /* 0x000fce00078e00ff */
.L_x_358:
[----:B------:R-:W-:Y:S05]  /*9870*/  BSYNC B2 ;  /* 0x0000000000027941 */ /* 0x000fea0003800000 */
.L_x_346:
        /* <DEDUP_REMOVED lines=19> */
.L_x_367:
[C---:B------:R-:W-:Y:S01]  /*99b0*/  LOP3.LUT P0, RZ, R43.reuse, 0x3, RZ, 0xc0, !PT ;  /* 0x000000032bff7812 */ /* 0x040fe2000780c0ff */
[----:B------:R-:W-:Y:S02]  /*99c0*/  IMAD.SHL.U32 R43, R43, 0x2, RZ ;  /* 0x000000022b2b7824 */ /* 0x000fe400078e00ff */
[----:B------:R-:W-:-:S10]  /*99d0*/  VIADD R42, R42, 0xffffffff ;  /* 0xffffffff2a2a7836 */ /* 0x000fd40000000000 */
[----:B------:R-:W-:Y:S05]  /*99e0*/  @!P0 BRA `(.L_x_367) ;  /* 0xfffffffc00f08947 */ /* 0x000fea000383ffff */
[----:B------:R-:W-:Y:S05]  /*99f0*/  BSYNC B4 ;  /* 0x0000000000047941 */ /* 0x000fea0003800000 */
.L_x_366:
[----:B------:R-:W-:Y:S05]  /*9a00*/  BSYNC B3 ;  /* 0x0000000000037941 */ /* 0x000fea0003800000 */
.L_x_365:
        /* <DEDUP_REMOVED lines=31> */
.L_x_374:
[----:B------:R-:W-:Y:S05]  /*9c00*/  BSYNC B4 ;  /* 0x0000000000047941 */ /* 0x000fea0003800000 */
.L_x_373:
[----:B------:R-:W-:Y:S01]  /*9c10*/  IMAD.IADD R44, R45, 0x1, R44 ;  /* 0x000000012d2c7824 */ /* 0x000fe200078e022c */
[----:B------:R-:W-:Y:S06]  /*9c20*/  BRA `(.L_x_372) ;  /* 0x0000000000087947 */ /* 0x000fec0003800000 */
.L_x_371:
[----:B------:R-:W-:-:S05]  /*9c30*/  VIADD R42, R42, 0x94 ;  /* 0x000000942a2a7836 */ /* 0x000fca0000000000 */
[----:B------:R-:W-:-:S07]  /*9c40*/  SHF.L.U32 R44, R43, R42, RZ ;  /* 0x0000002a2b2c7219 */ /* 0x000fce00000006ff */
.L_x_372:
[----:B------:R-:W-:Y:S05]  /*9c50*/  BSYNC B3 ;  /* 0x0000000000037941 */ /* 0x000fea0003800000 */
.L_x_370:
[C---:B------:R-:W-:Y:S01]  /*9c60*/  LOP3.LUT P0, RZ, R44.reuse, 0x1800000, RZ, 0xc0, !PT ;  /* 0x018000002cff7812 */ /* 0x040fe2000780c0ff */
[----:B------:R-:W-:Y:S01]  /*9c70*/  IMAD.SHL.U32 R21, R21, 0x10000000, RZ ;  /* 0x1000000015157824 */ /* 0x000fe200078e00ff */
[----:B------:R-:W-:-:S04]  /*9c80*/  LOP3.LUT R44, R44, 0x7fffff, RZ, 0xc0, !PT ;  /* 0x007fffff2c2c7812 */ /* 0x000fc800078ec0ff */
[----:B------:R-:W-:-:S07]  /*9c90*/  LOP3.LUT R64, R21, 0xf0000000, R44, 0xe2, !PT ;  /* 0xf000000015407812 */ /* 0x000fce00078ee22c */
[----:B------:R-:W-:Y:S01]  /*9ca0*/  @P0 LOP3.LUT R64, R64, 0x800000, RZ, 0xfc, !PT ;  /* 0x0080000040400812 */ /* 0x000fe200078efcff */
[----:B------:R-:W-:Y:S06]  /*9cb0*/  BRA `(.L_x_375) ;  /* 0x0000000000787947 */ /* 0x000fec0003800000 */
.L_x_369:
[C---:B------:R-:W-:Y:S01]  /*9cc0*/  LOP3.LUT P0, RZ, R43.reuse, 0x4, RZ, 0xc0, !PT ;  /* 0x000000042bff7812 */ /* 0x040fe2000780c0ff */
[----:B------:R-:W-:Y:S02]  /*9cd0*/  IMAD.SHL.U32 R44, R43, 0x400000, RZ ;  /* 0x004000002b2c7824 */ /* 0x000fe400078e00ff */
[----:B------:R-:W-:-:S10]  /*9ce0*/  VIADD R43, R42, 0x7f ;  /* 0x0000007f2a2b7836 */ /* 0x000fd40000000000 */
[----:B------:R-:W-:Y:S05]  /*9cf0*/  @!P0 BRA `(.L_x_376) ;  /* 0x0000000000388947 */ /* 0x000fea0003800000 */
[----:B------:R-:W-:Y:S01]  /*9d00*/  ISETP.GT.AND P0, PT, R42, 0x7e, PT ;  /* 0x0000007e2a00780c */ /* 0x000fe20003f04270 */
[----:B------:R-:W-:-:S12]  /*9d10*/  BSSY B3, `(.L_x_377) ;  /* 0x0000009000037945 */ /* 0x000fd80003800000 */
[----:B------:R-:W-:Y:S05]  /*9d20*/  @P0 BRA `(.L_x_378) ;  /* 0x00000000001c0947 */ /* 0x000fea0003800000 */
.L_x_379:
[--C-:B------:R-:W-:Y:S02]  /*9d30*/  SHF.R.U32.HI R42, RZ, 0x19, R44.reuse ;  /* 0x00000019ff2a7819 */ /* 0x100fe4000001162c */
[C---:B------:R-:W-:Y:S01]  /*9d40*/  ISETP.LT.AND P1, PT, R43.reuse, 0xfd, PT ;  /* 0x000000fd2b00780c */ /* 0x040fe20003f21270 */
[----:B------:R-:W-:Y:S01]  /*9d50*/  VIADD R43, R43, 0x1 ;  /* 0x000000012b2b7836 */ /* 0x000fe20000000000 */
[----:B------:R-:W-:Y:S02]  /*9d60*/  LOP3.LUT R42, R42, 0x1, RZ, 0xc0, !PT ;  /* 0x000000012a2a7812 */ /* 0x000fe400078ec0ff */
[----:B------:R-:W-:Y:S02]  /*9d70*/  SHF.R.U32.HI R44, RZ, 0x1, R44 ;  /* 0x00000001ff2c7819 */ /* 0x000fe4000001162c */
[----:B------:R-:W-:-:S13]  /*9d80*/  ISETP.NE.U32.AND P0, PT, R42, 0x1, PT ;  /* 0x000000012a00780c */ /* 0x000fda0003f05070 */
[----:B------:R-:W-:Y:S05]  /*9d90*/  @!P0 BRA P1, `(.L_x_379) ;  /* 0xfffffffc00e48947 */ /* 0x000fea000083ffff */
.L_x_378:
[----:B------:R-:W-:Y:S05]  /*9da0*/  BSYNC B3 ;  /* 0x0000000000037941 */ /* 0x000fea0003800000 */
.L_x_377:
[----:B------:R-:W-:-:S13]  /*9db0*/  LOP3.LUT P0, RZ, R44, 0x1000000, RZ, 0xc0, !PT ;  /* 0x010000002cff7812 */ /* 0x000fda000780c0ff */
[----:B------:R-:W-:Y:S01]  /*9dc0*/  @P0 LEA R64, R21, 0x7f800000, 0x1c ;  /* 0x7f80000015400811 */ /* 0x000fe200078ee0ff */
[----:B------:R-:W-:Y:S06]  /*9dd0*/  @P0 BRA `(.L_x_375) ;  /* 0x0000000000300947 */ /* 0x000fec0003800000 */
.L_x_376:
        /* <DEDUP_REMOVED lines=9> */
.L_x_368:
[----:B------:R-:W-:Y:S01]  /*9e70*/  LEA R64, R21, 0x7f800000, 0x1c ;  /* 0x7f80000015407811 */ /* 0x000fe200078ee0ff */
[----:B------:R-:W-:Y:S06]  /*9e80*/  BRA `(.L_x_375) ;  /* 0x0000000000047947 */ /* 0x000fec0003800000 */
.L_x_364:
[----:B------:R-:W-:-:S07]  /*9e90*/  IMAD.SHL.U32 R64, R21, 0x10000000, RZ ;  /* 0x1000000015407824 */ /* 0x000fce00078e00ff */
.L_x_375:
[----:B------:R-:W-:Y:S05]  /*9ea0*/  BSYNC B2 ;  /* 0x0000000000027941 */ /* 0x000fea0003800000 */
.L_x_363:
        /* <DEDUP_REMOVED lines=19> */
.L_x_384:
[C---:B------:R-:W-:Y:S01]  /*9fe0*/  LOP3.LUT P0, RZ, R43.reuse, 0x3, RZ, 0xc0, !PT ;  /* 0x000000032bff7812 */ /* 0x040fe2000780c0ff */
[----:B------:R-:W-:Y:S02]  /*9ff0*/  IMAD.SHL.U32 R43, R43, 0x2, RZ ;  /* 0x000000022b2b7824 */ /* 0x000fe400078e00ff */
[----:B------:R-:W-:-:S10]  /*a000*/  VIADD R42, R42, 0xffffffff ;  /* 0xffffffff2a2a7836 */ /* 0x000fd40000000000 */
[----:B------:R-:W-:Y:S05]  /*a010*/  @!P0 BRA `(.L_x_384) ;  /* 0xfffffffc00f08947 */ /* 0x000fea000383ffff */
[----:B------:R-:W-:Y:S05]  /*a020*/  BSYNC B4 ;  /* 0x0000000000047941 */ /* 0x000fea0003800000 */
.L_x_383:
[----:B------:R-:W-:Y:S05]  /*a030*/  BSYNC B3 ;  /* 0x0000000000037941 */ /* 0x000fea0003800000 */
.L_x_382:
        /* <DEDUP_REMOVED lines=31> */
.L_x_391:
[----:B------:R-:W-:Y:S05]  /*a230*/  BSYNC B4 ;  /* 0x0000000000047941 */ /* 0x000fea0003800000 */
.L_x_390:
[----:B------:R-:W-:Y:S01]  /*a240*/  IMAD.IADD R44, R45, 0x1, R44 ;  /* 0x000000012d2c7824 */ /* 0x000fe200078e022c */
[----:B------:R-:W-:Y:S06]  /*a250*/  BRA `(.L_x_389) ;  /* 0x0000000000087947 */ /* 0x000fec0003800000 */
.L_x_388:
[----:B------:R-:W-:-:S05]  /*a260*/  VIADD R42, R42, 0x94 ;  /* 0x000000942a2a7836 */ /* 0x000fca0000000000 */
[----:B------:R-:W-:-:S07]  /*a270*/  SHF.L.U32 R44, R43, R42, RZ ;  /* 0x0000002a2b2c7219 */ /* 0x000fce00000006ff */
.L_x_389:
[----:B------:R-:W-:Y:S05]  /*a280*/  BSYNC B3 ;  /* 0x0000000000037941 */ /* 0x000fea0003800000 */
.L_x_387:
[C---:B------:R-:W-:Y:S01]  /*a290*/  LOP3.LUT P0, RZ, R44.reuse, 0x1800000, RZ, 0xc0, !PT ;  /* 0x018000002cff7812 */ /* 0x040fe2000780c0ff */
[----:B------:R-:W-:Y:S01]  /*a2a0*/  IMAD.SHL.U32 R21, R21, 0x10000000, RZ ;  /* 0x1000000015157824 */ /* 0x000fe200078e00ff */
[----:B------:R-:W-:-:S04]  /*a2b0*/  LOP3.LUT R42, R44, 0x7fffff, RZ, 0xc0, !PT ;  /* 0x007fffff2c2a7812 */ /* 0x000fc800078ec0ff */
[----:B------:R-:W-:-:S07]  /*a2c0*/  LOP3.LUT R42, R21, 0xf0000000, R42, 0xe2, !PT ;  /* 0xf0000000152a7812 */ /* 0x000fce00078ee22a */
[----:B------:R-:W-:Y:S01]  /*a2d0*/  @P0 LOP3.LUT R42, R42, 0x800000, RZ, 0xfc, !PT ;  /* 0x008000002a2a0812 */ /* 0x000fe200078efcff */
[----:B------:R-:W-:Y:S06]  /*a2e0*/  BRA `(.L_x_392) ;  /* 0x0000000000787947 */ /* 0x000fec0003800000 */
.L_x_386:
[C---:B------:R-:W-:Y:S01]  /*a2f0*/  LOP3.LUT P0, RZ, R43.reuse, 0x4, RZ, 0xc0, !PT ;  /* 0x000000042bff7812 */ /* 0x040fe2000780c0ff */
[----:B------:R-:W-:Y:S02]  /*a300*/  IMAD.SHL.U32 R44, R43, 0x400000, RZ ;  /* 0x004000002b2c7824 */ /* 0x000fe400078e00ff */
[----:B------:R-:W-:-:S10]  /*a310*/  VIADD R43, R42, 0x7f ;  /* 0x0000007f2a2b7836 */ /* 0x000fd40000000000 */
[----:B------:R-:W-:Y:S05]  /*a320*/  @!P0 BRA `(.L_x_393) ;  /* 0x0000000000388947 */ /* 0x000fea0003800000 */
[----:B------:R-:W-:Y:S01]  /*a330*/  ISETP.GT.AND P0, PT, R42, 0x7e, PT ;  /* 0x0000007e2a00780c */ /* 0x000fe20003f04270 */
[----:B------:R-:W-:-:S12]  /*a340*/  BSSY B3, `(.L_x_394) ;  /* 0x0000009000037945 */ /* 0x000fd80003800000 */
[----:B------:R-:W-:Y:S05]  /*a350*/  @P0 BRA `(.L_x_395) ;  /* 0x00000000001c0947 */ /* 0x000fea0003800000 */
.L_x_396:
[--C-:B------:R-:W-:Y:S02]  /*a360*/  SHF.R.U32.HI R42, RZ, 0x19, R44.reuse ;  /* 0x00000019ff2a7819 */ /* 0x100fe4000001162c */
[C---:B------:R-:W-:Y:S01]  /*a370*/  ISETP.LT.AND P1, PT, R43.reuse, 0xfd, PT ;  /* 0x000000fd2b00780c */ /* 0x040fe20003f21270 */
[----:B------:R-:W-:Y:S01]  /*a380*/  VIADD R43, R43, 0x1 ;  /* 0x000000012b2b7836 */ /* 0x000fe20000000000 */
[----:B------:R-:W-:Y:S02]  /*a390*/  LOP3.LUT R42, R42, 0x1, RZ, 0xc0, !PT ;  /* 0x000000012a2a7812 */ /* 0x000fe400078ec0ff */
[----:B------:R-:W-:Y:S02]  /*a3a0*/  SHF.R.U32.HI R44, RZ, 0x1, R44 ;  /* 0x00000001ff2c7819 */ /* 0x000fe4000001162c */
[----:B------:R-:W-:-:S13]  /*a3b0*/  ISETP.NE.U32.AND P0, PT, R42, 0x1, PT ;  /* 0x000000012a00780c */ /* 0x000fda0003f05070 */
[----:B------:R-:W-:Y:S05]  /*a3c0*/  @!P0 BRA P1, `(.L_x_396) ;  /* 0xfffffffc00e48947 */ /* 0x000fea000083ffff */
.L_x_395:
[----:B------:R-:W-:Y:S05]  /*a3d0*/  BSYNC B3 ;  /* 0x0000000000037941 */ /* 0x000fea0003800000 */
.L_x_394:
[----:B------:R-:W-:-:S13]  /*a3e0*/  LOP3.LUT P0, RZ, R44, 0x1000000, RZ, 0xc0, !PT ;  /* 0x010000002cff7812 */ /* 0x000fda000780c0ff */
[----:B------:R-:W-:Y:S01]  /*a3f0*/  @P0 LEA R42, R21, 0x7f800000, 0x1c ;  /* 0x7f800000152a0811 */ /* 0x000fe200078ee0ff */
[----:B------:R-:W-:Y:S06]  /*a400*/  @P0 BRA `(.L_x_392) ;  /* 0x0000000000300947 */ /* 0x000fec0003800000 */
.L_x_393:
        /* <DEDUP_REMOVED lines=9> */
.L_x_385:
[----:B------:R-:W-:Y:S01]  /*a4a0*/  LEA R42, R21, 0x7f800000, 0x1c ;  /* 0x7f800000152a7811 */ /* 0x000fe200078ee0ff */
[----:B------:R-:W-:Y:S06]  /*a4b0*/  BRA `(.L_x_392) ;  /* 0x0000000000047947 */ /* 0x000fec0003800000 */
.L_x_381:
[----:B------:R-:W-:-:S07]  /*a4c0*/  IMAD.SHL.U32 R42, R21, 0x10000000, RZ ;  /* 0x10000000152a7824 */ /* 0x000fce00078e00ff */
.L_x_392:
[----:B------:R-:W-:Y:S05]  /*a4d0*/  BSYNC B2 ;  /* 0x0000000000027941 */ /* 0x000fea0003800000 */
.L_x_380:
        /* <DEDUP_REMOVED lines=19> */
.L_x_401:
[C---:B------:R-:W-:Y:S01]  /*a610*/  LOP3.LUT P0, RZ, R44.reuse, 0x3, RZ, 0xc0, !PT ;  /* 0x000000032cff7812 */ /* 0x040fe2000780c0ff */
[----:B------:R-:W-:Y:S02]  /*a620*/  IMAD.SHL.U32 R44, R44, 0x2, RZ ;  /* 0x000000022c2c7824 */ /* 0x000fe400078e00ff */
[----:B------:R-:W-:-:S10]  /*a630*/  VIADD R45, R45, 0xffffffff ;  /* 0xffffffff2d2d7836 */ /* 0x000fd40000000000 */
[----:B------:R-:W-:Y:S05]  /*a640*/  @!P0 BRA `(.L_x_401) ;  /* 0xfffffffc00f08947 */ /* 0x000fea000383ffff */
[----:B------:R-:W-:Y:S05]  /*a650*/  BSYNC B4 ;  /* 0x0000000000047941 */ /* 0x000fea0003800000 */
.L_x_400:
[----:B------:R-:W-:Y:S05]  /*a660*/  BSYNC B3 ;  /* 0x0000000000037941 */ /* 0x000fea0003800000 */
.L_x_399:
        /* <DEDUP_REMOVED lines=31> */
.L_x_408:
[----:B------:R-:W-:Y:S05]  /*a860*/  BSYNC B4 ;  /* 0x0000000000047941 */ /* 0x000fea0003800000 */
.L_x_407:
[----:B------:R-:W-:Y:S01]  /*a870*/  IMAD.IADD R22, R45, 0x1, R22 ;  /* 0x000000012d167824 */ /* 0x000fe200078e0216 */
[----:B------:R-:W-:Y:S06]  /*a880*/  BRA `(.L_x_406) ;  /* 0x0000000000087947 */ /* 0x000fec0003800000 */
.L_x_405:
[----:B------:R-:W-:-:S05]  /*a890*/  VIADD R45, R45, 0x94 ;  /* 0x000000942d2d7836 */ /* 0x000fca0000000000 */
[----:B------:R-:W-:-:S07]  /*a8a0*/  SHF.L.U32 R22, R44, R45, RZ ;  /* 0x0000002d2c167219 */ /* 0x000fce00000006ff */
.L_x_406:
[----:B------:R-:W-:Y:S05]  /*a8b0*/  BSYNC B3 ;  /* 0x0000000000037941 */ /* 0x000fea0003800000 */
.L_x_404:
[----:B------:R-:W-:Y:S01]  /*a8c0*/  LOP3.LUT P0, RZ, R22, 0x1800000, RZ, 0xc0, !PT ;  /* 0x0180000016ff7812 */ /* 0x000fe2000780c0ff */
[----:B------:R-:W-:Y:S01]  /*a8d0*/  IMAD.SHL.U32 R73, R42, 0x10000000, RZ ;  /* 0x100000002a497824 */ /* 0x000fe200078e00ff */
[----:B------:R-:W-:-:S04]  /*a8e0*/  LOP3.LUT R22, R22, 0x7fffff, RZ, 0xc0, !PT ;  /* 0x007fffff16167812 */ /* 0x000fc800078ec0ff */
[----:B------:R-:W-:-:S07]  /*a8f0*/  LOP3.LUT R73, R73, 0xf0000000, R22, 0xe2, !PT ;  /* 0xf000000049497812 */ /* 0x000fce00078ee216 */
[----:B------:R-:W-:Y:S01]  /*a900*/  @P0 LOP3.LUT R73, R73, 0x800000, RZ, 0xfc, !PT ;  /* 0x0080000049490812 */ /* 0x000fe200078efcff */
[----:B------:R-:W-:Y:S06]  /*a910*/  BRA `(.L_x_409) ;  /* 0x0000000000807947 */ /* 0x000fec0003800000 */
.L_x_403:
[C---:B------:R-:W-:Y:S01]  /*a920*/  LOP3.LUT P0, RZ, R44.reuse, 0x4, RZ, 0xc0, !PT ;  /* 0x000000042cff7812 */ /* 0x040fe2000780c0ff */
[----:B------:R-:W-:Y:S02]  /*a930*/  IMAD.SHL.U32 R44, R44, 0x400000, RZ ;  /* 0x004000002c2c7824 */ /* 0x000fe400078e00ff */
[----:B------:R-:W-:-:S10]  /*a940*/  VIADD R43, R45, 0x7f ;  /* 0x0000007f2d2b7836 */ /* 0x000fd40000000000 */
[----:B------:R-:W-:Y:S05]  /*a950*/  @!P0 BRA `(.L_x_410) ;  /* 0x00000000003c8947 */ /* 0x000fea0003800000 */
[----:B------:R-:W-:Y:S01]  /*a960*/  ISETP.GT.AND P0, PT, R45, 0x7e, PT ;  /* 0x0000007e2d00780c */ /* 0x000fe20003f04270 */
[----:B------:R-:W-:-:S12]  /*a970*/  BSSY B3, `(.L_x_411) ;  /* 0x0000009000037945 */ /* 0x000fd80003800000 */
[----:B------:R-:W-:Y:S05]  /*a980*/  @P0 BRA `(.L_x_412) ;  /* 0x00000000001c0947 */ /* 0x000fea0003800000 */
.L_x_413:
[--C-:B------:R-:W-:Y:S02]  /*a990*/  SHF.R.U32.HI R45, RZ, 0x19, R44.reuse ;  /* 0x00000019ff2d7819 */ /* 0x100fe4000001162c */
[C---:B------:R-:W-:Y:S01]  /*a9a0*/  ISETP.LT.AND P1, PT, R43.reuse, 0xfd, PT ;  /* 0x000000fd2b00780c */ /* 0x040fe20003f21270 */
[----:B------:R-:W-:Y:S01]  /*a9b0*/  VIADD R43, R43, 0x1 ;  /* 0x000000012b2b7836 */ /* 0x000fe20000000000 */
[----:B------:R-:W-:Y:S02]  /*a9c0*/  LOP3.LUT R45, R45, 0x1, RZ, 0xc0, !PT ;  /* 0x000000012d2d7812 */ /* 0x000fe400078ec0ff */
[----:B------:R-:W-:Y:S02]  /*a9d0*/  SHF.R.U32.HI R44, RZ, 0x1, R44 ;  /* 0x00000001ff2c7819 */ /* 0x000fe4000001162c */
[----:B------:R-:W-:-:S13]  /*a9e0*/  ISETP.NE.U32.AND P0, PT, R45, 0x1, PT ;  /* 0x000000012d00780c */ /* 0x000fda0003f05070 */
[----:B------:R-:W-:Y:S05]  /*a9f0*/  @!P0 BRA P1, `(.L_x_413) ;  /* 0xfffffffc00e48947 */ /* 0x000fea000083ffff */
.L_x_412:
[----:B------:R-:W-:Y:S05]  /*aa00*/  BSYNC B3 ;  /* 0x0000000000037941 */ /* 0x000fea0003800000 */
.L_x_411:
[----:B------:R-:W-:-:S13]  /*aa10*/  LOP3.LUT P0, RZ, R44, 0x1000000, RZ, 0xc0, !PT ;  /* 0x010000002cff7812 */ /* 0x000fda000780c0ff */
[----:B------:R-:W-:-:S04]  /*aa20*/  @P0 LOP3.LUT R22, R22, 0x80000000, RZ, 0xc0, !PT ;  /* 0x8000000016160812 */ /* 0x000fc800078ec0ff */
[----:B------:R-:W-:Y:S01]  /*aa30*/  @P0 LOP3.LUT R73, R22, 0x7f800000, RZ, 0xfc, !PT ;  /* 0x7f80000016490812 */ /* 0x000fe200078efcff */
[----:B------:R-:W-:Y:S06]  /*aa40*/  @P0 BRA `(.L_x_409) ;  /* 0x0000000000340947 */ /* 0x000fec0003800000 */
.L_x_410:
        /* <DEDUP_REMOVED lines=9> */
.L_x_402:
[----:B------:R-:W-:-:S04]  /*aae0*/  LOP3.LUT R22, R22, 0x80000000, RZ, 0xc0, !PT ;  /* 0x8000000016167812 */ /* 0x000fc800078ec0ff */
[----:B------:R-:W-:Y:S01]  /*aaf0*/  LOP3.LUT R73, R22, 0x7f800000, RZ, 0xfc, !PT ;  /* 0x7f80000016497812 */ /* 0x000fe200078efcff */
[----:B------:R-:W-:Y:S06]  /*ab00*/  BRA `(.L_x_409) ;  /* 0x0000000000047947 */ /* 0x000fec0003800000 */
.L_x_398:
[----:B------:R-:W-:-:S07]  /*ab10*/  IMAD.SHL.U32 R73, R42, 0x10000000, RZ ;  /* 0x100000002a497824 */ /* 0x000fce00078e00ff */
.L_x_409:
[----:B------:R-:W-:Y:S05]  /*ab20*/  BSYNC B2 ;  /* 0x0000000000027941 */ /* 0x000fea0003800000 */
.L_x_397:
        /* <DEDUP_REMOVED lines=20> */
.L_x_418:
[C---:B------:R-:W-:Y:S01]  /*ac70*/  LOP3.LUT P0, RZ, R43.reuse, 0x3, RZ, 0xc0, !PT ;  /* 0x000000032bff7812 */ /* 0x040fe2000780c0ff */
[----:B------:R-:W-:Y:S02]  /*ac80*/  IMAD.SHL.U32 R43, R43, 0x2, RZ ;  /* 0x000000022b2b7824 */ /* 0x000fe400078e00ff */
[----:B------:R-:W-:-:S10]  /*ac90*/  VIADD R42, R42, 0xffffffff ;  /* 0xffffffff2a2a7836 */ /* 0x000fd40000000000 */
[----:B------:R-:W-:Y:S05]  /*aca0*/  @!P0 BRA `(.L_x_418) ;  /* 0xfffffffc00f08947 */ /* 0x000fea000383ffff */
[----:B------:R-:W-:Y:S05]  /*acb0*/  BSYNC B4 ;  /* 0x0000000000047941 */ /* 0x000fea0003800000 */
.L_x_417:
[----:B------:R-:W-:Y:S05]  /*acc0*/  BSYNC B3 ;  /* 0x0000000000037941 */ /* 0x000fea0003800000 */
.L_x_416:
        /* <DEDUP_REMOVED lines=31> */
.L_x_425:
[----:B------:R-:W-:Y:S05]  /*aec0*/  BSYNC B4 ;  /* 0x0000000000047941 */ /* 0x000fea0003800000 */
.L_x_424:
[----:B------:R-:W-:Y:S01]  /*aed0*/  IMAD.IADD R44, R45, 0x1, R44 ;  /* 0x000000012d2c7824 */ /* 0x000fe200078e022c */
[----:B------:R-:W-:Y:S06]  /*aee0*/  BRA `(.L_x_423) ;  /* 0x0000000000087947 */ /* 0x000fec0003800000 */
.L_x_422:
[----:B------:R-:W-:-:S05]  /*aef0*/  VIADD R42, R42, 0x94 ;  /* 0x000000942a2a7836 */ /* 0x000fca0000000000 */
[----:B------:R-:W-:-:S07]  /*af00*/  SHF.L.U32 R44, R43, R42, RZ ;  /* 0x0000002a2b2c7219 */ /* 0x000fce00000006ff */
.L_x_423:
[----:B------:R-:W-:Y:S05]  /*af10*/  BSYNC B3 ;  /* 0x0000000000037941 */ /* 0x000fea0003800000 */
.L_x_421:
[----:B------:R-:W-:Y:S01]  /*af20*/  LOP3.LUT P0, RZ, R44, 0x1800000, RZ, 0xc0, !PT ;  /* 0x018000002cff7812 */ /* 0x000fe2000780c0ff */
[----:B------:R-:W-:Y:S01]  /*af30*/  IMAD.SHL.U32 R43, R22, 0x10000000, RZ ;  /* 0x10000000162b7824 */ /* 0x000fe200078e00ff */
[----:B------:R-:W-:-:S04]  /*af40*/  LOP3.LUT R44, R44, 0x7fffff, RZ, 0xc0, !PT ;  /* 0x007fffff2c2c7812 */ /* 0x000fc800078ec0ff */
[----:B------:R-:W-:-:S07]  /*af50*/  LOP3.LUT R72, R43, 0xf0000000, R44, 0xe2, !PT ;  /* 0xf00000002b487812 */ /* 0x000fce00078ee22c */
[----:B------:R-:W-:Y:S01]  /*af60*/  @P0 LOP3.LUT R72, R72, 0x800000, RZ, 0xfc, !PT ;  /* 0x0080000048480812 */ /* 0x000fe200078efcff */
[----:B------:R-:W-:Y:S06]  /*af70*/  BRA `(.L_x_426) ;  /* 0x0000000000787947 */ /* 0x000fec0003800000 */
.L_x_420:
[C---:B------:R-:W-:Y:S01]  /*af80*/  LOP3.LUT P0, RZ, R43.reuse, 0x4, RZ, 0xc0, !PT ;  /* 0x000000042bff7812 */ /* 0x040fe2000780c0ff */
[----:B------:R-:W-:Y:S02]  /*af90*/  IMAD.SHL.U32 R44, R43, 0x400000, RZ ;  /* 0x004000002b2c7824 */ /* 0x000fe400078e00ff */
[----:B------:R-:W-:-:S10]  /*afa0*/  VIADD R43, R42, 0x7f ;  /* 0x0000007f2a2b7836 */ /* 0x000fd40000000000 */
[----:B------:R-:W-:Y:S05]  /*afb0*/  @!P0 BRA `(.L_x_427) ;  /* 0x0000000000388947 */ /* 0x000fea0003800000 */
[----:B------:R-:W-:Y:S01]  /*afc0*/  ISETP.GT.AND P0, PT, R42, 0x7e, PT ;  /* 0x0000007e2a00780c */ /* 0x000fe20003f04270 */
[----:B------:R-:W-:-:S12]  /*afd0*/  BSSY B3, `(.L_x_428) ;  /* 0x0000009000037945 */ /* 0x000fd80003800000 */
[----:B------:R-:W-:Y:S05]  /*afe0*/  @P0 BRA `(.L_x_429) ;  /* 0x00000000001c0947 */ /* 0x000fea0003800000 */
.L_x_430:
[--C-:B------:R-:W-:Y:S02]  /*aff0*/  SHF.R.U32.HI R42, RZ, 0x19, R44.reuse ;  /* 0x00000019ff2a7819 */ /* 0x100fe4000001162c */
[C---:B------:R-:W-:Y:S01]  /*b000*/  ISETP.LT.AND P1, PT, R43.reuse, 0xfd, PT ;  /* 0x000000fd2b00780c */ /* 0x040fe20003f21270 */
[----:B------:R-:W-:Y:S01]  /*b010*/  VIADD R43, R43, 0x1 ;  /* 0x000000012b2b7836 */ /* 0x000fe20000000000 */
[----:B------:R-:W-:Y:S02]  /*b020*/  LOP3.LUT R42, R42, 0x1, RZ, 0xc0, !PT ;  /* 0x000000012a2a7812 */ /* 0x000fe400078ec0ff */
[----:B------:R-:W-:Y:S02]  /*b030*/  SHF.R.U32.HI R44, RZ, 0x1, R44 ;  /* 0x00000001ff2c7819 */ /* 0x000fe4000001162c */
[----:B------:R-:W-:-:S13]  /*b040*/  ISETP.NE.U32.AND P0, PT, R42, 0x1, PT ;  /* 0x000000012a00780c */ /* 0x000fda0003f05070 */
[----:B------:R-:W-:Y:S05]  /*b050*/  @!P0 BRA P1, `(.L_x_430) ;  /* 0xfffffffc00e48947 */ /* 0x000fea000083ffff */
.L_x_429:
[----:B------:R-:W-:Y:S05]  /*b060*/  BSYNC B3 ;  /* 0x0000000000037941 */ /* 0x000fea0003800000 */
.L_x_428:
[----:B------:R-:W-:-:S13]  /*b070*/  LOP3.LUT P0, RZ, R44, 0x1000000, RZ, 0xc0, !PT ;  /* 0x010000002cff7812 */ /* 0x000fda000780c0ff */
[----:B------:R-:W-:Y:S01]  /*b080*/  @P0 LEA R72, R22, 0x7f800000, 0x1c ;  /* 0x7f80000016480811 */ /* 0x000fe200078ee0ff */
[----:B------:R-:W-:Y:S06]  /*b090*/  @P0 BRA `(.L_x_426) ;  /* 0x0000000000300947 */ /* 0x000fec0003800000 */
.L_x_427:
        /* <DEDUP_REMOVED lines=9> */
.L_x_419:
[----:B------:R-:W-:Y:S01]  /*b130*/  LEA R72, R22, 0x7f800000, 0x1c ;  /* 0x7f80000016487811 */ /* 0x000fe200078ee0ff */
[----:B------:R-:W-:Y:S06]  /*b140*/  BRA `(.L_x_426) ;  /* 0x0000000000047947 */ /* 0x000fec0003800000 */
.L_x_415:
[----:B------:R-:W-:-:S07]  /*b150*/  IMAD.SHL.U32 R72, R22, 0x10000000, RZ ;  /* 0x1000000016487824 */ /* 0x000fce00078e00ff */
.L_x_426:
[----:B------:R-:W-:Y:S05]  /*b160*/  BSYNC B2 ;  /* 0x0000000000027941 */ /* 0x000fea0003800000 */
.L_x_414:
        /* <DEDUP_REMOVED lines=19> */
.L_x_435:
[C---:B------:R-:W-:Y:S01]  /*b2a0*/  LOP3.LUT P0, RZ, R43.reuse, 0x3, RZ, 0xc0, !PT ;  /* 0x000000032bff7812 */ /* 0x040fe2000780c0ff */
[----:B------:R-:W-:Y:S02]  /*b2b0*/  IMAD.SHL.U32 R43, R43, 0x2, RZ ;  /* 0x000000022b2b7824 */ /* 0x000fe400078e00ff */
[----:B------:R-:W-:-:S10]  /*b2c0*/  VIADD R42, R42, 0xffffffff ;  /* 0xffffffff2a2a7836 */ /* 0x000fd40000000000 */
[----:B------:R-:W-:Y:S05]  /*b2d0*/  @!P0 BRA `(.L_x_435) ;  /* 0xfffffffc00f08947 */ /* 0x000fea000383ffff */
[----:B------:R-:W-:Y:S05]  /*b2e0*/  BSYNC B4 ;  /* 0x0000000000047941 */ /* 0x000fea0003800000 */
.L_x_434:
[----:B------:R-:W-:Y:S05]  /*b2f0*/  BSYNC B3 ;  /* 0x0000000000037941 */ /* 0x000fea0003800000 */
.L_x_433:
        /* <DEDUP_REMOVED lines=31> */
.L_x_442:
[----:B------:R-:W-:Y:S05]  /*b4f0*/  BSYNC B4 ;  /* 0x0000000000047941 */ /* 0x000fea0003800000 */
.L_x_441:
[----:B------:R-:W-:Y:S01]  /*b500*/  IMAD.IADD R44, R45, 0x1, R44 ;  /* 0x000000012d2c7824 */ /* 0x000fe200078e022c */
[----:B------:R-:W-:Y:S06]  /*b510*/  BRA `(.L_x_440) ;  /* 0x0000000000087947 */ /* 0x000fec0003800000 */
.L_x_439:
[----:B------:R-:W-:-:S05]  /*b520*/  VIADD R42, R42, 0x94 ;  /* 0x000000942a2a7836 */ /* 0x000fca0000000000 */
[----:B------:R-:W-:-:S07]  /*b530*/  SHF.L.U32 R44, R43, R42, RZ ;  /* 0x0000002a2b2c7219 */ /* 0x000fce00000006ff */
.L_x_440:
[----:B------:R-:W-:Y:S05]  /*b540*/  BSYNC B3 ;  /* 0x0000000000037941 */ /* 0x000fea0003800000 */
.L_x_438:
[----:B------:R-:W-:Y:S01]  /*b550*/  LOP3.LUT P0, RZ, R44, 0x1800000, RZ, 0xc0, !PT ;  /* 0x018000002cff7812 */ /* 0x000fe2000780c0ff */
[----:B------:R-:W-:Y:S01]  /*b560*/  IMAD.SHL.U32 R71, R22, 0x10000000, RZ ;  /* 0x1000000016477824 */ /* 0x000fe200078e00ff */
[----:B------:R-:W-:-:S04]  /*b570*/  LOP3.LUT R44, R44, 0x7fffff, RZ, 0xc0, !PT ;  /* 0x007fffff2c2c7812 */ /* 0x000fc800078ec0ff */
[----:B------:R-:W-:-:S07]  /*b580*/  LOP3.LUT R71, R71, 0xf0000000, R44, 0xe2, !PT ;  /* 0xf000000047477812 */ /* 0x000fce00078ee22c */
[----:B------:R-:W-:Y:S01]  /*b590*/  @P0 LOP3.LUT R71, R71, 0x800000, RZ, 0xfc, !PT ;  /* 0x0080000047470812 */ /* 0x000fe200078efcff */
[----:B------:R-:W-:Y:S06]  /*b5a0*/  BRA `(.L_x_443) ;  /* 0x0000000000787947 */ /* 0x000fec0003800000 */
.L_x_437:
[C---:B------:R-:W-:Y:S01]  /*b5b0*/  LOP3.LUT P0, RZ, R43.reuse, 0x4, RZ, 0xc0, !PT ;  /* 0x000000042bff7812 */ /* 0x040fe2000780c0ff */
[----:B------:R-:W-:Y:S02]  /*b5c0*/  IMAD.SHL.U32 R44, R43, 0x400000, RZ ;  /* 0x004000002b2c7824 */ /* 0x000fe400078e00ff */
[----:B------:R-:W-:-:S10]  /*b5d0*/  VIADD R43, R42, 0x7f ;  /* 0x0000007f2a2b7836 */ /* 0x000fd40000000000 */
[----:B------:R-:W-:Y:S05]  /*b5e0*/  @!P0 BRA `(.L_x_444) ;  /* 0x0000000000388947 */ /* 0x000fea0003800000 */
[----:B------:R-:W-:Y:S01]  /*b5f0*/  ISETP.GT.AND P0, PT, R42, 0x7e, PT ;  /* 0x0000007e2a00780c */ /* 0x000fe20003f04270 */
[----:B------:R-:W-:-:S12]  /*b600*/  BSSY B3, `(.L_x_445) ;  /* 0x0000009000037945 */ /* 0x000fd80003800000 */
[----:B------:R-:W-:Y:S05]  /*b610*/  @P0 BRA `(.L_x_446) ;  /* 0x00000000001c0947 */ /* 0x000fea0003800000 */
.L_x_447:
[--C-:B------:R-:W-:Y:S02]  /*b620*/  SHF.R.U32.HI R42, RZ, 0x19, R44.reuse ;  /* 0x00000019ff2a7819 */ /* 0x100fe4000001162c */
[C---:B------:R-:W-:Y:S01]  /*b630*/  ISETP.LT.AND P1, PT, R43.reuse, 0xfd, PT ;  /* 0x000000fd2b00780c */ /* 0x040fe20003f21270 */
[----:B------:R-:W-:Y:S01]  /*b640*/  VIADD R43, R43, 0x1 ;  /* 0x000000012b2b7836 */ /* 0x000fe20000000000 */
[----:B------:R-:W-:Y:S02]  /*b650*/  LOP3.LUT R42, R42, 0x1, RZ, 0xc0, !PT ;  /* 0x000000012a2a7812 */ /* 0x000fe400078ec0ff */
[----:B------:R-:W-:Y:S02]  /*b660*/  SHF.R.U32.HI R44, RZ, 0x1, R44 ;  /* 0x00000001ff2c7819 */ /* 0x000fe4000001162c */
[----:B------:R-:W-:-:S13]  /*b670*/  ISETP.NE.U32.AND P0, PT, R42, 0x1, PT ;  /* 0x000000012a00780c */ /* 0x000fda0003f05070 */
[----:B------:R-:W-:Y:S05]  /*b680*/  @!P0 BRA P1, `(.L_x_447) ;  /* 0xfffffffc00e48947 */ /* 0x000fea000083ffff */
.L_x_446:
[----:B------:R-:W-:Y:S05]  /*b690*/  BSYNC B3 ;  /* 0x0000000000037941 */ /* 0x000fea0003800000 */
.L_x_445:
[----:B------:R-:W-:-:S13]  /*b6a0*/  LOP3.LUT P0, RZ, R44, 0x1000000, RZ, 0xc0, !PT ;  /* 0x010000002cff7812 */ /* 0x000fda000780c0ff */
[----:B------:R-:W-:Y:S01]  /*b6b0*/  @P0 LEA R71, R22, 0x7f800000, 0x1c ;  /* 0x7f80000016470811 */ /* 0x000fe200078ee0ff */
[----:B------:R-:W-:Y:S06]  /*b6c0*/  @P0 BRA `(.L_x_443) ;  /* 0x0000000000300947 */ /* 0x000fec0003800000 */
.L_x_444:
        /* <DEDUP_REMOVED lines=9> */
.L_x_436:
[----:B------:R-:W-:Y:S01]  /*b760*/  LEA R71, R22, 0x7f800000, 0x1c ;  /* 0x7f80000016477811 */ /* 0x000fe200078ee0ff */
[----:B------:R-:W-:Y:S06]  /*b770*/  BRA `(.L_x_443) ;  /* 0x0000000000047947 */ /* 0x000fec0003800000 */
.L_x_432:
[----:B------:R-:W-:-:S07]  /*b780*/  IMAD.SHL.U32 R71, R22, 0x10000000, RZ ;  /* 0x1000000016477824 */ /* 0x000fce00078e00ff */
.L_x_443:
[----:B------:R-:W-:Y:S05]  /*b790*/  BSYNC B2 ;  /* 0x0000000000027941 */ /* 0x000fea0003800000 */
.L_x_431:
        /* <DEDUP_REMOVED lines=19> */
.L_x_452:
[C---:B------:R-:W-:Y:S01]  /*b8d0*/  LOP3.LUT P0, RZ, R43.reuse, 0x3, RZ, 0xc0, !PT ;  /* 0x000000032bff7812 */ /* 0x040fe2000780c0ff */
[----:B------:R-:W-:Y:S02]  /*b8e0*/  IMAD.SHL.U32 R43, R43, 0x2, RZ ;  /* 0x000000022b2b7824 */ /* 0x000fe400078e00ff */
[----:B------:R-:W-:-:S10]  /*b8f0*/  VIADD R42, R42, 0xffffffff ;  /* 0xffffffff2a2a7836 */ /* 0x000fd40000000000 */
[----:B------:R-:W-:Y:S05]  /*b900*/  @!P0 BRA `(.L_x_452) ;  /* 0xfffffffc00f08947 */ /* 0x000fea000383ffff */
[----:B------:R-:W-:Y:S05]  /*b910*/  BSYNC B4 ;  /* 0x0000000000047941 */ /* 0x000fea0003800000 */
.L_x_451:
[----:B------:R-:W-:Y:S05]  /*b920*/  BSYNC B3 ;  /* 0x0000000000037941 */ /* 0x000fea0003800000 */
.L_x_450:
        /* <DEDUP_REMOVED lines=31> */
.L_x_459:
[----:B------:R-:W-:Y:S05]  /*bb20*/  BSYNC B4 ;  /* 0x0000000000047941 */ /* 0x000fea0003800000 */
.L_x_458:
[----:B------:R-:W-:Y:S01]  /*bb30*/  IMAD.IADD R44, R45, 0x1, R44 ;  /* 0x000000012d2c7824 */ /* 0x000fe200078e022c */
[----:B------:R-:W-:Y:S06]  /*bb40*/  BRA `(.L_x_457) ;  /* 0x0000000000087947 */ /* 0x000fec0003800000 */
.L_x_456:
[----:B------:R-:W-:-:S05]  /*bb50*/  VIADD R42, R42, 0x94 ;  /* 0x000000942a2a7836 */ /* 0x000fca0000000000 */
[----:B------:R-:W-:-:S07]  /*bb60*/  SHF.L.U32 R44, R43, R42, RZ ;  /* 0x0000002a2b2c7219 */ /* 0x000fce00000006ff */
.L_x_457:
[----:B------:R-:W-:Y:S05]  /*bb70*/  BSYNC B3 ;  /* 0x0000000000037941 */ /* 0x000fea0003800000 */
.L_x_455:
[----:B------:R-:W-:Y:S01]  /*bb80*/  LOP3.LUT P0, RZ, R44, 0x1800000, RZ, 0xc0, !PT ;  /* 0x018000002cff7812 */ /* 0x000fe2000780c0ff */
[----:B------:R-:W-:Y:S01]  /*bb90*/  IMAD.SHL.U32 R43, R22, 0x10000000, RZ ;  /* 0x10000000162b7824 */ /* 0x000fe200078e00ff */
[----:B------:R-:W-:-:S04]  /*bba0*/  LOP3.LUT R44, R44, 0x7fffff, RZ, 0xc0, !PT ;  /* 0x007fffff2c2c7812 */ /* 0x000fc800078ec0ff */
[----:B------:R-:W-:-:S07]  /*bbb0*/  LOP3.LUT R70, R43, 0xf0000000, R44, 0xe2, !PT ;  /* 0xf00000002b467812 */ /* 0x000fce00078ee22c */
[----:B------:R-:W-:Y:S01]  /*bbc0*/  @P0 LOP3.LUT R70, R70, 0x800000, RZ, 0xfc, !PT ;  /* 0x0080000046460812 */ /* 0x000fe200078efcff */
[----:B------:R-:W-:Y:S06]  /*bbd0*/  BRA `(.L_x_460) ;  /* 0x0000000000787947 */ /* 0x000fec0003800000 */
.L_x_454:
[C---:B------:R-:W-:Y:S01]  /*bbe0*/  LOP3.LUT P0, RZ, R43.reuse, 0x4, RZ, 0xc0, !PT ;  /* 0x000000042bff7812 */ /* 0x040fe2000780c0ff */
[----:B------:R-:W-:Y:S02]  /*bbf0*/  IMAD.SHL.U32 R44, R43, 0x400000, RZ ;  /* 0x004000002b2c7824 */ /* 0x000fe400078e00ff */
[----:B------:R-:W-:-:S10]  /*bc00*/  VIADD R43, R42, 0x7f ;  /* 0x0000007f2a2b7836 */ /* 0x000fd40000000000 */
[----:B------:R-:W-:Y:S05]  /*bc10*/  @!P0 BRA `(.L_x_461) ;  /* 0x0000000000388947 */ /* 0x000fea0003800000 */
[----:B------:R-:W-:Y:S01]  /*bc20*/  ISETP.GT.AND P0, PT, R42, 0x7e, PT ;  /* 0x0000007e2a00780c */ /* 0x000fe20003f04270 */
[----:B------:R-:W-:-:S12]  /*bc30*/  BSSY B3, `(.L_x_462) ;  /* 0x0000009000037945 */ /* 0x000fd80003800000 */
[----:B------:R-:W-:Y:S05]  /*bc40*/  @P0 BRA `(.L_x_463) ;  /* 0x00000000001c0947 */ /* 0x000fea0003800000 */
.L_x_464:
[--C-:B------:R-:W-:Y:S02]  /*bc50*/  SHF.R.U32.HI R42, RZ, 0x19, R44.reuse ;  /* 0x00000019ff2a7819 */ /* 0x100fe4000001162c */
[C---:B------:R-:W-:Y:S01]  /*bc60*/  ISETP.LT.AND P1, PT, R43.reuse, 0xfd, PT ;  /* 0x000000fd2b00780c */ /* 0x040fe20003f21270 */
[----:B------:R-:W-:Y:S01]  /*bc70*/  VIADD R43, R43, 0x1 ;  /* 0x000000012b2b7836 */ /* 0x000fe20000000000 */
[----:B------:R-:W-:Y:S02]  /*bc80*/  LOP3.LUT R42, R42, 0x1, RZ, 0xc0, !PT ;  /* 0x000000012a2a7812 */ /* 0x000fe400078ec0ff */
[----:B------:R-:W-:Y:S02]  /*bc90*/  SHF.R.U32.HI R44, RZ, 0x1, R44 ;  /* 0x00000001ff2c7819 */ /* 0x000fe4000001162c */
[----:B------:R-:W-:-:S13]  /*bca0*/  ISETP.NE.U32.AND P0, PT, R42, 0x1, PT ;  /* 0x000000012a00780c */ /* 0x000fda0003f05070 */
[----:B------:R-:W-:Y:S05]  /*bcb0*/  @!P0 BRA P1, `(.L_x_464) ;  /* 0xfffffffc00e48947 */ /* 0x000fea000083ffff */
.L_x_463:
[----:B------:R-:W-:Y:S05]  /*bcc0*/  BSYNC B3 ;  /* 0x0000000000037941 */ /* 0x000fea0003800000 */
.L_x_462:
[----:B------:R-:W-:-:S13]  /*bcd0*/  LOP3.LUT P0, RZ, R44, 0x1000000, RZ, 0xc0, !PT ;  /* 0x010000002cff7812 */ /* 0x000fda000780c0ff */
[----:B------:R-:W-:Y:S01]  /*bce0*/  @P0 LEA R70, R22, 0x7f800000, 0x1c ;  /* 0x7f80000016460811 */ /* 0x000fe200078ee0ff */
[----:B------:R-:W-:Y:S06]  /*bcf0*/  @P0 BRA `(.L_x_460) ;  /* 0x0000000000300947 */ /* 0x000fec0003800000 */
.L_x_461:
        /* <DEDUP_REMOVED lines=9> */
.L_x_453:
[----:B------:R-:W-:Y:S01]  /*bd90*/  LEA R70, R22, 0x7f800000, 0x1c ;  /* 0x7f80000016467811 */ /* 0x000fe200078ee0ff */
[----:B------:R-:W-:Y:S06]  /*bda0*/  BRA `(.L_x_460) ;  /* 0x0000000000047947 */ /* 0x000fec0003800000 */
.L_x_449:
[----:B------:R-:W-:-:S07]  /*bdb0*/  IMAD.SHL.U32 R70, R22, 0x10000000, RZ ;  /* 0x1000000016467824 */ /* 0x000fce00078e00ff */
.L_x_460:
[----:B------:R-:W-:Y:S05]  /*bdc0*/  BSYNC B2 ;  /* 0x0000000000027941 */ /* 0x000fea0003800000 */
.L_x_448:
        /* <DEDUP_REMOVED lines=19> */
.L_x_469:
[C---:B------:R-:W-:Y:S01]  /*bf00*/  LOP3.LUT P0, RZ, R43.reuse, 0x3, RZ, 0xc0, !PT ;  /* 0x000000032bff7812 */ /* 0x040fe2000780c0ff */
[----:B------:R-:W-:Y:S02]  /*bf10*/  IMAD.SHL.U32 R43, R43, 0x2, RZ ;  /* 0x000000022b2b7824 */ /* 0x000fe400078e00ff */
[----:B------:R-:W-:-:S10]  /*bf20*/  VIADD R42, R42, 0xffffffff ;  /* 0xffffffff2a2a7836 */ /* 0x000fd40000000000 */
[----:B------:R-:W-:Y:S05]  /*bf30*/  @!P0 BRA `(.L_x_469) ;  /* 0xfffffffc00f08947 */ /* 0x000fea000383ffff */
[----:B------:R-:W-:Y:S05]  /*bf40*/  BSYNC B4 ;  /* 0x0000000000047941 */ /* 0x000fea0003800000 */
.L_x_468:
[----:B------:R-:W-:Y:S05]  /*bf50*/  BSYNC B3 ;  /* 0x0000000000037941 */ /* 0x000fea0003800000 */
.L_x_467:
        /* <DEDUP_REMOVED lines=31> */
.L_x_476:
[----:B------:R-:W-:Y:S05]  /*c150*/  BSYNC B4 ;  /* 0x0000000000047941 */ /* 0x000fea0003800000 */
.L_x_475:
[----:B------:R-:W-:Y:S01]  /*c160*/  IMAD.IADD R44, R45, 0x1, R44 ;  /* 0x000000012d2c7824 */ /* 0x000fe200078e022c */
[----:B------:R-:W-:Y:S06]  /*c170*/  BRA `(.L_x_474) ;  /* 0x0000000000087947 */ /* 0x000fec0003800000 */
.L_x_473:
[----:B------:R-:W-:-:S05]  /*c180*/  VIADD R42, R42, 0x94 ;  /* 0x000000942a2a7836 */ /* 0x000fca0000000000 */
[----:B------:R-:W-:-:S07]  /*c190*/  SHF.L.U32 R44, R43, R42, RZ ;  /* 0x0000002a2b2c7219 */ /* 0x000fce00000006ff */
.L_x_474:
[----:B------:R-:W-:Y:S05]  /*c1a0*/  BSYNC B3 ;  /* 0x0000000000037941 */ /* 0x000fea0003800000 */
.L_x_472:
[----:B------:R-:W-:Y:S01]  /*c1b0*/  LOP3.LUT P0, RZ, R44, 0x1800000, RZ, 0xc0, !PT ;  /* 0x018000002cff7812 */ /* 0x000fe2000780c0ff */
[----:B------:R-:W-:Y:S01]  /*c1c0*/  IMAD.SHL.U32 R43, R22, 0x10000000, RZ ;  /* 0x10000000162b7824 */ /* 0x000fe200078e00ff */
[----:B------:R-:W-:-:S04]  /*c1d0*/  LOP3.LUT R42, R44, 0x7fffff, RZ, 0xc0, !PT ;  /* 0x007fffff2c2a7812 */ /* 0x000fc800078ec0ff */
[----:B------:R-:W-:-:S07]  /*c1e0*/  LOP3.LUT R42, R43, 0xf0000000, R42, 0xe2, !PT ;  /* 0xf00000002b2a7812 */ /* 0x000fce00078ee22a */
[----:B------:R-:W-:Y:S01]  /*c1f0*/  @P0 LOP3.LUT R42, R42, 0x800000, RZ, 0xfc, !PT ;  /* 0x008000002a2a0812 */ /* 0x000fe200078efcff */
[----:B------:R-:W-:Y:S06]  /*c200*/  BRA `(.L_x_477) ;  /* 0x0000000000787947 */ /* 0x000fec0003800000 */
.L_x_471:
[C---:B------:R-:W-:Y:S01]  /*c210*/  LOP3.LUT P0, RZ, R43.reuse, 0x4, RZ, 0xc0, !PT ;  /* 0x000000042bff7812 */ /* 0x040fe2000780c0ff */
[----:B------:R-:W-:Y:S02]  /*c220*/  IMAD.SHL.U32 R44, R43, 0x400000, RZ ;  /* 0x004000002b2c7824 */ /* 0x000fe400078e00ff */
[----:B------:R-:W-:-:S10]  /*c230*/  VIADD R43, R42, 0x7f ;  /* 0x0000007f2a2b7836 */ /* 0x000fd40000000000 */
[----:B------:R-:W-:Y:S05]  /*c240*/  @!P0 BRA `(.L_x_478) ;  /* 0x0000000000388947 */ /* 0x000fea0003800000 */
[----:B------:R-:W-:Y:S01]  /*c250*/  ISETP.GT.AND P0, PT, R42, 0x7e, PT ;  /* 0x0000007e2a00780c */ /* 0x000fe20003f04270 */
[----:B------:R-:W-:-:S12]  /*c260*/  BSSY B3, `(.L_x_479) ;  /* 0x0000009000037945 */ /* 0x000fd80003800000 */
[----:B------:R-:W-:Y:S05]  /*c270*/  @P0 BRA `(.L_x_480) ;  /* 0x00000000001c0947 */ /* 0x000fea0003800000 */
.L_x_481:
[--C-:B------:R-:W-:Y:S02]  /*c280*/  SHF.R.U32.HI R42, RZ, 0x19, R44.reuse ;  /* 0x00000019ff2a7819 */ /* 0x100fe4000001162c */
[C---:B------:R-:W-:Y:S01]  /*c290*/  ISETP.LT.AND P1, PT, R43.reuse, 0xfd, PT ;  /* 0x000000fd2b00780c */ /* 0x040fe20003f21270 */
[----:B------:R-:W-:Y:S01]  /*c2a0*/  VIADD R43, R43, 0x1 ;  /* 0x000000012b2b7836 */ /* 0x000fe20000000000 */
[----:B------:R-:W-:Y:S02]  /*c2b0*/  LOP3.LUT R42, R42, 0x1, RZ, 0xc0, !PT ;  /* 0x000000012a2a7812 */ /* 0x000fe400078ec0ff */
[----:B------:R-:W-:Y:S02]  /*c2c0*/  SHF.R.U32.HI R44, RZ, 0x1, R44 ;  /* 0x00000001ff2c7819 */ /* 0x000fe4000001162c */
[----:B------:R-:W-:-:S13]  /*c2d0*/  ISETP.NE.U32.AND P0, PT, R42, 0x1, PT ;  /* 0x000000012a00780c */ /* 0x000fda0003f05070 */
[----:B------:R-:W-:Y:S05]  /*c2e0*/  @!P0 BRA P1, `(.L_x_481) ;  /* 0xfffffffc00e48947 */ /* 0x000fea000083ffff */
.L_x_480:
[----:B------:R-:W-:Y:S05]  /*c2f0*/  BSYNC B3 ;  /* 0x0000000000037941 */ /* 0x000fea0003800000 */
.L_x_479:
[----:B------:R-:W-:-:S13]  /*c300*/  LOP3.LUT P0, RZ, R44, 0x1000000, RZ, 0xc0, !PT ;  /* 0x010000002cff7812 */ /* 0x000fda000780c0ff */
[----:B------:R-:W-:Y:S01]  /*c310*/  @P0 LEA R42, R22, 0x7f800000, 0x1c ;  /* 0x7f800000162a0811 */ /* 0x000fe200078ee0ff */
[----:B------:R-:W-:Y:S06]  /*c320*/  @P0 BRA `(.L_x_477) ;  /* 0x0000000000300947 */ /* 0x000fec0003800000 */
.L_x_478:
        /* <DEDUP_REMOVED lines=9> */
.L_x_470:
[----:B------:R-:W-:Y:S01]  /*c3c0*/  LEA R42, R22, 0x7f800000, 0x1c ;  /* 0x7f800000162a7811 */ /* 0x000fe200078ee0ff */
[----:B------:R-:W-:Y:S06]  /*c3d0*/  BRA `(.L_x_477) ;  /* 0x0000000000047947 */ /* 0x000fec0003800000 */
.L_x_466:
[----:B------:R-:W-:-:S07]  /*c3e0*/  IMAD.SHL.U32 R42, R22, 0x10000000, RZ ;  /* 0x10000000162a7824 */ /* 0x000fce00078e00ff */
.L_x_477:
[----:B------:R-:W-:Y:S05]  /*c3f0*/  BSYNC B2 ;  /* 0x0000000000027941 */ /* 0x000fea0003800000 */
.L_x_465:
        /* <DEDUP_REMOVED lines=15> */
[----:B------:R-:W-:Y:S01]  /*c4f0*/  IMAD.MOV.U32 R43, RZ, RZ, R45 ;  /* 0x000000ffff2b7224 */ /* 0x000fe200078e002d */
[----:B------:R-:W-:Y:S04]  /*c500*/  BSSY B3, `(.L_x_484) ;  /* 0x0000009000037945 */ /* 0x000fe80003800000 */
[----:B------:R-:W-:-:S13]  /*c510*/  LOP3.LUT P0, RZ, R43, 0x2, RZ, 0xc0, !PT ;  /* 0x000000022bff7812 */ /* 0x000fda000780c0ff */
[----:B------:R-:W-:Y:S05]  /*c520*/  @P0 BRA `(.L_x_485) ;  /* 0x0000000000180947 */ /* 0x000fea0003800000 */
[----:B------:R-:W-:Y:S01]  /*c530*/  BSSY B4, `(.L_x_485) ;  /* 0x0000005000047945 */ /* 0x000fe20003800000 */
.L_x_486:
[C---:B------:R-:W-:Y:S01]  /*c540*/  LOP3.LUT P0, RZ, R43.reuse, 0x3, RZ, 0xc0, !PT ;  /* 0x000000032bff7812 */ /* 0x040fe2000780c0ff */
[----:B------:R-:W-:Y:S02]  /*c550*/  IMAD.SHL.U32 R43, R43, 0x2, RZ ;  /* 0x000000022b2b7824 */ /* 0x000fe400078e00ff */
[----:B------:R-:W-:-:S10]  /*c560*/  VIADD R44, R44, 0xffffffff ;  /* 0xffffffff2c2c7836 */ /* 0x000fd40000000000 */
[----:B------:R-:W-:Y:S05]  /*c570*/  @!P0 BRA `(.L_x_486) ;  /* 0xfffffffc00f08947 */ /* 0x000fea000383ffff */
[----:B------:R-:W-:Y:S05]  /*c580*/  BSYNC B4 ;  /* 0x0000000000047941 */ /* 0x000fea0003800000 */
.L_x_485:
[----:B------:R-:W-:Y:S05]  /*c590*/  BSYNC B3 ;  /* 0x0000000000037941 */ /* 0x000fea0003800000 */
.L_x_484:
        /* <DEDUP_REMOVED lines=31> */
.L_x_493:
[----:B------:R-:W-:Y:S05]  /*c790*/  BSYNC B4 ;  /* 0x0000000000047941 */ /* 0x000fea0003800000 */
.L_x_492:
[----:B------:R-:W-:Y:S01]  /*c7a0*/  IMAD.IADD R45, R46, 0x1, R45 ;  /* 0x000000012e2d7824 */ /* 0x000fe200078e022d */
[----:B------:R-:W-:Y:S06]  /*c7b0*/  BRA `(.L_x_491) ;  /* 0x0000000000087947 */ /* 0x000fec0003800000 */
.L_x_490:
[----:B------:R-:W-:-:S05]  /*c7c0*/  VIADD R44, R44, 0x94 ;  /* 0x000000942c2c7836 */ /* 0x000fca0000000000 */
[----:B------:R-:W-:-:S07]  /*c7d0*/  SHF.L.U32 R45, R43, R44, RZ ;  /* 0x0000002c2b2d7219 */ /* 0x000fce00000006ff */
.L_x_491:
[----:B------:R-:W-:Y:S05]  /*c7e0*/  BSYNC B3 ;  /* 0x0000000000037941 */ /* 0x000fea0003800000 */
.L_x_489:
[C---:B------:R-:W-:Y:S01]  /*c7f0*/  LOP3.LUT P0, RZ, R45.reuse, 0x1800000, RZ, 0xc0, !PT ;  /* 0x018000002dff7812 */ /* 0x040fe2000780c0ff */
[----:B------:R-:W-:Y:S01]  /*c800*/  IMAD.SHL.U32 R43, R42, 0x10000000, RZ ;  /* 0x100000002a2b7824 */ /* 0x000fe200078e00ff */
[----:B------:R-:W-:-:S04]  /*c810*/  LOP3.LUT R44, R45, 0x7fffff, RZ, 0xc0, !PT ;  /* 0x007fffff2d2c7812 */ /* 0x000fc800078ec0ff */
[----:B------:R-:W-:-:S07]  /*c820*/  LOP3.LUT R44, R43, 0xf0000000, R44, 0xe2, !PT ;  /* 0xf00000002b2c7812 */ /* 0x000fce00078ee22c */
[----:B------:R-:W-:Y:S01]  /*c830*/  @P0 LOP3.LUT R44, R44, 0x800000, RZ, 0xfc, !PT ;  /* 0x008000002c2c0812 */ /* 0x000fe200078efcff */
[----:B------:R-:W-:Y:S06]  /*c840*/  BRA `(.L_x_494) ;  /* 0x0000000000787947 */ /* 0x000fec0003800000 */
.L_x_488:
[C---:B------:R-:W-:Y:S01]  /*c850*/  LOP3.LUT P0, RZ, R43.reuse, 0x4, RZ, 0xc0, !PT ;  /* 0x000000042bff7812 */ /* 0x040fe2000780c0ff */
[----:B------:R-:W-:Y:S02]  /*c860*/  IMAD.SHL.U32 R45, R43, 0x400000, RZ ;  /* 0x004000002b2d7824 */ /* 0x000fe400078e00ff */
[----:B------:R-:W-:-:S10]  /*c870*/  VIADD R43, R44, 0x7f ;  /* 0x0000007f2c2b7836 */ /* 0x000fd40000000000 */
[----:B------:R-:W-:Y:S05]  /*c880*/  @!P0 BRA `(.L_x_495) ;  /* 0x0000000000388947 */ /* 0x000fea0003800000 */
[----:B------:R-:W-:Y:S01]  /*c890*/  ISETP.GT.AND P0, PT, R44, 0x7e, PT ;  /* 0x0000007e2c00780c */ /* 0x000fe20003f04270 */
[----:B------:R-:W-:-:S12]  /*c8a0*/  BSSY B3, `(.L_x_496) ;  /* 0x0000009000037945 */ /* 0x000fd80003800000 */
[----:B------:R-:W-:Y:S05]  /*c8b0*/  @P0 BRA `(.L_x_497) ;  /* 0x00000000001c0947 */ /* 0x000fea0003800000 */
.L_x_498:
[--C-:B------:R-:W-:Y:S02]  /*c8c0*/  SHF.R.U32.HI R44, RZ, 0x19, R45.reuse ;  /* 0x00000019ff2c7819 */ /* 0x100fe4000001162d */
[C---:B------:R-:W-:Y:S01]  /*c8d0*/  ISETP.LT.AND P1, PT, R43.reuse, 0xfd, PT ;  /* 0x000000fd2b00780c */ /* 0x040fe20003f21270 */
[----:B------:R-:W-:Y:S01]  /*c8e0*/  VIADD R43, R43, 0x1 ;  /* 0x000000012b2b7836 */ /* 0x000fe20000000000 */
[----:B------:R-:W-:Y:S02]  /*c8f0*/  LOP3.LUT R44, R44, 0x1, RZ, 0xc0, !PT ;  /* 0x000000012c2c7812 */ /* 0x000fe400078ec0ff */
[----:B------:R-:W-:Y:S02]  /*c900*/  SHF.R.U32.HI R45, RZ, 0x1, R45 ;  /* 0x00000001ff2d7819 */ /* 0x000fe4000001162d */
[----:B------:R-:W-:-:S13]  /*c910*/  ISETP.NE.U32.AND P0, PT, R44, 0x1, PT ;  /* 0x000000012c00780c */ /* 0x000fda0003f05070 */
[----:B------:R-:W-:Y:S05]  /*c920*/  @!P0 BRA P1, `(.L_x_498) ;  /* 0xfffffffc00e48947 */ /* 0x000fea000083ffff */
.L_x_497:
[----:B------:R-:W-:Y:S05]  /*c930*/  BSYNC B3 ;  /* 0x0000000000037941 */ /* 0x000fea0003800000 */
.L_x_496:
[----:B------:R-:W-:-:S13]  /*c940*/  LOP3.LUT P0, RZ, R45, 0x1000000, RZ, 0xc0, !PT ;  /* 0x010000002dff7812 */ /* 0x000fda000780c0ff */
[----:B------:R-:W-:Y:S01]  /*c950*/  @P0 LEA R44, R42, 0x7f800000, 0x1c ;  /* 0x7f8000002a2c0811 */ /* 0x000fe200078ee0ff */
[----:B------:R-:W-:Y:S06]  /*c960*/  @P0 BRA `(.L_x_494) ;  /* 0x0000000000300947 */ /* 0x000fec0003800000 */
.L_x_495:
        /* <DEDUP_REMOVED lines=9> */
.L_x_487:
[----:B------:R-:W-:Y:S01]  /*ca00*/  LEA R44, R42, 0x7f800000, 0x1c ;  /* 0x7f8000002a2c7811 */ /* 0x000fe200078ee0ff */
[----:B------:R-:W-:Y:S06]  /*ca10*/  BRA `(.L_x_494) ;  /* 0x0000000000047947 */ /* 0x000fec0003800000 */
.L_x_483:
[----:B------:R-:W-:-:S07]  /*ca20*/  IMAD.SHL.U32 R44, R42, 0x10000000, RZ ;  /* 0x100000002a2c7824 */ /* 0x000fce00078e00ff */
.L_x_494:
[----:B------:R-:W-:Y:S05]  /*ca30*/  BSYNC B2 ;  /* 0x0000000000027941 */ /* 0x000fea0003800000 */
.L_x_482:
        /* <DEDUP_REMOVED lines=15> */
[----:B------:R-:W-:Y:S01]  /*cb30*/  IMAD.MOV.U32 R43, RZ, RZ, R46 ;  /* 0x000000ffff2b7224 */ /* 0x000fe200078e002e */
[----:B------:R-:W-:Y:S04]  /*cb40*/  BSSY B3, `(.L_x_501) ;  /* 0x0000009000037945 */ /* 0x000fe80003800000 */
[----:B------:R-:W-:-:S13]  /*cb50*/  LOP3.LUT P0, RZ, R43, 0x2, RZ, 0xc0, !PT ;  /* 0x000000022bff7812 */ /* 0x000fda000780c0ff */
[----:B------:R-:W-:Y:S05]  /*cb60*/  @P0 BRA `(.L_x_502) ;  /* 0x0000000000180947 */ /* 0x000fea0003800000 */
[----:B------:R-:W-:Y:S01]  /*cb70*/  BSSY B4, `(.L_x_502) ;  /* 0x0000005000047945 */ /* 0x000fe20003800000 */
.L_x_503:
[C---:B------:R-:W-:Y:S01]  /*cb80*/  LOP3.LUT P0, RZ, R43.reuse, 0x3, RZ, 0xc0, !PT ;  /* 0x000000032bff7812 */ /* 0x040fe2000780c0ff */
[----:B------:R-:W-:Y:S02]  /*cb90*/  IMAD.SHL.U32 R43, R43, 0x2, RZ ;  /* 0x000000022b2b7824 */ /* 0x000fe400078e00ff */
[----:B------:R-:W-:-:S10]  /*cba0*/  VIADD R45, R45, 0xffffffff ;  /* 0xffffffff2d2d7836 */ /* 0x000fd40000000000 */
[----:B------:R-:W-:Y:S05]  /*cbb0*/  @!P0 BRA `(.L_x_503) ;  /* 0xfffffffc00f08947 */ /* 0x000fea000383ffff */
[----:B------:R-:W-:Y:S05]  /*cbc0*/  BSYNC B4 ;  /* 0x0000000000047941 */ /* 0x000fea0003800000 */
.L_x_502:
[----:B------:R-:W-:Y:S05]  /*cbd0*/  BSYNC B3 ;  /* 0x0000000000037941 */ /* 0x000fea0003800000 */
.L_x_501:
        /* <DEDUP_REMOVED lines=31> */
.L_x_510:
[----:B------:R-:W-:Y:S05]  /*cdd0*/  BSYNC B4 ;  /* 0x0000000000047941 */ /* 0x000fea0003800000 */
.L_x_509:
[----:B------:R-:W-:Y:S01]  /*cde0*/  IMAD.IADD R46, R47, 0x1, R46 ;  /* 0x000000012f2e7824 */ /* 0x000fe200078e022e */
[----:B------:R-:W-:Y:S06]  /*cdf0*/  BRA `(.L_x_508) ;  /* 0x0000000000087947 */ /* 0x000fec0003800000 */
.L_x_507:
[----:B------:R-:W-:-:S05]  /*ce00*/  VIADD R46, R45, 0x94 ;  /* 0x000000942d2e7836 */ /* 0x000fca0000000000 */
[----:B------:R-:W-:-:S07]  /*ce10*/  SHF.L.U32 R46, R43, R46, RZ ;  /* 0x0000002e2b2e7219 */ /* 0x000fce00000006ff */
.L_x_508:
[----:B------:R-:W-:Y:S05]  /*ce20*/  BSYNC B3 ;  /* 0x0000000000037941 */ /* 0x000fea0003800000 */
.L_x_506:
[----:B------:R-:W-:Y:S01]  /*ce30*/  LOP3.LUT P0, RZ, R46, 0x1800000, RZ, 0xc0, !PT ;  /* 0x018000002eff7812 */ /* 0x000fe2000780c0ff */
[----:B------:R-:W-:Y:S01]  /*ce40*/  IMAD.SHL.U32 R42, R42, 0x10000000, RZ ;  /* 0x100000002a2a7824 */ /* 0x000fe200078e00ff */
[----:B------:R-:W-:-:S04]  /*ce50*/  LOP3.LUT R43, R46, 0x7fffff, RZ, 0xc0, !PT ;  /* 0x007fffff2e2b7812 */ /* 0x000fc800078ec0ff */
[----:B------:R-:W-:-:S07]  /*ce60*/  LOP3.LUT R43, R42, 0xf0000000, R43, 0xe2, !PT ;  /* 0xf00000002a2b7812 */ /* 0x000fce00078ee22b */
[----:B------:R-:W-:Y:S01]  /*ce70*/  @P0 LOP3.LUT R43, R43, 0x800000, RZ, 0xfc, !PT ;  /* 0x008000002b2b0812 */ /* 0x000fe200078efcff */
[----:B------:R-:W-:Y:S06]  /*ce80*/  BRA `(.L_x_511) ;  /* 0x0000000000787947 */ /* 0x000fec0003800000 */
.L_x_505:
[C---:B------:R-:W-:Y:S01]  /*ce90*/  LOP3.LUT P0, RZ, R43.reuse, 0x4, RZ, 0xc0, !PT ;  /* 0x000000042bff7812 */ /* 0x040fe2000780c0ff */
[----:B------:R-:W-:Y:S02]  /*cea0*/  IMAD.SHL.U32 R47, R43, 0x400000, RZ ;  /* 0x004000002b2f7824 */ /* 0x000fe400078e00ff */
[----:B------:R-:W-:-:S10]  /*ceb0*/  VIADD R46, R45, 0x7f ;  /* 0x0000007f2d2e7836 */ /* 0x000fd40000000000 */
[----:B------:R-:W-:Y:S05]  /*cec0*/  @!P0 BRA `(.L_x_512) ;  /* 0x0000000000388947 */ /* 0x000fea0003800000 */
[----:B------:R-:W-:Y:S01]  /*ced0*/  ISETP.GT.AND P0, PT, R45, 0x7e, PT ;  /* 0x0000007e2d00780c */ /* 0x000fe20003f04270 */
[----:B------:R-:W-:-:S12]  /*cee0*/  BSSY B3, `(.L_x_513) ;  /* 0x0000009000037945 */ /* 0x000fd80003800000 */
[----:B------:R-:W-:Y:S05]  /*cef0*/  @P0 BRA `(.L_x_514) ;  /* 0x00000000001c0947 */ /* 0x000fea0003800000 */
.L_x_515:
[--C-:B------:R-:W-:Y:S02]  /*cf00*/  SHF.R.U32.HI R43, RZ, 0x19, R47.reuse ;  /* 0x00000019ff2b7819 */ /* 0x100fe4000001162f */
[C---:B------:R-:W-:Y:S01]  /*cf10*/  ISETP.LT.AND P1, PT, R46.reuse, 0xfd, PT ;  /* 0x000000fd2e00780c */ /* 0x040fe20003f21270 */
[----:B------:R-:W-:Y:S01]  /*cf20*/  VIADD R46, R46, 0x1 ;  /* 0x000000012e2e7836 */ /* 0x000fe20000000000 */
[----:B------:R-:W-:Y:S02]  /*cf30*/  LOP3.LUT R43, R43, 0x1, RZ, 0xc0, !PT ;  /* 0x000000012b2b7812 */ /* 0x000fe400078ec0ff */
[----:B------:R-:W-:Y:S02]  /*cf40*/  SHF.R.U32.HI R47, RZ, 0x1, R47 ;  /* 0x00000001ff2f7819 */ /* 0x000fe4000001162f */
[----:B------:R-:W-:-:S13]  /*cf50*/  ISETP.NE.U32.AND P0, PT, R43, 0x1, PT ;  /* 0x000000012b00780c */ /* 0x000fda0003f05070 */
[----:B------:R-:W-:Y:S05]  /*cf60*/  @!P0 BRA P1, `(.L_x_515) ;  /* 0xfffffffc00e48947 */ /* 0x000fea000083ffff */
.L_x_514:
[----:B------:R-:W-:Y:S05]  /*cf70*/  BSYNC B3 ;  /* 0x0000000000037941 */ /* 0x000fea0003800000 */
.L_x_513:
[----:B------:R-:W-:-:S13]  /*cf80*/  LOP3.LUT P0, RZ, R47, 0x1000000, RZ, 0xc0, !PT ;  /* 0x010000002fff7812 */ /* 0x000fda000780c0ff */
[----:B------:R-:W-:Y:S01]  /*cf90*/  @P0 LEA R43, R42, 0x7f800000, 0x1c ;  /* 0x7f8000002a2b0811 */ /* 0x000fe200078ee0ff */
[----:B------:R-:W-:Y:S06]  /*cfa0*/  @P0 BRA `(.L_x_511) ;  /* 0x0000000000300947 */ /* 0x000fec0003800000 */
.L_x_512:
        /* <DEDUP_REMOVED lines=9> */
.L_x_504:
[----:B------:R-:W-:Y:S01]  /*d040*/  LEA R43, R42, 0x7f800000, 0x1c ;  /* 0x7f8000002a2b7811 */ /* 0x000fe200078ee0ff */
[----:B------:R-:W-:Y:S06]  /*d050*/  BRA `(.L_x_511) ;  /* 0x0000000000047947 */ /* 0x000fec0003800000 */
.L_x_500:
[----:B------:R-:W-:-:S07]  /*d060*/  IMAD.SHL.U32 R43, R42, 0x10000000, RZ ;  /* 0x100000002a2b7824 */ /* 0x000fce00078e00ff */
.L_x_511:
[----:B------:R-:W-:Y:S05]  /*d070*/  BSYNC B2 ;  /* 0x0000000000027941 */ /* 0x000fea0003800000 */
.L_x_499:
        /* <DEDUP_REMOVED lines=20> */
.L_x_520:
[C---:B------:R-:W-:Y:S01]  /*d1c0*/  LOP3.LUT P0, RZ, R45.reuse, 0x3, RZ, 0xc0, !PT ;  /* 0x000000032dff7812 */ /* 0x040fe2000780c0ff */
[----:B------:R-:W-:Y:S02]  /*d1d0*/  IMAD.SHL.U32 R45, R45, 0x2, RZ ;  /* 0x000000022d2d7824 */ /* 0x000fe400078e00ff */
[----:B------:R-:W-:-:S10]  /*d1e0*/  VIADD R47, R47, 0xffffffff ;  /* 0xffffffff2f2f7836 */ /* 0x000fd40000000000 */
[----:B------:R-:W-:Y:S05]  /*d1f0*/  @!P0 BRA `(.L_x_520) ;  /* 0xfffffffc00f08947 */ /* 0x000fea000383ffff */
[----:B------:R-:W-:Y:S05]  /*d200*/  BSYNC B4 ;  /* 0x0000000000047941 */ /* 0x000fea0003800000 */
.L_x_519:
[----:B------:R-:W-:Y:S05]  /*d210*/  BSYNC B3 ;  /* 0x0000000000037941 */ /* 0x000fea0003800000 */
.L_x_518:
        /* <DEDUP_REMOVED lines=31> */
.L_x_527:
[----:B------:R-:W-:Y:S05]  /*d410*/  BSYNC B4 ;  /* 0x0000000000047941 */ /* 0x000fea0003800000 */
.L_x_526:
[----:B------:R-:W-:Y:S01]  /*d420*/  IMAD.IADD R46, R47, 0x1, R46 ;  /* 0x000000012f2e7824 */ /* 0x000fe200078e022e */
[----:B------:R-:W-:Y:S06]  /*d430*/  BRA `(.L_x_525) ;  /* 0x0000000000087947 */ /* 0x000fec0003800000 */
.L_x_524:
[----:B------:R-:W-:-:S05]  /*d440*/  VIADD R46, R47, 0x94 ;  /* 0x000000942f2e7836 */ /* 0x000fca0000000000 */
[----:B------:R-:W-:-:S07]  /*d450*/  SHF.L.U32 R46, R45, R46, RZ ;  /* 0x0000002e2d2e7219 */ /* 0x000fce00000006ff */
.L_x_525:
[----:B------:R-:W-:Y:S05]  /*d460*/  BSYNC B3 ;  /* 0x0000000000037941 */ /* 0x000fea0003800000 */
.L_x_523:
[----:B------:R-:W-:Y:S01]  /*d470*/  LOP3.LUT P0, RZ, R46, 0x1800000, RZ, 0xc0, !PT ;  /* 0x018000002eff7812 */ /* 0x000fe2000780c0ff */
[----:B------:R-:W-:Y:S01]  /*d480*/  IMAD.SHL.U32 R42, R42, 0x10000000, RZ ;  /* 0x100000002a2a7824 */ /* 0x000fe200078e00ff */
[----:B------:R-:W-:-:S04]  /*d490*/  LOP3.LUT R45, R46, 0x7fffff, RZ, 0xc0, !PT ;  /* 0x007fffff2e2d7812 */ /* 0x000fc800078ec0ff */
[----:B------:R-:W-:-:S07]  /*d4a0*/  LOP3.LUT R45, R42, 0xf0000000, R45, 0xe2, !PT ;  /* 0xf00000002a2d7812 */ /* 0x000fce00078ee22d */
[----:B------:R-:W-:Y:S01]  /*d4b0*/  @P0 LOP3.LUT R45, R45, 0x800000, RZ, 0xfc, !PT ;  /* 0x008000002d2d0812 */ /* 0x000fe200078efcff */
[----:B------:R-:W-:Y:S06]  /*d4c0*/  BRA `(.L_x_528) ;  /* 0x0000000000787947 */ /* 0x000fec0003800000 */
.L_x_522:
[C---:B------:R-:W-:Y:S01]  /*d4d0*/  LOP3.LUT P0, RZ, R45.reuse, 0x4, RZ, 0xc0, !PT ;  /* 0x000000042dff7812 */ /* 0x040fe2000780c0ff */
[----:B------:R-:W-:Y:S02]  /*d4e0*/  IMAD.SHL.U32 R48, R45, 0x400000, RZ ;  /* 0x004000002d307824 */ /* 0x000fe400078e00ff */
[----:B------:R-:W-:-:S10]  /*d4f0*/  VIADD R46, R47, 0x7f ;  /* 0x0000007f2f2e7836 */ /* 0x000fd40000000000 */
[----:B------:R-:W-:Y:S05]  /*d500*/  @!P0 BRA `(.L_x_529) ;  /* 0x0000000000388947 */ /* 0x000fea0003800000 */
[----:B------:R-:W-:Y:S01]  /*d510*/  ISETP.GT.AND P0, PT, R47, 0x7e, PT ;  /* 0x0000007e2f00780c */ /* 0x000fe20003f04270 */
[----:B------:R-:W-:-:S12]  /*d520*/  BSSY B3, `(.L_x_530) ;  /* 0x0000009000037945 */ /* 0x000fd80003800000 */
[----:B------:R-:W-:Y:S05]  /*d530*/  @P0 BRA `(.L_x_531) ;  /* 0x00000000001c0947 */ /* 0x000fea0003800000 */
.L_x_532:
[--C-:B------:R-:W-:Y:S02]  /*d540*/  SHF.R.U32.HI R45, RZ, 0x19, R48.reuse ;  /* 0x00000019ff2d7819 */ /* 0x100fe40000011630 */
[C---:B------:R-:W-:Y:S01]  /*d550*/  ISETP.LT.AND P1, PT, R46.reuse, 0xfd, PT ;  /* 0x000000fd2e00780c */ /* 0x040fe20003f21270 */
[----:B------:R-:W-:Y:S01]  /*d560*/  VIADD R46, R46, 0x1 ;  /* 0x000000012e2e7836 */ /* 0x000fe20000000000 */
[----:B------:R-:W-:Y:S02]  /*d570*/  LOP3.LUT R45, R45, 0x1, RZ, 0xc0, !PT ;  /* 0x000000012d2d7812 */ /* 0x000fe400078ec0ff */
[----:B------:R-:W-:Y:S02]  /*d580*/  SHF.R.U32.HI R48, RZ, 0x1, R48 ;  /* 0x00000001ff307819 */ /* 0x000fe40000011630 */
[----:B------:R-:W-:-:S13]  /*d590*/  ISETP.NE.U32.AND P0, PT, R45, 0x1, PT ;  /* 0x000000012d00780c */ /* 0x000fda0003f05070 */
[----:B------:R-:W-:Y:S05]  /*d5a0*/  @!P0 BRA P1, `(.L_x_532) ;  /* 0xfffffffc00e48947 */ /* 0x000fea000083ffff */
.L_x_531:
[----:B------:R-:W-:Y:S05]  /*d5b0*/  BSYNC B3 ;  /* 0x0000000000037941 */ /* 0x000fea0003800000 */
.L_x_530:
[----:B------:R-:W-:-:S13]  /*d5c0*/  LOP3.LUT P0, RZ, R48, 0x1000000, RZ, 0xc0, !PT ;  /* 0x0100000030ff7812 */ /* 0x000fda000780c0ff */
[----:B------:R-:W-:Y:S01]  /*d5d0*/  @P0 LEA R45, R42, 0x7f800000, 0x1c ;  /* 0x7f8000002a2d0811 */ /* 0x000fe200078ee0ff */
[----:B------:R-:W-:Y:S06]  /*d5e0*/  @P0 BRA `(.L_x_528) ;  /* 0x0000000000300947 */ /* 0x000fec0003800000 */
.L_x_529:
        /* <DEDUP_REMOVED lines=9> */
.L_x_521:
[----:B------:R-:W-:Y:S01]  /*d680*/  LEA R45, R42, 0x7f800000, 0x1c ;  /* 0x7f8000002a2d7811 */ /* 0x000fe200078ee0ff */
[----:B------:R-:W-:Y:S06]  /*d690*/  BRA `(.L_x_528) ;  /* 0x0000000000047947 */ /* 0x000fec0003800000 */
.L_x_517:
[----:B------:R-:W-:-:S07]  /*d6a0*/  IMAD.SHL.U32 R45, R42, 0x10000000, RZ ;  /* 0x100000002a2d7824 */ /* 0x000fce00078e00ff */
.L_x_528:
[----:B------:R-:W-:Y:S05]  /*d6b0*/  BSYNC B2 ;  /* 0x0000000000027941 */ /* 0x000fea0003800000 */
.L_x_516:
        /* <DEDUP_REMOVED lines=16> */
[----:B------:R-:W-:Y:S01]  /*d7c0*/  BSSY B3, `(.L_x_535) ;  /* 0x000000a000037945 */ /* 0x000fe20003800000 */
[----:B------:R-:W-:-:S03]  /*d7d0*/  IMAD.MOV.U32 R47, RZ, RZ, R48 ;  /* 0x000000ffff2f7224 */ /* 0x000fc600078e0030 */
[----:B------:R-:W-:-:S13]  /*d7e0*/  LOP3.LUT P0, RZ, R46, 0x2, RZ, 0xc0, !PT ;  /* 0x000000022eff7812 */ /* 0x000fda000780c0ff */
[----:B------:R-:W-:Y:S05]  /*d7f0*/  @P0 BRA `(.L_x_536) ;  /* 0x0000000000180947 */ /* 0x000fea0003800000 */
[----:B------:R-:W-:Y:S01]  /*d800*/  BSSY B4, `(.L_x_536) ;  /* 0x0000005000047945 */ /* 0x000fe20003800000 */
.L_x_537:
[C---:B------:R-:W-:Y:S01]  /*d810*/  LOP3.LUT P0, RZ, R46.reuse, 0x3, RZ, 0xc0, !PT ;  /* 0x000000032eff7812 */ /* 0x040fe2000780c0ff */
[----:B------:R-:W-:Y:S02]  /*d820*/  IMAD.SHL.U32 R46, R46, 0x2, RZ ;  /* 0x000000022e2e7824 */ /* 0x000fe400078e00ff */
[----:B------:R-:W-:-:S10]  /*d830*/  VIADD R47, R47, 0xffffffff ;  /* 0xffffffff2f2f7836 */ /* 0x000fd40000000000 */
[----:B------:R-:W-:Y:S05]  /*d840*/  @!P0 BRA `(.L_x_537) ;  /* 0xfffffffc00f08947 */ /* 0x000fea000383ffff */
[----:B------:R-:W-:Y:S05]  /*d850*/  BSYNC B4 ;  /* 0x0000000000047941 */ /* 0x000fea0003800000 */
.L_x_536:
[----:B------:R-:W-:Y:S05]  /*d860*/  BSYNC B3 ;  /* 0x0000000000037941 */ /* 0x000fea0003800000 */
.L_x_535:
        /* <DEDUP_REMOVED lines=31> */
.L_x_544:
[----:B------:R-:W-:Y:S05]  /*da60*/  BSYNC B4 ;  /* 0x0000000000047941 */ /* 0x000fea0003800000 */
.L_x_543:
[----:B------:R-:W-:Y:S01]  /*da70*/  IMAD.IADD R23, R48, 0x1, R23 ;  /* 0x0000000130177824 */ /* 0x000fe200078e0217 */
[----:B------:R-:W-:Y:S06]  /*da80*/  BRA `(.L_x_542) ;  /* 0x0000000000087947 */ /* 0x000fec0003800000 */
.L_x_541:
[----:B------:R-:W-:-:S05]  /*da90*/  VIADD R47, R47, 0x94 ;  /* 0x000000942f2f7836 */ /* 0x000fca0000000000 */
[----:B------:R-:W-:-:S07]  /*daa0*/  SHF.L.U32 R23, R46, R47, RZ ;  /* 0x0000002f2e177219 */ /* 0x000fce00000006ff */
.L_x_542:
[----:B------:R-:W-:Y:S05]  /*dab0*/  BSYNC B3 ;  /* 0x0000000000037941 */ /* 0x000fea0003800000 */
.L_x_540:
[----:B------:R-:W-:Y:S01]  /*dac0*/  LOP3.LUT P0, RZ, R23, 0x1800000, RZ, 0xc0, !PT ;  /* 0x0180000017ff7812 */ /* 0x000fe2000780c0ff */
[----:B------:R-:W-:Y:S01]  /*dad0*/  IMAD.SHL.U32 R46, R45, 0x10000000, RZ ;  /* 0x100000002d2e7824 */ /* 0x000fe200078e00ff */
[----:B------:R-:W-:-:S04]  /*dae0*/  LOP3.LUT R23, R23, 0x7fffff, RZ, 0xc0, !PT ;  /* 0x007fffff17177812 */ /* 0x000fc800078ec0ff */
[----:B------:R-:W-:-:S07]  /*daf0*/  LOP3.LUT R23, R46, 0xf0000000, R23, 0xe2, !PT ;  /* 0xf00000002e177812 */ /* 0x000fce00078ee217 */
[----:B------:R-:W-:Y:S01]  /*db00*/  @P0 LOP3.LUT R23, R23, 0x800000, RZ, 0xfc, !PT ;  /* 0x0080000017170812 */ /* 0x000fe200078efcff */
[----:B------:R-:W-:Y:S06]  /*db10*/  BRA `(.L_x_545) ;  /* 0x0000000000807947 */ /* 0x000fec0003800000 */
.L_x_539:
[C---:B------:R-:W-:Y:S01]  /*db20*/  LOP3.LUT P0, RZ, R46.reuse, 0x4, RZ, 0xc0, !PT ;  /* 0x000000042eff7812 */ /* 0x040fe2000780c0ff */
[----:B------:R-:W-:Y:S02]  /*db30*/  IMAD.SHL.U32 R48, R46, 0x400000, RZ ;  /* 0x004000002e307824 */ /* 0x000fe400078e00ff */
[----:B------:R-:W-:-:S10]  /*db40*/  VIADD R46, R47, 0x7f ;  /* 0x0000007f2f2e7836 */ /* 0x000fd40000000000 */
[----:B------:R-:W-:Y:S05]  /*db50*/  @!P0 BRA `(.L_x_546) ;  /* 0x00000000003c8947 */ /* 0x000fea0003800000 */
[----:B------:R-:W-:Y:S01]  /*db60*/  ISETP.GT.AND P0, PT, R47, 0x7e, PT ;  /* 0x0000007e2f00780c */ /* 0x000fe20003f04270 */
[----:B------:R-:W-:-:S12]  /*db70*/  BSSY B3, `(.L_x_547) ;  /* 0x0000009000037945 */ /* 0x000fd80003800000 */
[----:B------:R-:W-:Y:S05]  /*db80*/  @P0 BRA `(.L_x_548) ;  /* 0x00000000001c0947 */ /* 0x000fea0003800000 */
.L_x_549:
[--C-:B------:R-:W-:Y:S02]  /*db90*/  SHF.R.U32.HI R47, RZ, 0x19, R48.reuse ;  /* 0x00000019ff2f7819 */ /* 0x100fe40000011630 */
[C---:B------:R-:W-:Y:S01]  /*dba0*/  ISETP.LT.AND P1, PT, R46.reuse, 0xfd, PT ;  /* 0x000000fd2e00780c */ /* 0x040fe20003f21270 */
[----:B------:R-:W-:Y:S01]  /*dbb0*/  VIADD R46, R46, 0x1 ;  /* 0x000000012e2e7836 */ /* 0x000fe20000000000 */
[----:B------:R-:W-:Y:S02]  /*dbc0*/  LOP3.LUT R47, R47, 0x1, RZ, 0xc0, !PT ;  /* 0x000000012f2f7812 */ /* 0x000fe400078ec0ff */
[----:B------:R-:W-:Y:S02]  /*dbd0*/  SHF.R.U32.HI R48, RZ, 0x1, R48 ;  /* 0x00000001ff307819 */ /* 0x000fe40000011630 */
[----:B------:R-:W-:-:S13]  /*dbe0*/  ISETP.NE.U32.AND P0, PT, R47, 0x1, PT ;  /* 0x000000012f00780c */ /* 0x000fda0003f05070 */
[----:B------:R-:W-:Y:S05]  /*dbf0*/  @!P0 BRA P1, `(.L_x_549) ;  /* 0xfffffffc00e48947 */ /* 0x000fea000083ffff */
.L_x_548:
[----:B------:R-:W-:Y:S05]  /*dc00*/  BSYNC B3 ;  /* 0x0000000000037941 */ /* 0x000fea0003800000 */
.L_x_547:
[----:B------:R-:W-:-:S13]  /*dc10*/  LOP3.LUT P0, RZ, R48, 0x1000000, RZ, 0xc0, !PT ;  /* 0x0100000030ff7812 */ /* 0x000fda000780c0ff */
[----:B------:R-:W-:-:S04]  /*dc20*/  @P0 LOP3.LUT R23, R23, 0x80000000, RZ, 0xc0, !PT ;  /* 0x8000000017170812 */ /* 0x000fc800078ec0ff */
[----:B------:R-:W-:Y:S01]  /*dc30*/  @P0 LOP3.LUT R23, R23, 0x7f800000, RZ, 0xfc, !PT ;  /* 0x7f80000017170812 */ /* 0x000fe200078efcff */
[----:B------:R-:W-:Y:S06]  /*dc40*/  @P0 BRA `(.L_x_545) ;  /* 0x0000000000340947 */ /* 0x000fec0003800000 */
.L_x_546:
        /* <DEDUP_REMOVED lines=9> */
.L_x_538:
[----:B------:R-:W-:-:S04]  /*dce0*/  LOP3.LUT R23, R23, 0x80000000, RZ, 0xc0, !PT ;  /* 0x8000000017177812 */ /* 0x000fc800078ec0ff */
[----:B------:R-:W-:Y:S01]  /*dcf0*/  LOP3.LUT R23, R23, 0x7f800000, RZ, 0xfc, !PT ;  /* 0x7f80000017177812 */ /* 0x000fe200078efcff */
[----:B------:R-:W-:Y:S06]  /*dd00*/  BRA `(.L_x_545) ;  /* 0x0000000000047947 */ /* 0x000fec0003800000 */
.L_x_534:
[----:B------:R-:W-:-:S07]  /*dd10*/  IMAD.SHL.U32 R23, R45, 0x10000000, RZ ;  /* 0x100000002d177824 */ /* 0x000fce00078e00ff */
.L_x_545:
[----:B------:R-:W-:Y:S05]  /*dd20*/  BSYNC B2 ;  /* 0x0000000000027941 */ /* 0x000fea0003800000 */
.L_x_533:
        /* <DEDUP_REMOVED lines=16> */
[----:B------:R-:W-:Y:S01]  /*de30*/  IMAD.MOV.U32 R46, RZ, RZ, R48 ;  /* 0x000000ffff2e7224 */ /* 0x000fe200078e0030 */
[----:B------:R-:W-:Y:S04]  /*de40*/  BSSY B3, `(.L_x_552) ;  /* 0x0000009000037945 */ /* 0x000fe80003800000 */
[----:B------:R-:W-:-:S13]  /*de50*/  LOP3.LUT P0, RZ, R46, 0x2, RZ, 0xc0, !PT ;  /* 0x000000022eff7812 */ /* 0x000fda000780c0ff */
[----:B------:R-:W-:Y:S05]  /*de60*/  @P0 BRA `(.L_x_553) ;  /* 0x0000000000180947 */ /* 0x000fea0003800000 */
[----:B------:R-:W-:Y:S01]  /*de70*/  BSSY B4, `(.L_x_553) ;  /* 0x0000005000047945 */ /* 0x000fe20003800000 */
.L_x_554:
[C---:B------:R-:W-:Y:S01]  /*de80*/  LOP3.LUT P0, RZ, R46.reuse, 0x3, RZ, 0xc0, !PT ;  /* 0x000000032eff7812 */ /* 0x040fe2000780c0ff */
[----:B------:R-:W-:Y:S02]  /*de90*/  IMAD.SHL.U32 R46, R46, 0x2, RZ ;  /* 0x000000022e2e7824 */ /* 0x000fe400078e00ff */
[----:B------:R-:W-:-:S10]  /*dea0*/  VIADD R47, R47, 0xffffffff ;  /* 0xffffffff2f2f7836 */ /* 0x000fd40000000000 */
[----:B------:R-:W-:Y:S05]  /*deb0*/  @!P0 BRA `(.L_x_554) ;  /* 0xfffffffc00f08947 */ /* 0x000fea000383ffff */
[----:B------:R-:W-:Y:S05]  /*dec0*/  BSYNC B4 ;  /* 0x0000000000047941 */ /* 0x000fea0003800000 */
.L_x_553:
[----:B------:R-:W-:Y:S05]  /*ded0*/  BSYNC B3 ;  /* 0x0000000000037941 */ /* 0x000fea0003800000 */
.L_x_552:
        /* <DEDUP_REMOVED lines=31> */
.L_x_561:
[----:B------:R-:W-:Y:S05]  /*e0d0*/  BSYNC B4 ;  /* 0x0000000000047941 */ /* 0x000fea0003800000 */
.L_x_560:
[----:B------:R-:W-:Y:S01]  /*e0e0*/  IMAD.IADD R48, R49, 0x1, R48 ;  /* 0x0000000131307824 */ /* 0x000fe200078e0230 */
[----:B------:R-:W-:Y:S06]  /*e0f0*/  BRA `(.L_x_559) ;  /* 0x0000000000087947 */ /* 0x000fec0003800000 */
.L_x_558:
[----:B------:R-:W-:-:S05]  /*e100*/  VIADD R47, R47, 0x94 ;  /* 0x000000942f2f7836 */ /* 0x000fca0000000000 */
[----:B------:R-:W-:-:S07]  /*e110*/  SHF.L.U32 R48, R46, R47, RZ ;  /* 0x0000002f2e307219 */ /* 0x000fce00000006ff */
.L_x_559:
[----:B------:R-:W-:Y:S05]  /*e120*/  BSYNC B3 ;  /* 0x0000000000037941 */ /* 0x000fea0003800000 */
.L_x_557:
[C---:B------:R-:W-:Y:S01]  /*e130*/  LOP3.LUT P0, RZ, R48.reuse, 0x1800000, RZ, 0xc0, !PT ;  /* 0x0180000030ff7812 */ /* 0x040fe2000780c0ff */
[----:B------:R-:W-:Y:S01]  /*e140*/  IMAD.SHL.U32 R23, R23, 0x10000000, RZ ;  /* 0x1000000017177824 */ /* 0x000fe200078e00ff */
[----:B------:R-:W-:-:S04]  /*e150*/  LOP3.LUT R48, R48, 0x7fffff, RZ, 0xc0, !PT ;  /* 0x007fffff30307812 */ /* 0x000fc800078ec0ff */
[----:B------:R-:W-:-:S07]  /*e160*/  LOP3.LUT R79, R23, 0xf0000000, R48, 0xe2, !PT ;  /* 0xf0000000174f7812 */ /* 0x000fce00078ee230 */
[----:B------:R-:W-:Y:S01]  /*e170*/  @P0 LOP3.LUT R79, R79, 0x800000, RZ, 0xfc, !PT ;  /* 0x008000004f4f0812 */ /* 0x000fe200078efcff */
[----:B------:R-:W-:Y:S06]  /*e180*/  BRA `(.L_x_562) ;  /* 0x0000000000787947 */ /* 0x000fec0003800000 */
.L_x_556:
[C---:B------:R-:W-:Y:S01]  /*e190*/  LOP3.LUT P0, RZ, R46.reuse, 0x4, RZ, 0xc0, !PT ;  /* 0x000000042eff7812 */ /* 0x040fe2000780c0ff */
[----:B------:R-:W-:Y:S02]  /*e1a0*/  IMAD.SHL.U32 R48, R46, 0x400000, RZ ;  /* 0x004000002e307824 */ /* 0x000fe400078e00ff */
[----:B------:R-:W-:-:S10]  /*e1b0*/  VIADD R46, R47, 0x7f ;  /* 0x0000007f2f2e7836 */ /* 0x000fd40000000000 */
[----:B------:R-:W-:Y:S05]  /*e1c0*/  @!P0 BRA `(.L_x_563) ;  /* 0x0000000000388947 */ /* 0x000fea0003800000 */
[----:B------:R-:W-:Y:S01]  /*e1d0*/  ISETP.GT.AND P0, PT, R47, 0x7e, PT ;  /* 0x0000007e2f00780c */ /* 0x000fe20003f04270 */
[----:B------:R-:W-:-:S12]  /*e1e0*/  BSSY B3, `(.L_x_564) ;  /* 0x0000009000037945 */ /* 0x000fd80003800000 */
[----:B------:R-:W-:Y:S05]  /*e1f0*/  @P0 BRA `(.L_x_565) ;  /* 0x00000000001c0947 */ /* 0x000fea0003800000 */
.L_x_566:
[--C-:B------:R-:W-:Y:S02]  /*e200*/  SHF.R.U32.HI R47, RZ, 0x19, R48.reuse ;  /* 0x00000019ff2f7819 */ /* 0x100fe40000011630 */
[C---:B------:R-:W-:Y:S01]  /*e210*/  ISETP.LT.AND P1, PT, R46.reuse, 0xfd, PT ;  /* 0x000000fd2e00780c */ /* 0x040fe20003f21270 */
[----:B------:R-:W-:Y:S01]  /*e220*/  VIADD R46, R46, 0x1 ;  /* 0x000000012e2e7836 */ /* 0x000fe20000000000 */
[----:B------:R-:W-:Y:S02]  /*e230*/  LOP3.LUT R47, R47, 0x1, RZ, 0xc0, !PT ;  /* 0x000000012f2f7812 */ /* 0x000fe400078ec0ff */
[----:B------:R-:W-:Y:S02]  /*e240*/  SHF.R.U32.HI R48, RZ, 0x1, R48 ;  /* 0x00000001ff307819 */ /* 0x000fe40000011630 */
[----:B------:R-:W-:-:S13]  /*e250*/  ISETP.NE.U32.AND P0, PT, R47, 0x1, PT ;  /* 0x000000012f00780c */ /* 0x000fda0003f05070 */
[----:B------:R-:W-:Y:S05]  /*e260*/  @!P0 BRA P1, `(.L_x_566) ;  /* 0xfffffffc00e48947 */ /* 0x000fea000083ffff */
.L_x_565:
[----:B------:R-:W-:Y:S05]  /*e270*/  BSYNC B3 ;  /* 0x0000000000037941 */ /* 0x000fea0003800000 */
.L_x_564:
[----:B------:R-:W-:-:S13]  /*e280*/  LOP3.LUT P0, RZ, R48, 0x1000000, RZ, 0xc0, !PT ;  /* 0x0100000030ff7812 */ /* 0x000fda000780c0ff */
[----:B------:R-:W-:Y:S01]  /*e290*/  @P0 LEA R79, R23, 0x7f800000, 0x1c ;  /* 0x7f800000174f0811 */ /* 0x000fe200078ee0ff */
[----:B------:R-:W-:Y:S06]  /*e2a0*/  @P0 BRA `(.L_x_562) ;  /* 0x0000000000300947 */ /* 0x000fec0003800000 */
.L_x_563:
        /* <DEDUP_REMOVED lines=9> */
.L_x_555:
[----:B------:R-:W-:Y:S01]  /*e340*/  LEA R79, R23, 0x7f800000, 0x1c ;  /* 0x7f800000174f7811 */ /* 0x000fe200078ee0ff */
[----:B------:R-:W-:Y:S06]  /*e350*/  BRA `(.L_x_562) ;  /* 0x0000000000047947 */ /* 0x000fec0003800000 */
.L_x_551:
[----:B------:R-:W-:-:S07]  /*e360*/  IMAD.SHL.U32 R79, R23, 0x10000000, RZ ;  /* 0x10000000174f7824 */ /* 0x000fce00078e00ff */
.L_x_562:
[----:B------:R-:W-:Y:S05]  /*e370*/  BSYNC B2 ;  /* 0x0000000000027941 */ /* 0x000fea0003800000 */
.L_x_550:
        /* <DEDUP_REMOVED lines=16> */
[----:B------:R-:W-:Y:S01]  /*e480*/  BSSY B3, `(.L_x_569) ;  /* 0x000000a000037945 */ /* 0x000fe20003800000 */
[----:B------:R-:W-:-:S03]  /*e490*/  IMAD.MOV.U32 R47, RZ, RZ, R48 ;  /* 0x000000ffff2f7224 */ /* 0x000fc600078e0030 */
[----:B------:R-:W-:-:S13]  /*e4a0*/  LOP3.LUT P0, RZ, R46, 0x2, RZ, 0xc0, !PT ;  /* 0x000000022eff7812 */ /* 0x000fda000780c0ff */
[----:B------:R-:W-:Y:S05]  /*e4b0*/  @P0 BRA `(.L_x_570) ;  /* 0x0000000000180947 */ /* 0x000fea0003800000 */
[----:B------:R-:W-:Y:S01]  /*e4c0*/  BSSY B4, `(.L_x_570) ;  /* 0x0000005000047945 */ /* 0x000fe20003800000 */
.L_x_571:
[C---:B------:R-:W-:Y:S01]  /*e4d0*/  LOP3.LUT P0, RZ, R46.reuse, 0x3, RZ, 0xc0, !PT ;  /* 0x000000032eff7812 */ /* 0x040fe2000780c0ff */
[----:B------:R-:W-:Y:S02]  /*e4e0*/  IMAD.SHL.U32 R46, R46, 0x2, RZ ;  /* 0x000000022e2e7824 */ /* 0x000fe400078e00ff */
[----:B------:R-:W-:-:S10]  /*e4f0*/  VIADD R47, R47, 0xffffffff ;  /* 0xffffffff2f2f7836 */ /* 0x000fd40000000000 */
[----:B------:R-:W-:Y:S05]  /*e500*/  @!P0 BRA `(.L_x_571) ;  /* 0xfffffffc00f08947 */ /* 0x000fea000383ffff */
[----:B------:R-:W-:Y:S05]  /*e510*/  BSYNC B4 ;  /* 0x0000000000047941 */ /* 0x000fea0003800000 */
.L_x_570:
[----:B------:R-:W-:Y:S05]  /*e520*/  BSYNC B3 ;  /* 0x0000000000037941 */ /* 0x000fea0003800000 */
.L_x_569:
        /* <DEDUP_REMOVED lines=31> */
.L_x_578:
[----:B------:R-:W-:Y:S05]  /*e720*/  BSYNC B4 ;  /* 0x0000000000047941 */ /* 0x000fea0003800000 */
.L_x_577:
[----:B------:R-:W-:Y:S01]  /*e730*/  IMAD.IADD R48, R47, 0x1, R48 ;  /* 0x000000012f307824 */ /* 0x000fe200078e0230 */
[----:B------:R-:W-:Y:S06]  /*e740*/  BRA `(.L_x_576) ;  /* 0x0000000000087947 */ /* 0x000fec0003800000 */
.L_x_575:
[----:B------:R-:W-:-:S05]  /*e750*/  VIADD R47, R47, 0x94 ;  /* 0x000000942f2f7836 */ /* 0x000fca0000000000 */
[----:B------:R-:W-:-:S07]  /*e760*/  SHF.L.U32 R48, R46, R47, RZ ;  /* 0x0000002f2e307219 */ /* 0x000fce00000006ff */
.L_x_576:
[----:B------:R-:W-:Y:S05]  /*e770*/  BSYNC B3 ;  /* 0x0000000000037941 */ /* 0x000fea0003800000 */
.L_x_574:
[C---:B------:R-:W-:Y:S01]  /*e780*/  LOP3.LUT P0, RZ, R48.reuse, 0x1800000, RZ, 0xc0, !PT ;  /* 0x0180000030ff7812 */ /* 0x040fe2000780c0ff */
[----:B------:R-:W-:Y:S01]  /*e790*/  IMAD.SHL.U32 R23, R23, 0x10000000, RZ ;  /* 0x1000000017177824 */ /* 0x000fe200078e00ff */
[----:B------:R-:W-:-:S04]  /*e7a0*/  LOP3.LUT R48, R48, 0x7fffff, RZ, 0xc0, !PT ;  /* 0x007fffff30307812 */ /* 0x000fc800078ec0ff */
[----:B------:R-:W-:-:S07]  /*e7b0*/  LOP3.LUT R78, R23, 0xf0000000, R48, 0xe2, !PT ;  /* 0xf0000000174e7812 */ /* 0x000fce00078ee230 */
[----:B------:R-:W-:Y:S01]  /*e7c0*/  @P0 LOP3.LUT R78, R78, 0x800000, RZ, 0xfc, !PT ;  /* 0x008000004e4e0812 */ /* 0x000fe200078efcff */
[----:B------:R-:W-:Y:S06]  /*e7d0*/  BRA `(.L_x_579) ;  /* 0x0000000000787947 */ /* 0x000fec0003800000 */
.L_x_573:
[C---:B------:R-:W-:Y:S01]  /*e7e0*/  LOP3.LUT P0, RZ, R46.reuse, 0x4, RZ, 0xc0, !PT ;  /* 0x000000042eff7812 */ /* 0x040fe2000780c0ff */
[----:B------:R-:W-:Y:S02]  /*e7f0*/  IMAD.SHL.U32 R48, R46, 0x400000, RZ ;  /* 0x004000002e307824 */ /* 0x000fe400078e00ff */
[----:B------:R-:W-:-:S10]  /*e800*/  VIADD R46, R47, 0x7f ;  /* 0x0000007f2f2e7836 */ /* 0x000fd40000000000 */
[----:B------:R-:W-:Y:S05]  /*e810*/  @!P0 BRA `(.L_x_580) ;  /* 0x0000000000388947 */ /* 0x000fea0003800000 */
[----:B------:R-:W-:Y:S01]  /*e820*/  ISETP.GT.AND P0, PT, R47, 0x7e, PT ;  /* 0x0000007e2f00780c */ /* 0x000fe20003f04270 */
[----:B------:R-:W-:-:S12]  /*e830*/  BSSY B3, `(.L_x_581) ;  /* 0x0000009000037945 */ /* 0x000fd80003800000 */
[----:B------:R-:W-:Y:S05]  /*e840*/  @P0 BRA `(.L_x_582) ;  /* 0x00000000001c0947 */ /* 0x000fea0003800000 */
.L_x_583:
[--C-:B------:R-:W-:Y:S02]  /*e850*/  SHF.R.U32.HI R47, RZ, 0x19, R48.reuse ;  /* 0x00000019ff2f7819 */ /* 0x100fe40000011630 */
[C---:B------:R-:W-:Y:S01]  /*e860*/  ISETP.LT.AND P1, PT, R46.reuse, 0xfd, PT ;  /* 0x000000fd2e00780c */ /* 0x040fe20003f21270 */
[----:B------:R-:W-:Y:S01]  /*e870*/  VIADD R46, R46, 0x1 ;  /* 0x000000012e2e7836 */ /* 0x000fe20000000000 */
[----:B------:R-:W-:Y:S02]  /*e880*/  LOP3.LUT R47, R47, 0x1, RZ, 0xc0, !PT ;  /* 0x000000012f2f7812 */ /* 0x000fe400078ec0ff */
[----:B------:R-:W-:Y:S02]  /*e890*/  SHF.R.U32.HI R48, RZ, 0x1, R48 ;  /* 0x00000001ff307819 */ /* 0x000fe40000011630 */
[----:B------:R-:W-:-:S13]  /*e8a0*/  ISETP.NE.U32.AND P0, PT, R47, 0x1, PT ;  /* 0x000000012f00780c */ /* 0x000fda0003f05070 */
[----:B------:R-:W-:Y:S05]  /*e8b0*/  @!P0 BRA P1, `(.L_x_583) ;  /* 0xfffffffc00e48947 */ /* 0x000fea000083ffff */
.L_x_582:
[----:B------:R-:W-:Y:S05]  /*e8c0*/  BSYNC B3 ;  /* 0x0000000000037941 */ /* 0x000fea0003800000 */
.L_x_581:
[----:B------:R-:W-:-:S13]  /*e8d0*/  LOP3.LUT P0, RZ, R48, 0x1000000, RZ, 0xc0, !PT ;  /* 0x0100000030ff7812 */ /* 0x000fda000780c0ff */
[----:B------:R-:W-:Y:S01]  /*e8e0*/  @P0 LEA R78, R23, 0x7f800000, 0x1c ;  /* 0x7f800000174e0811 */ /* 0x000fe200078ee0ff */
[----:B------:R-:W-:Y:S06]  /*e8f0*/  @P0 BRA `(.L_x_579) ;  /* 0x0000000000300947 */ /* 0x000fec0003800000 */
.L_x_580:
        /* <DEDUP_REMOVED lines=9> */
.L_x_572:
[----:B------:R-:W-:Y:S01]  /*e990*/  LEA R78, R23, 0x7f800000, 0x1c ;  /* 0x7f800000174e7811 */ /* 0x000fe200078ee0ff */
[----:B------:R-:W-:Y:S06]  /*e9a0*/  BRA `(.L_x_579) ;  /* 0x0000000000047947 */ /* 0x000fec0003800000 */
.L_x_568:
[----:B------:R-:W-:-:S07]  /*e9b0*/  IMAD.SHL.U32 R78, R23, 0x10000000, RZ ;  /* 0x10000000174e7824 */ /* 0x000fce00078e00ff */
.L_x_579:
[----:B------:R-:W-:Y:S05]  /*e9c0*/  BSYNC B2 ;  /* 0x0000000000027941 */ /* 0x000fea0003800000 */
.L_x_567:
        /* <DEDUP_REMOVED lines=21> */
.L_x_588:
[C---:B------:R-:W-:Y:S01]  /*eb20*/  LOP3.LUT P0, RZ, R46.reuse, 0x3, RZ, 0xc0, !PT ;  /* 0x000000032eff7812 */ /* 0x040fe2000780c0ff */
[----:B------:R-:W-:Y:S02]  /*eb30*/  IMAD.SHL.U32 R46, R46, 0x2, RZ ;  /* 0x000000022e2e7824 */ /* 0x000fe400078e00ff */
[----:B------:R-:W-:-:S10]  /*eb40*/  VIADD R47, R47, 0xffffffff ;  /* 0xffffffff2f2f7836 */ /* 0x000fd40000000000 */
[----:B------:R-:W-:Y:S05]  /*eb50*/  @!P0 BRA `(.L_x_588) ;  /* 0xfffffffc00f08947 */ /* 0x000fea000383ffff */
[----:B------:R-:W-:Y:S05]  /*eb60*/  BSYNC B4 ;  /* 0x0000000000047941 */ /* 0x000fea0003800000 */
.L_x_587:
[----:B------:R-:W-:Y:S05]  /*eb70*/  BSYNC B3 ;  /* 0x0000000000037941 */ /* 0x000fea0003800000 */
.L_x_586:
        /* <DEDUP_REMOVED lines=19> */
[----:B------:R-:W-:Y:S02]  /*ecb0*/  LOP3.LUT P0, R52, R46, RZ, R51, 0xa0, !PT ;  /* 0x000000ff2e347212 */ /* 0x000fe4000780a033 */
[----:B------:R-:W-:Y:S01]  /*ecc0*/  IADD3 R51, -R47, -0x94, RZ ;  /* 0xffffff6c2f337810 */ /* 0x000fe20007ffe1ff */
[----:B------:R-:W-:-:S03]  /*ecd0*/  IMAD.MOV.U32 R47, RZ, RZ, 0x1 ;  /* 0x00000001ff2f7424 */ /* 0x000fc600078e00ff */
[----:B------:R-:W-:-:S07]  /*ece0*/  SHF.R.U32.HI R50, RZ, R51, R46 ;  /* 0x00000033ff327219 */ /* 0x000fce000001162e */
        /* <DEDUP_REMOVED lines=8> */
.L_x_595:
[----:B------:R-:W-:Y:S05]  /*ed70*/  BSYNC B4 ;  /* 0x0000000000047941 */ /* 0x000fea0003800000 */
.L_x_594:
[----:B------:R-:W-:Y:S01]  /*ed80*/  IMAD.IADD R48, R50, 0x1, R47 ;  /* 0x0000000132307824 */ /* 0x000fe200078e022f */
[----:B------:R-:W-:Y:S06]  /*ed90*/  BRA `(.L_x_593) ;  /* 0x0000000000087947 */ /* 0x000fec0003800000 */
.L_x_592:
[----:B------:R-:W-:-:S05]  /*eda0*/  VIADD R47, R47, 0x94 ;  /* 0x000000942f2f7836 */ /* 0x000fca0000000000 */
[----:B------:R-:W-:-:S07]  /*edb0*/  SHF.L.U32 R48, R46, R47, RZ ;  /* 0x0000002f2e307219 */ /* 0x000fce00000006ff */
.L_x_593:
[----:B------:R-:W-:Y:S05]  /*edc0*/  BSYNC B3 ;  /* 0x0000000000037941 */ /* 0x000fea0003800000 */
.L_x_591:
[C---:B------:R-:W-:Y:S01]  /*edd0*/  LOP3.LUT P0, RZ, R48.reuse, 0x1800000, RZ, 0xc0, !PT ;  /* 0x0180000030ff7812 */ /* 0x040fe2000780c0ff */
[----:B------:R-:W-:Y:S01]  /*ede0*/  IMAD.SHL.U32 R23, R23, 0x10000000, RZ ;  /* 0x1000000017177824 */ /* 0x000fe200078e00ff */
[----:B------:R-:W-:-:S04]  /*edf0*/  LOP3.LUT R48, R48, 0x7fffff, RZ, 0xc0, !PT ;  /* 0x007fffff30307812 */ /* 0x000fc800078ec0ff */
[----:B------:R-:W-:-:S07]  /*ee00*/  LOP3.LUT R77, R23, 0xf0000000, R48, 0xe2, !PT ;  /* 0xf0000000174d7812 */ /* 0x000fce00078ee230 */
[----:B------:R-:W-:Y:S01]  /*ee10*/  @P0 LOP3.LUT R77, R77, 0x800000, RZ, 0xfc, !PT ;  /* 0x008000004d4d0812 */ /* 0x000fe200078efcff */
[----:B------:R-:W-:Y:S06]  /*ee20*/  BRA `(.L_x_596) ;  /* 0x0000000000787947 */ /* 0x000fec0003800000 */
.L_x_590:
[C---:B------:R-:W-:Y:S01]  /*ee30*/  LOP3.LUT P0, RZ, R46.reuse, 0x4, RZ, 0xc0, !PT ;  /* 0x000000042eff7812 */ /* 0x040fe2000780c0ff */
[----:B------:R-:W-:Y:S02]  /*ee40*/  IMAD.SHL.U32 R48, R46, 0x400000, RZ ;  /* 0x004000002e307824 */ /* 0x000fe400078e00ff */
[----:B------:R-:W-:-:S10]  /*ee50*/  VIADD R46, R47, 0x7f ;  /* 0x0000007f2f2e7836 */ /* 0x000fd40000000000 */
[----:B------:R-:W-:Y:S05]  /*ee60*/  @!P0 BRA `(.L_x_597) ;  /* 0x0000000000388947 */ /* 0x000fea0003800000 */
[----:B------:R-:W-:Y:S01]  /*ee70*/  ISETP.GT.AND P0, PT, R47, 0x7e, PT ;  /* 0x0000007e2f00780c */ /* 0x000fe20003f04270 */
[----:B------:R-:W-:-:S12]  /*ee80*/  BSSY B3, `(.L_x_598) ;  /* 0x0000009000037945 */ /* 0x000fd80003800000 */
[----:B------:R-:W-:Y:S05]  /*ee90*/  @P0 BRA `(.L_x_599) ;  /* 0x00000000001c0947 */ /* 0x000fea0003800000 */
.L_x_600:
[--C-:B------:R-:W-:Y:S02]  /*eea0*/  SHF.R.U32.HI R47, RZ, 0x19, R48.reuse ;  /* 0x00000019ff2f7819 */ /* 0x100fe40000011630 */
[C---:B------:R-:W-:Y:S01]  /*eeb0*/  ISETP.LT.AND P1, PT, R46.reuse, 0xfd, PT ;  /* 0x000000fd2e00780c */ /* 0x040fe20003f21270 */
[----:B------:R-:W-:Y:S01]  /*eec0*/  VIADD R46, R46, 0x1 ;  /* 0x000000012e2e7836 */ /* 0x000fe20000000000 */
[----:B------:R-:W-:Y:S02]  /*eed0*/  LOP3.LUT R47, R47, 0x1, RZ, 0xc0, !PT ;  /* 0x000000012f2f7812 */ /* 0x000fe400078ec0ff */
[----:B------:R-:W-:Y:S02]  /*eee0*/  SHF.R.U32.HI R48, RZ, 0x1, R48 ;  /* 0x00000001ff307819 */ /* 0x000fe40000011630 */
[----:B------:R-:W-:-:S13]  /*eef0*/  ISETP.NE.U32.AND P0, PT, R47, 0x1, PT ;  /* 0x000000012f00780c */ /* 0x000fda0003f05070 */
[----:B------:R-:W-:Y:S05]  /*ef00*/  @!P0 BRA P1, `(.L_x_600) ;  /* 0xfffffffc00e48947 */ /* 0x000fea000083ffff */
.L_x_599:
[----:B------:R-:W-:Y:S05]  /*ef10*/  BSYNC B3 ;  /* 0x0000000000037941 */ /* 0x000fea0003800000 */
.L_x_598:
[----:B------:R-:W-:-:S13]  /*ef20*/  LOP3.LUT P0, RZ, R48, 0x1000000, RZ, 0xc0, !PT ;  /* 0x0100000030ff7812 */ /* 0x000fda000780c0ff */
[----:B------:R-:W-:Y:S01]  /*ef30*/  @P0 LEA R77, R23, 0x7f800000, 0x1c ;  /* 0x7f800000174d0811 */ /* 0x000fe200078ee0ff */
[----:B------:R-:W-:Y:S06]  /*ef40*/  @P0 BRA `(.L_x_596) ;  /* 0x0000000000300947 */ /* 0x000fec0003800000 */
.L_x_597:
        /* <DEDUP_REMOVED lines=9> */
.L_x_589:
[----:B------:R-:W-:Y:S01]  /*efe0*/  LEA R77, R23, 0x7f800000, 0x1c ;  /* 0x7f800000174d7811 */ /* 0x000fe200078ee0ff */
[----:B------:R-:W-:Y:S06]  /*eff0*/  BRA `(.L_x_596) ;  /* 0x0000000000047947 */ /* 0x000fec0003800000 */
.L_x_585:
[----:B------:R-:W-:-:S07]  /*f000*/  IMAD.SHL.U32 R77, R23, 0x10000000, RZ ;  /* 0x10000000174d7824 */ /* 0x000fce00078e00ff */
.L_x_596:
[----:B------:R-:W-:Y:S05]  /*f010*/  BSYNC B2 ;  /* 0x0000000000027941 */ /* 0x000fea0003800000 */
.L_x_584:
        /* <DEDUP_REMOVED lines=21> */
.L_x_605:
[C---:B------:R-:W-:Y:S01]  /*f170*/  LOP3.LUT P0, RZ, R46.reuse, 0x3, RZ, 0xc0, !PT ;  /* 0x000000032eff7812 */ /* 0x040fe2000780c0ff */
[----:B------:R-:W-:Y:S02]  /*f180*/  IMAD.SHL.U32 R46, R46, 0x2, RZ ;  /* 0x000000022e2e7824 */ /* 0x000fe400078e00ff */
[----:B------:R-:W-:-:S10]  /*f190*/  VIADD R47, R47, 0xffffffff ;  /* 0xffffffff2f2f7836 */ /* 0x000fd40000000000 */
[----:B------:R-:W-:Y:S05]  /*f1a0*/  @!P0 BRA `(.L_x_605) ;  /* 0xfffffffc00f08947 */ /* 0x000fea000383ffff */
[----:B------:R-:W-:Y:S05]  /*f1b0*/  BSYNC B4 ;  /* 0x0000000000047941 */ /* 0x000fea0003800000 */
.L_x_604:
[----:B------:R-:W-:Y:S05]  /*f1c0*/  BSYNC B3 ;  /* 0x0000000000037941 */ /* 0x000fea0003800000 */
.L_x_603:
        /* <DEDUP_REMOVED lines=31> */
.L_x_612:
[----:B------:R-:W-:Y:S05]  /*f3c0*/  BSYNC B4 ;  /* 0x0000000000047941 */ /* 0x000fea0003800000 */
.L_x_611:
[----:B------:R-:W-:Y:S01]  /*f3d0*/  IMAD.IADD R48, R50, 0x1, R47 ;  /* 0x0000000132307824 */ /* 0x000fe200078e022f */
[----:B------:R-:W-:Y:S06]  /*f3e0*/  BRA `(.L_x_610) ;  /* 0x0000000000087947 */ /* 0x000fec0003800000 */
.L_x_609:
[----:B------:R-:W-:-:S05]  /*f3f0*/  VIADD R47, R47, 0x94 ;  /* 0x000000942f2f7836 */ /* 0x000fca0000000000 */
[----:B------:R-:W-:-:S07]  /*f400*/  SHF.L.U32 R48, R46, R47, RZ ;  /* 0x0000002f2e307219 */ /* 0x000fce00000006ff */
.L_x_610:
[----:B------:R-:W-:Y:S05]  /*f410*/  BSYNC B3 ;  /* 0x0000000000037941 */ /* 0x000fea0003800000 */
.L_x_608:
[C---:B------:R-:W-:Y:S01]  /*f420*/  LOP3.LUT P0, RZ, R48.reuse, 0x1800000, RZ, 0xc0, !PT ;  /* 0x0180000030ff7812 */ /* 0x040fe2000780c0ff */
[----:B------:R-:W-:Y:S01]  /*f430*/  IMAD.SHL.U32 R23, R23, 0x10000000, RZ ;  /* 0x1000000017177824 */ /* 0x000fe200078e00ff */
[----:B------:R-:W-:-:S04]  /*f440*/  LOP3.LUT R48, R48, 0x7fffff, RZ, 0xc0, !PT ;  /* 0x007fffff30307812 */ /* 0x000fc800078ec0ff */
[----:B------:R-:W-:-:S07]  /*f450*/  LOP3.LUT R76, R23, 0xf0000000, R48, 0xe2, !PT ;  /* 0xf0000000174c7812 */ /* 0x000fce00078ee230 */
[----:B------:R-:W-:Y:S01]  /*f460*/  @P0 LOP3.LUT R76, R76, 0x800000, RZ, 0xfc, !PT ;  /* 0x008000004c4c0812 */ /* 0x000fe200078efcff */
[----:B------:R-:W-:Y:S06]  /*f470*/  BRA `(.L_x_613) ;  /* 0x0000000000787947 */ /* 0x000fec0003800000 */
.L_x_607:
[C---:B------:R-:W-:Y:S01]  /*f480*/  LOP3.LUT P0, RZ, R46.reuse, 0x4, RZ, 0xc0, !PT ;  /* 0x000000042eff7812 */ /* 0x040fe2000780c0ff */
[----:B------:R-:W-:Y:S02]  /*f490*/  IMAD.SHL.U32 R48, R46, 0x400000, RZ ;  /* 0x004000002e307824 */ /* 0x000fe400078e00ff */
[----:B------:R-:W-:-:S10]  /*f4a0*/  VIADD R46, R47, 0x7f ;  /* 0x0000007f2f2e7836 */ /* 0x000fd40000000000 */
[----:B------:R-:W-:Y:S05]  /*f4b0*/  @!P0 BRA `(.L_x_614) ;  /* 0x0000000000388947 */ /* 0x000fea0003800000 */
[----:B------:R-:W-:Y:S01]  /*f4c0*/  ISETP.GT.AND P0, PT, R47, 0x7e, PT ;  /* 0x0000007e2f00780c */ /* 0x000fe20003f04270 */
[----:B------:R-:W-:-:S12]  /*f4d0*/  BSSY B3, `(.L_x_615) ;  /* 0x0000009000037945 */ /* 0x000fd80003800000 */
[----:B------:R-:W-:Y:S05]  /*f4e0*/  @P0 BRA `(.L_x_616) ;  /* 0x00000000001c0947 */ /* 0x000fea0003800000 */
.L_x_617:
[--C-:B------:R-:W-:Y:S02]  /*f4f0*/  SHF.R.U32.HI R47, RZ, 0x19, R48.reuse ;  /* 0x00000019ff2f7819 */ /* 0x100fe40000011630 */
[C---:B------:R-:W-:Y:S01]  /*f500*/  ISETP.LT.AND P1, PT, R46.reuse, 0xfd, PT ;  /* 0x000000fd2e00780c */ /* 0x040fe20003f21270 */
[----:B------:R-:W-:Y:S01]  /*f510*/  VIADD R46, R46, 0x1 ;  /* 0x000000012e2e7836 */ /* 0x000fe20000000000 */
[----:B------:R-:W-:Y:S02]  /*f520*/  LOP3.LUT R47, R47, 0x1, RZ, 0xc0, !PT ;  /* 0x000000012f2f7812 */ /* 0x000fe400078ec0ff */
[----:B------:R-:W-:Y:S02]  /*f530*/  SHF.R.U32.HI R48, RZ, 0x1, R48 ;  /* 0x00000001ff307819 */ /* 0x000fe40000011630 */
[----:B------:R-:W-:-:S13]  /*f540*/  ISETP.NE.U32.AND P0, PT, R47, 0x1, PT ;  /* 0x000000012f00780c */ /* 0x000fda0003f05070 */
[----:B------:R-:W-:Y:S05]  /*f550*/  @!P0 BRA P1, `(.L_x_617) ;  /* 0xfffffffc00e48947 */ /* 0x000fea000083ffff */
.L_x_616:
[----:B------:R-:W-:Y:S05]  /*f560*/  BSYNC B3 ;  /* 0x0000000000037941 */ /* 0x000fea0003800000 */
.L_x_615:
[----:B------:R-:W-:-:S13]  /*f570*/  LOP3.LUT P0, RZ, R48, 0x1000000, RZ, 0xc0, !PT ;  /* 0x0100000030ff7812 */ /* 0x000fda000780c0ff */
[----:B------:R-:W-:Y:S01]  /*f580*/  @P0 LEA R76, R23, 0x7f800000, 0x1c ;  /* 0x7f800000174c0811 */ /* 0x000fe200078ee0ff */
[----:B------:R-:W-:Y:S06]  /*f590*/  @P0 BRA `(.L_x_613) ;  /* 0x0000000000300947 */ /* 0x000fec0003800000 */
.L_x_614:
        /* <DEDUP_REMOVED lines=9> */
.L_x_606:
[----:B------:R-:W-:Y:S01]  /*f630*/  LEA R76, R23, 0x7f800000, 0x1c ;  /* 0x7f800000174c7811 */ /* 0x000fe200078ee0ff */
[----:B------:R-:W-:Y:S06]  /*f640*/  BRA `(.L_x_613) ;  /* 0x0000000000047947 */ /* 0x000fec0003800000 */
.L_x_602:
[----:B------:R-:W-:-:S07]  /*f650*/  IMAD.SHL.U32 R76, R23, 0x10000000, RZ ;  /* 0x10000000174c7824 */ /* 0x000fce00078e00ff */
.L_x_613:
[----:B------:R-:W-:Y:S05]  /*f660*/  BSYNC B2 ;  /* 0x0000000000027941 */ /* 0x000fea0003800000 */
.L_x_601:
        /* <DEDUP_REMOVED lines=19> */
.L_x_622:
[C---:B------:R-:W-:Y:S01]  /*f7a0*/  LOP3.LUT P0, RZ, R47.reuse, 0x3, RZ, 0xc0, !PT ;  /* 0x000000032fff7812 */ /* 0x040fe2000780c0ff */
[----:B------:R-:W-:Y:S02]  /*f7b0*/  IMAD.SHL.U32 R47, R47, 0x2, RZ ;  /* 0x000000022f2f7824 */ /* 0x000fe400078e00ff */
[----:B------:R-:W-:-:S10]  /*f7c0*/  VIADD R46, R46, 0xffffffff ;  /* 0xffffffff2e2e7836 */ /* 0x000fd40000000000 */
[----:B------:R-:W-:Y:S05]  /*f7d0*/  @!P0 BRA `(.L_x_622) ;  /* 0xfffffffc00f08947 */ /* 0x000fea000383ffff */
[----:B------:R-:W-:Y:S05]  /*f7e0*/  BSYNC B4 ;  /* 0x0000000000047941 */ /* 0x000fea0003800000 */
.L_x_621:
[----:B------:R-:W-:Y:S05]  /*f7f0*/  BSYNC B3 ;  /* 0x0000000000037941 */ /* 0x000fea0003800000 */
.L_x_620:
        /* <DEDUP_REMOVED lines=31> */
.L_x_629:
[----:B------:R-:W-:Y:S05]  /*f9f0*/  BSYNC B4 ;  /* 0x0000000000047941 */ /* 0x000fea0003800000 */
.L_x_628:
[----:B------:R-:W-:Y:S01]  /*fa00*/  IMAD.IADD R48, R75, 0x1, R46 ;  /* 0x000000014b307824 */ /* 0x000fe200078e022e */
[----:B------:R-:W-:Y:S06]  /*fa10*/  BRA `(.L_x_627) ;  /* 0x0000000000087947 */ /* 0x000fec0003800000 */
.L_x_626:
[----:B------:R-:W-:-:S05]  /*fa20*/  VIADD R46, R46, 0x94 ;  /* 0x000000942e2e7836 */ /* 0x000fca0000000000 */
[----:B------:R-:W-:-:S07]  /*fa30*/  SHF.L.U32 R48, R47, R46, RZ ;  /* 0x0000002e2f307219 */ /* 0x000fce00000006ff */
.L_x_627:
[----:B------:R-:W-:Y:S05]  /*fa40*/  BSYNC B3 ;  /* 0x0000000000037941 */ /* 0x000fea0003800000 */
.L_x_625:
[C---:B------:R-:W-:Y:S01]  /*fa50*/  LOP3.LUT P0, RZ, R48.reuse, 0x1800000, RZ, 0xc0, !PT ;  /* 0x0180000030ff7812 */ /* 0x040fe2000780c0ff */
[----:B------:R-:W-:Y:S01]  /*fa60*/  IMAD.SHL.U32 R23, R23, 0x10000000, RZ ;  /* 0x1000000017177824 */ /* 0x000fe200078e00ff */
[----:B------:R-:W-:-:S04]  /*fa70*/  LOP3.LUT R48, R48, 0x7fffff, RZ, 0xc0, !PT ;  /* 0x007fffff30307812 */ /* 0x000fc800078ec0ff */
[----:B------:R-:W-:-:S07]  /*fa80*/  LOP3.LUT R75, R23, 0xf0000000, R48, 0xe2, !PT ;  /* 0xf0000000174b7812 */ /* 0x000fce00078ee230 */
[----:B------:R-:W-:Y:S01]  /*fa90*/  @P0 LOP3.LUT R75, R75, 0x800000, RZ, 0xfc, !PT ;  /* 0x008000004b4b0812 */ /* 0x000fe200078efcff */
[----:B------:R-:W-:Y:S06]  /*faa0*/  BRA `(.L_x_630) ;  /* 0x0000000000787947 */ /* 0x000fec0003800000 */
.L_x_624:
[C---:B------:R-:W-:Y:S01]  /*fab0*/  LOP3.LUT P0, RZ, R47.reuse, 0x4, RZ, 0xc0, !PT ;  /* 0x000000042fff7812 */ /* 0x040fe2000780c0ff */
[----:B------:R-:W-:Y:S02]  /*fac0*/  IMAD.SHL.U32 R48, R47, 0x400000, RZ ;  /* 0x004000002f307824 */ /* 0x000fe400078e00ff */
[----:B------:R-:W-:-:S10]  /*fad0*/  VIADD R47, R46, 0x7f ;  /* 0x0000007f2e2f7836 */ /* 0x000fd40000000000 */
[----:B------:R-:W-:Y:S05]  /*fae0*/  @!P0 BRA `(.L_x_631) ;  /* 0x0000000000388947 */ /* 0x000fea0003800000 */
[----:B------:R-:W-:Y:S01]  /*faf0*/  ISETP.GT.AND P0, PT, R46, 0x7e, PT ;  /* 0x0000007e2e00780c */ /* 0x000fe20003f04270 */
[----:B------:R-:W-:-:S12]  /*fb00*/  BSSY B3, `(.L_x_632) ;  /* 0x0000009000037945 */ /* 0x000fd80003800000 */
[----:B------:R-:W-:Y:S05]  /*fb10*/  @P0 BRA `(.L_x_633) ;  /* 0x00000000001c0947 */ /* 0x000fea0003800000 */
.L_x_634:
[--C-:B------:R-:W-:Y:S02]  /*fb20*/  SHF.R.U32.HI R46, RZ, 0x19, R48.reuse ;  /* 0x00000019ff2e7819 */ /* 0x100fe40000011630 */
[C---:B------:R-:W-:Y:S01]  /*fb30*/  ISETP.LT.AND P1, PT, R47.reuse, 0xfd, PT ;  /* 0x000000fd2f00780c */ /* 0x040fe20003f21270 */
[----:B------:R-:W-:Y:S01]  /*fb40*/  VIADD R47, R47, 0x1 ;  /* 0x000000012f2f7836 */ /* 0x000fe20000000000 */
[----:B------:R-:W-:Y:S02]  /*fb50*/  LOP3.LUT R46, R46, 0x1, RZ, 0xc0, !PT ;  /* 0x000000012e2e7812 */ /* 0x000fe400078ec0ff */
[----:B------:R-:W-:Y:S02]  /*fb60*/  SHF.R.U32.HI R48, RZ, 0x1, R48 ;  /* 0x00000001ff307819 */ /* 0x000fe40000011630 */
[----:B------:R-:W-:-:S13]  /*fb70*/  ISETP.NE.U32.AND P0, PT, R46, 0x1, PT ;  /* 0x000000012e00780c */ /* 0x000fda0003f05070 */
[----:B------:R-:W-:Y:S05]  /*fb80*/  @!P0 BRA P1, `(.L_x_634) ;  /* 0xfffffffc00e48947 */ /* 0x000fea000083ffff */
.L_x_633:
[----:B------:R-:W-:Y:S05]  /*fb90*/  BSYNC B3 ;  /* 0x0000000000037941 */ /* 0x000fea0003800000 */
.L_x_632:
[----:B------:R-:W-:-:S13]  /*fba0*/  LOP3.LUT P0, RZ, R48, 0x1000000, RZ, 0xc0, !PT ;  /* 0x0100000030ff7812 */ /* 0x000fda000780c0ff */
[----:B------:R-:W-:Y:S01]  /*fbb0*/  @P0 LEA R75, R23, 0x7f800000, 0x1c ;  /* 0x7f800000174b0811 */ /* 0x000fe200078ee0ff */
[----:B------:R-:W-:Y:S06]  /*fbc0*/  @P0 BRA `(.L_x_630) ;  /* 0x0000000000300947 */ /* 0x000fec0003800000 */
.L_x_631:
        /* <DEDUP_REMOVED lines=9> */
.L_x_623:
[----:B------:R-:W-:Y:S01]  /*fc60*/  LEA R75, R23, 0x7f800000, 0x1c ;  /* 0x7f800000174b7811 */ /* 0x000fe200078ee0ff */
[----:B------:R-:W-:Y:S06]  /*fc70*/  BRA `(.L_x_630) ;  /* 0x0000000000047947 */ /* 0x000fec0003800000 */
.L_x_619:
[----:B------:R-:W-:-:S07]  /*fc80*/  IMAD.SHL.U32 R75, R23, 0x10000000, RZ ;  /* 0x10000000174b7824 */ /* 0x000fce00078e00ff */
.L_x_630:
[----:B------:R-:W-:Y:S05]  /*fc90*/  BSYNC B2 ;  /* 0x0000000000027941 */ /* 0x000fea0003800000 */
.L_x_618:
        /* <DEDUP_REMOVED lines=19> */
.L_x_639:
[C---:B------:R-:W-:Y:S01]  /*fdd0*/  LOP3.LUT P0, RZ, R47.reuse, 0x3, RZ, 0xc0, !PT ;  /* 0x000000032fff7812 */ /* 0x040fe2000780c0ff */
[----:B------:R-:W-:Y:S02]  /*fde0*/  IMAD.SHL.U32 R47, R47, 0x2, RZ ;  /* 0x000000022f2f7824 */ /* 0x000fe400078e00ff */
[----:B------:R-:W-:-:S10]  /*fdf0*/  VIADD R46, R46, 0xffffffff ;  /* 0xffffffff2e2e7836 */ /* 0x000fd40000000000 */
[----:B------:R-:W-:Y:S05]  /*fe00*/  @!P0 BRA `(.L_x_639) ;  /* 0xfffffffc00f08947 */ /* 0x000fea000383ffff */
[----:B------:R-:W-:Y:S05]  /*fe10*/  BSYNC B4 ;  /* 0x0000000000047941 */ /* 0x000fea0003800000 */
.L_x_638:
[----:B------:R-:W-:Y:S05]  /*fe20*/  BSYNC B3 ;  /* 0x0000000000037941 */ /* 0x000fea0003800000 */
.L_x_637:
        /* <DEDUP_REMOVED lines=18> */
[----:B------:R-:W-:Y:S01]  /*ff50*/  ISETP.NE.AND P1, PT, R51, RZ, PT ;  /* 0x000000ff3300720c */ /* 0x000fe20003f25270 */
[----:B------:R-:W-:Y:S01]  /*ff60*/  IMAD.MOV.U32 R51, RZ, RZ, 0x1 ;  /* 0x00000001ff337424 */ /* 0x000fe200078e00ff */
        /* <DEDUP_REMOVED lines=11> */
.L_x_646:
[----:B------:R-:W-:Y:S05]  /*10020*/  BSYNC B4 ;  /* 0x0000000000047941 */ /* 0x000fea0003800000 */
.L_x_645:
[----:B------:R-:W-:Y:S01]  /*10030*/  IMAD.IADD R48, R46, 0x1, R51 ;  /* 0x000000012e307824 */ /* 0x000fe200078e0233 */
[----:B------:R-:W-:Y:S06]  /*10040*/  BRA `(.L_x_644) ;  /* 0x0000000000087947 */ /* 0x000fec0003800000 */
.L_x_643:
[----:B------:R-:W-:-:S05]  /*10050*/  VIADD R46, R46, 0x94 ;  /* 0x000000942e2e7836 */ /* 0x000fca0000000000 */
[----:B------:R-:W-:-:S07]  /*10060*/  SHF.L.U32 R48, R47, R46, RZ ;  /* 0x0000002e2f307219 */ /* 0x000fce00000006ff */
.L_x_644:
[----:B------:R-:W-:Y:S05]  /*10070*/  BSYNC B3 ;  /* 0x0000000000037941 */ /* 0x000fea0003800000 */
.L_x_642:
[C---:B------:R-:W-:Y:S01]  /*10080*/  LOP3.LUT P0, RZ, R48.reuse, 0x1800000, RZ, 0xc0, !PT ;  /* 0x0180000030ff7812 */ /* 0x040fe2000780c0ff */
[----:B------:R-:W-:Y:S01]  /*10090*/  IMAD.SHL.U32 R23, R23, 0x10000000, RZ ;  /* 0x1000000017177824 */ /* 0x000fe200078e00ff */
[----:B------:R-:W-:-:S04]  /*100a0*/  LOP3.LUT R48, R48, 0x7fffff, RZ, 0xc0, !PT ;  /* 0x007fffff30307812 */ /* 0x000fc800078ec0ff */
[----:B------:R-:W-:-:S07]  /*100b0*/  LOP3.LUT R74, R23, 0xf0000000, R48, 0xe2, !PT ;  /* 0xf0000000174a7812 */ /* 0x000fce00078ee230 */
[----:B------:R-:W-:Y:S01]  /*100c0*/  @P0 LOP3.LUT R74, R74, 0x800000, RZ, 0xfc, !PT ;  /* 0x008000004a4a0812 */ /* 0x000fe200078efcff */
[----:B------:R-:W-:Y:S06]  /*100d0*/  BRA `(.L_x_647) ;  /* 0x0000000000787947 */ /* 0x000fec0003800000 */
.L_x_641:
[C---:B------:R-:W-:Y:S01]  /*100e0*/  LOP3.LUT P0, RZ, R47.reuse, 0x4, RZ, 0xc0, !PT ;  /* 0x000000042fff7812 */ /* 0x040fe2000780c0ff */
[----:B------:R-:W-:Y:S02]  /*100f0*/  IMAD.SHL.U32 R48, R47, 0x400000, RZ ;  /* 0x004000002f307824 */ /* 0x000fe400078e00ff */
[----:B------:R-:W-:-:S10]  /*10100*/  VIADD R47, R46, 0x7f ;  /* 0x0000007f2e2f7836 */ /* 0x000fd40000000000 */
[----:B------:R-:W-:Y:S05]  /*10110*/  @!P0 BRA `(.L_x_648) ;  /* 0x0000000000388947 */ /* 0x000fea0003800000 */
[----:B------:R-:W-:Y:S01]  /*10120*/  ISETP.GT.AND P0, PT, R46, 0x7e, PT ;  /* 0x0000007e2e00780c */ /* 0x000fe20003f04270 */
[----:B------:R-:W-:-:S12]  /*10130*/  BSSY B3, `(.L_x_649) ;  /* 0x0000009000037945 */ /* 0x000fd80003800000 */
[----:B------:R-:W-:Y:S05]  /*10140*/  @P0 BRA `(.L_x_650) ;  /* 0x00000000001c0947 */ /* 0x000fea0003800000 */
.L_x_651:
[--C-:B------:R-:W-:Y:S02]  /*10150*/  SHF.R.U32.HI R46, RZ, 0x19, R48.reuse ;  /* 0x00000019ff2e7819 */ /* 0x100fe40000011630 */
[C---:B------:R-:W-:Y:S01]  /*10160*/  ISETP.LT.AND P1, PT, R47.reuse, 0xfd, PT ;  /* 0x000000fd2f00780c */ /* 0x040fe20003f21270 */
[----:B------:R-:W-:Y:S01]  /*10170*/  VIADD R47, R47, 0x1 ;  /* 0x000000012f2f7836 */ /* 0x000fe20000000000 */
[----:B------:R-:W-:Y:S02]  /*10180*/  LOP3.LUT R46, R46, 0x1, RZ, 0xc0, !PT ;  /* 0x000000012e2e7812 */ /* 0x000fe400078ec0ff */
[----:B------:R-:W-:Y:S02]  /*10190*/  SHF.R.U32.HI R48, RZ, 0x1, R48 ;  /* 0x00000001ff307819 */ /* 0x000fe40000011630 */
[----:B------:R-:W-:-:S13]  /*101a0*/  ISETP.NE.U32.AND P0, PT, R46, 0x1, PT ;  /* 0x000000012e00780c */ /* 0x000fda0003f05070 */
[----:B------:R-:W-:Y:S05]  /*101b0*/  @!P0 BRA P1, `(.L_x_651) ;  /* 0xfffffffc00e48947 */ /* 0x000fea000083ffff */
.L_x_650:
[----:B------:R-:W-:Y:S05]  /*101c0*/  BSYNC B3 ;  /* 0x0000000000037941 */ /* 0x000fea0003800000 */
.L_x_649:
[----:B------:R-:W-:-:S13]  /*101d0*/  LOP3.LUT P0, RZ, R48, 0x1000000, RZ, 0xc0, !PT ;  /* 0x0100000030ff7812 */ /* 0x000fda000780c0ff */
[----:B------:R-:W-:Y:S01]  /*101e0*/  @P0 LEA R74, R23, 0x7f800000, 0x1c ;  /* 0x7f800000174a0811 */ /* 0x000fe200078ee0ff */
[----:B------:R-:W-:Y:S06]  /*101f0*/  @P0 BRA `(.L_x_647) ;  /* 0x0000000000300947 */ /* 0x000fec0003800000 */
.L_x_648:
        /* <DEDUP_REMOVED lines=9> */
.L_x_640:
[----:B------:R-:W-:Y:S01]  /*10290*/  LEA R74, R23, 0x7f800000, 0x1c ;  /* 0x7f800000174a7811 */ /* 0x000fe200078ee0ff */
[----:B------:R-:W-:Y:S06]  /*102a0*/  BRA `(.L_x_647) ;  /* 0x0000000000047947 */ /* 0x000fec0003800000 */
.L_x_636:
[----:B------:R-:W-:-:S07]  /*102b0*/  IMAD.SHL.U32 R74, R23, 0x10000000, RZ ;  /* 0x10000000174a7824 */ /* 0x000fce00078e00ff */
.L_x_647:
[----:B------:R-:W-:Y:S05]  /*102c0*/  BSYNC B2 ;  /* 0x0000000000027941 */ /* 0x000fea0003800000 */
.L_x_635:
        /* <DEDUP_REMOVED lines=19> */
.L_x_656:
[C---:B------:R-:W-:Y:S01]  /*10400*/  LOP3.LUT P0, RZ, R47.reuse, 0x3, RZ, 0xc0, !PT ;  /* 0x000000032fff7812 */ /* 0x040fe2000780c0ff */
[----:B------:R-:W-:Y:S02]  /*10410*/  IMAD.SHL.U32 R47, R47, 0x2, RZ ;  /* 0x000000022f2f7824 */ /* 0x000fe400078e00ff */
[----:B------:R-:W-:-:S10]  /*10420*/  VIADD R46, R46, 0xffffffff ;  /* 0xffffffff2e2e7836 */ /* 0x000fd40000000000 */
[----:B------:R-:W-:Y:S05]  /*10430*/  @!P0 BRA `(.L_x_656) ;  /* 0xfffffffc00f08947 */ /* 0x000fea000383ffff */
[----:B------:R-:W-:Y:S05]  /*10440*/  BSYNC B4 ;  /* 0x0000000000047941 */ /* 0x000fea0003800000 */
.L_x_655:
[----:B------:R-:W-:Y:S05]  /*10450*/  BSYNC B3 ;  /* 0x0000000000037941 */ /* 0x000fea0003800000 */
.L_x_654:
        /* <DEDUP_REMOVED lines=19> */
[----:B------:R-:W-:Y:S01]  /*10590*/  ISETP.NE.AND P1, PT, R51, RZ, PT ;  /* 0x000000ff3300720c */ /* 0x000fe20003f25270 */
[----:B------:R-:W-:Y:S01]  /*105a0*/  IMAD.MOV.U32 R51, RZ, RZ, 0x1 ;  /* 0x00000001ff337424 */ /* 0x000fe200078e00ff */
        /* <DEDUP_REMOVED lines=10> */
.L_x_663:
[----:B------:R-:W-:Y:S05]  /*10650*/  BSYNC B4 ;  /* 0x0000000000047941 */ /* 0x000fea0003800000 */
.L_x_662:
[----:B------:R-:W-:Y:S01]  /*10660*/  IMAD.IADD R48, R46, 0x1, R51 ;  /* 0x000000012e307824 */ /* 0x000fe200078e0233 */
[----:B------:R-:W-:Y:S06]  /*10670*/  BRA `(.L_x_661) ;  /* 0x0000000000087947 */ /* 0x000fec0003800000 */
.L_x_660:
[----:B------:R-:W-:-:S05]  /*10680*/  VIADD R46, R46, 0x94 ;  /* 0x000000942e2e7836 */ /* 0x000fca0000000000 */
[----:B------:R-:W-:-:S07]  /*10690*/  SHF.L.U32 R48, R47, R46, RZ ;  /* 0x0000002e2f307219 */ /* 0x000fce00000006ff */
.L_x_661:
[----:B------:R-:W-:Y:S05]  /*106a0*/  BSYNC B3 ;  /* 0x0000000000037941 */ /* 0x000fea0003800000 */
.L_x_659:
[C---:B------:R-:W-:Y:S01]  /*106b0*/  LOP3.LUT P0, RZ, R48.reuse, 0x1800000, RZ, 0xc0, !PT ;  /* 0x0180000030ff7812 */ /* 0x040fe2000780c0ff */
[----:B------:R-:W-:Y:S01]  /*106c0*/  IMAD.SHL.U32 R23, R23, 0x10000000, RZ ;  /* 0x1000000017177824 */ /* 0x000fe200078e00ff */
[----:B------:R-:W-:-:S04]  /*106d0*/  LOP3.LUT R46, R48, 0x7fffff, RZ, 0xc0, !PT ;  /* 0x007fffff302e7812 */ /* 0x000fc800078ec0ff */
[----:B------:R-:W-:-:S07]  /*106e0*/  LOP3.LUT R46, R23, 0xf0000000, R46, 0xe2, !PT ;  /* 0xf0000000172e7812 */ /* 0x000fce00078ee22e */
[----:B------:R-:W-:Y:S01]  /*106f0*/  @P0 LOP3.LUT R46, R46, 0x800000, RZ, 0xfc, !PT ;  /* 0x008000002e2e0812 */ /* 0x000fe200078efcff */
[----:B------:R-:W-:Y:S06]  /*10700*/  BRA `(.L_x_664) ;  /* 0x0000000000787947 */ /* 0x000fec0003800000 */
.L_x_658:
[C---:B------:R-:W-:Y:S01]  /*10710*/  LOP3.LUT P0, RZ, R47.reuse, 0x4, RZ, 0xc0, !PT ;  /* 0x000000042fff7812 */ /* 0x040fe2000780c0ff */
[----:B------:R-:W-:Y:S02]  /*10720*/  IMAD.SHL.U32 R47, R47, 0x400000, RZ ;  /* 0x004000002f2f7824 */ /* 0x000fe400078e00ff */
[----:B------:R-:W-:-:S10]  /*10730*/  VIADD R48, R46, 0x7f ;  /* 0x0000007f2e307836 */ /* 0x000fd40000000000 */
[----:B------:R-:W-:Y:S05]  /*10740*/  @!P0 BRA `(.L_x_665) ;  /* 0x0000000000388947 */ /* 0x000fea0003800000 */
[----:B------:R-:W-:Y:S01]  /*10750*/  ISETP.GT.AND P0, PT, R46, 0x7e, PT ;  /* 0x0000007e2e00780c */ /* 0x000fe20003f04270 */
[----:B------:R-:W-:-:S12]  /*10760*/  BSSY B3, `(.L_x_666) ;  /* 0x0000009000037945 */ /* 0x000fd80003800000 */
[----:B------:R-:W-:Y:S05]  /*10770*/  @P0 BRA `(.L_x_667) ;  /* 0x00000000001c0947 */ /* 0x000fea0003800000 */
.L_x_668:
[--C-:B------:R-:W-:Y:S02]  /*10780*/  SHF.R.U32.HI R46, RZ, 0x19, R47.reuse ;  /* 0x00000019ff2e7819 */ /* 0x100fe4000001162f */
[C---:B------:R-:W-:Y:S01]  /*10790*/  ISETP.LT.AND P1, PT, R48.reuse, 0xfd, PT ;  /* 0x000000fd3000780c */ /* 0x040fe20003f21270 */
[----:B------:R-:W-:Y:S01]  /*107a0*/  VIADD R48, R48, 0x1 ;  /* 0x0000000130307836 */ /* 0x000fe20000000000 */
[----:B------:R-:W-:Y:S02]  /*107b0*/  LOP3.LUT R46, R46, 0x1, RZ, 0xc0, !PT ;  /* 0x000000012e2e7812 */ /* 0x000fe400078ec0ff */
[----:B------:R-:W-:Y:S02]  /*107c0*/  SHF.R.U32.HI R47, RZ, 0x1, R47 ;  /* 0x00000001ff2f7819 */ /* 0x000fe4000001162f */
[----:B------:R-:W-:-:S13]  /*107d0*/  ISETP.NE.U32.AND P0, PT, R46, 0x1, PT ;  /* 0x000000012e00780c */ /* 0x000fda0003f05070 */
[----:B------:R-:W-:Y:S05]  /*107e0*/  @!P0 BRA P1, `(.L_x_668) ;  /* 0xfffffffc00e48947 */ /* 0x000fea000083ffff */
.L_x_667:
[----:B------:R-:W-:Y:S05]  /*107f0*/  BSYNC B3 ;  /* 0x0000000000037941 */ /* 0x000fea0003800000 */
.L_x_666:
[----:B------:R-:W-:-:S13]  /*10800*/  LOP3.LUT P0, RZ, R47, 0x1000000, RZ, 0xc0, !PT ;  /* 0x010000002fff7812 */ /* 0x000fda000780c0ff */
[----:B------:R-:W-:Y:S01]  /*10810*/  @P0 LEA R46, R23, 0x7f800000, 0x1c ;  /* 0x7f800000172e0811 */ /* 0x000fe200078ee0ff */
[----:B------:R-:W-:Y:S06]  /*10820*/  @P0 BRA `(.L_x_664) ;  /* 0x0000000000300947 */ /* 0x000fec0003800000 */
.L_x_665:
        /* <DEDUP_REMOVED lines=9> */
.L_x_657:
[----:B------:R-:W-:Y:S01]  /*108c0*/  LEA R46, R23, 0x7f800000, 0x1c ;  /* 0x7f800000172e7811 */ /* 0x000fe200078ee0ff */
[----:B------:R-:W-:Y:S06]  /*108d0*/  BRA `(.L_x_664) ;  /* 0x0000000000047947 */ /* 0x000fec0003800000 */
.L_x_653:
[----:B------:R-:W-:-:S07]  /*108e0*/  IMAD.SHL.U32 R46, R23, 0x10000000, RZ ;  /* 0x10000000172e7824 */ /* 0x000fce00078e00ff */
.L_x_664:
[----:B------:R-:W-:Y:S05]  /*108f0*/  BSYNC B2 ;  /* 0x0000000000027941 */ /* 0x000fea0003800000 */
.L_x_652:
        /* <DEDUP_REMOVED lines=8> */
[----:B------:R-:W-:-:S03]  /*10980*/  PRMT R23, R23, 0x9910, RZ ;  /* 0x0000991017177816 */ /* 0x000fc600000000ff */
[----:B------:R-:W-:Y:S01]  /*10990*/  VIADD R50, R50, 0xffffffff ;  /* 0xffffffff32327836 */ /* 0x000fe20000000000 */
[----:B------:R-:W-:Y:S02]  /*109a0*/  ISETP.NE.AND P1, PT, R23, RZ, PT ;  /* 0x000000ff1700720c */ /* 0x000fe40003f25270 */
        /* <DEDUP_REMOVED lines=10> */
.L_x_673:
[C---:B------:R-:W-:Y:S01]  /*10a50*/  LOP3.LUT P0, RZ, R48.reuse, 0x3, RZ, 0xc0, !PT ;  /* 0x0000000330ff7812 */ /* 0x040fe2000780c0ff */
[----:B------:R-:W-:Y:S02]  /*10a60*/  IMAD.SHL.U32 R48, R48, 0x2, RZ ;  /* 0x0000000230307824 */ /* 0x000fe400078e00ff */
[----:B------:R-:W-:-:S10]  /*10a70*/  VIADD R47, R47, 0xffffffff ;  /* 0xffffffff2f2f7836 */ /* 0x000fd40000000000 */
[----:B------:R-:W-:Y:S05]  /*10a80*/  @!P0 BRA `(.L_x_673) ;  /* 0xfffffffc00f08947 */ /* 0x000fea000383ffff */
[----:B------:R-:W-:Y:S05]  /*10a90*/  BSYNC B4 ;  /* 0x0000000000047941 */ /* 0x000fea0003800000 */
.L_x_672:
[----:B------:R-:W-:Y:S05]  /*10aa0*/  BSYNC B3 ;  /* 0x0000000000037941 */ /* 0x000fea0003800000 */
.L_x_671:
        /* <DEDUP_REMOVED lines=13> */
[----:B------:R-:W-:Y:S01]  /*10b80*/  BSSY B4, `(.L_x_679) ;  /* 0x0000012000047945 */ /* 0x000fe20003800000 */
[----:B------:R-:W-:Y:S01]  /*10b90*/  IMAD.MOV.U32 R52, RZ, RZ, 0x1 ;  /* 0x00000001ff347424 */ /* 0x000fe200078e00ff */
[-C--:B------:R-:W-:Y:S02]  /*10ba0*/  SHF.L.U32 R49, R24, R51.reuse, RZ ;  /* 0x0000003318317219 */ /* 0x080fe400000006ff */
[----:B------:R-:W-:Y:S02]  /*10bb0*/  SHF.L.U32 R51, R50, R51, RZ ;  /* 0x0000003332337219 */ /* 0x000fe400000006ff */
[----:B------:R-:W-:Y:S02]  /*10bc0*/  LOP3.LUT R50, R49, R48, RZ, 0xc0, !PT ;  /* 0x0000003031327212 */ /* 0x000fe400078ec0ff */
[----:B------:R-:W-:-:S02]  /*10bd0*/  LOP3.LUT R51, RZ, R51, RZ, 0x33, !PT ;  /* 0x00000033ff337212 */ /* 0x000fc400078e33ff */
[----:B------:R-:W-:Y:S02]  /*10be0*/  ISETP.NE.AND P1, PT, R50, RZ, PT ;  /* 0x000000ff3200720c */ /* 0x000fe40003f25270 */
[----:B------:R-:W-:Y:S02]  /*10bf0*/  LOP3.LUT P0, R50, R48, RZ, R51, 0xa0, !PT ;  /* 0x000000ff30327212 */ /* 0x000fe4000780a033 */
[----:B------:R-:W-:-:S04]  /*10c00*/  IADD3 R51, -R47, -0x94, RZ ;  /* 0xffffff6c2f337810 */ /* 0x000fc80007ffe1ff */
        /* <DEDUP_REMOVED lines=9> */
.L_x_680:
[----:B------:R-:W-:Y:S05]  /*10ca0*/  BSYNC B4 ;  /* 0x0000000000047941 */ /* 0x000fea0003800000 */
.L_x_679:
[----:B------:R-:W-:Y:S01]  /*10cb0*/  IMAD.IADD R24, R47, 0x1, R52 ;  /* 0x000000012f187824 */ /* 0x000fe200078e0234 */
[----:B------:R-:W-:Y:S06]  /*10cc0*/  BRA `(.L_x_678) ;  /* 0x0000000000087947 */ /* 0x000fec0003800000 */
.L_x_677:
[----:B------:R-:W-:-:S05]  /*10cd0*/  VIADD R47, R47, 0x94 ;  /* 0x000000942f2f7836 */ /* 0x000fca0000000000 */
[----:B------:R-:W-:-:S07]  /*10ce0*/  SHF.L.U32 R24, R48, R47, RZ ;  /* 0x0000002f30187219 */ /* 0x000fce00000006ff */
.L_x_678:
[----:B------:R-:W-:Y:S05]  /*10cf0*/  BSYNC B3 ;  /* 0x0000000000037941 */ /* 0x000fea0003800000 */
.L_x_676:
[----:B------:R-:W-:Y:S01]  /*10d00*/  LOP3.LUT P0, RZ, R24, 0x1800000, RZ, 0xc0, !PT ;  /* 0x0180000018ff7812 */ /* 0x000fe2000780c0ff */
[----:B------:R-:W-:Y:S01]  /*10d10*/  IMAD.SHL.U32 R83, R46, 0x10000000, RZ ;  /* 0x100000002e537824 */ /* 0x000fe200078e00ff */
[----:B------:R-:W-:-:S04]  /*10d20*/  LOP3.LUT R24, R24, 0x7fffff, RZ, 0xc0, !PT ;  /* 0x007fffff18187812 */ /* 0x000fc800078ec0ff */
[----:B------:R-:W-:-:S07]  /*10d30*/  LOP3.LUT R83, R83, 0xf0000000, R24, 0xe2, !PT ;  /* 0xf000000053537812 */ /* 0x000fce00078ee218 */
[----:B------:R-:W-:Y:S01]  /*10d40*/  @P0 LOP3.LUT R83, R83, 0x800000, RZ, 0xfc, !PT ;  /* 0x0080000053530812 */ /* 0x000fe200078efcff */
[----:B------:R-:W-:Y:S06]  /*10d50*/  BRA `(.L_x_681) ;  /* 0x0000000000807947 */ /* 0x000fec0003800000 */
.L_x_675:
[C---:B------:R-:W-:Y:S01]  /*10d60*/  LOP3.LUT P0, RZ, R48.reuse, 0x4, RZ, 0xc0, !PT ;  /* 0x0000000430ff7812 */ /* 0x040fe2000780c0ff */
[----:B------:R-:W-:Y:S02]  /*10d70*/  IMAD.SHL.U32 R48, R48, 0x400000, RZ ;  /* 0x0040000030307824 */ /* 0x000fe400078e00ff */
[----:B------:R-:W-:-:S10]  /*10d80*/  VIADD R49, R47, 0x7f ;  /* 0x0000007f2f317836 */ /* 0x000fd40000000000 */
[----:B------:R-:W-:Y:S05]  /*10d90*/  @!P0 BRA `(.L_x_682) ;  /* 0x00000000003c8947 */ /* 0x000fea0003800000 */
[----:B------:R-:W-:Y:S01]  /*10da0*/  ISETP.GT.AND P0, PT, R47, 0x7e, PT ;  /* 0x0000007e2f00780c */ /* 0x000fe20003f04270 */
[----:B------:R-:W-:-:S12]  /*10db0*/  BSSY B3, `(.L_x_683) ;  /* 0x0000009000037945 */ /* 0x000fd80003800000 */
[----:B------:R-:W-:Y:S05]  /*10dc0*/  @P0 BRA `(.L_x_684) ;  /* 0x00000000001c0947 */ /* 0x000fea0003800000 */
.L_x_685:
[--C-:B------:R-:W-:Y:S02]  /*10dd0*/  SHF.R.U32.HI R47, RZ, 0x19, R48.reuse ;  /* 0x00000019ff2f7819 */ /* 0x100fe40000011630 */
[C---:B------:R-:W-:Y:S01]  /*10de0*/  ISETP.LT.AND P1, PT, R49.reuse, 0xfd, PT ;  /* 0x000000fd3100780c */ /* 0x040fe20003f21270 */
[----:B------:R-:W-:Y:S01]  /*10df0*/  VIADD R49, R49, 0x1 ;  /* 0x0000000131317836 */ /* 0x000fe20000000000 */
[----:B------:R-:W-:Y:S02]  /*10e00*/  LOP3.LUT R47, R47, 0x1, RZ, 0xc0, !PT ;  /* 0x000000012f2f7812 */ /* 0x000fe400078ec0ff */
[----:B------:R-:W-:Y:S02]  /*10e10*/  SHF.R.U32.HI R48, RZ, 0x1, R48 ;  /* 0x00000001ff307819 */ /* 0x000fe40000011630 */
[----:B------:R-:W-:-:S13]  /*10e20*/  ISETP.NE.U32.AND P0, PT, R47, 0x1, PT ;  /* 0x000000012f00780c */ /* 0x000fda0003f05070 */
[----:B------:R-:W-:Y:S05]  /*10e30*/  @!P0 BRA P1, `(.L_x_685) ;  /* 0xfffffffc00e48947 */ /* 0x000fea000083ffff */
.L_x_684:
[----:B------:R-:W-:Y:S05]  /*10e40*/  BSYNC B3 ;  /* 0x0000000000037941 */ /* 0x000fea0003800000 */
.L_x_683:
[----:B------:R-:W-:-:S13]  /*10e50*/  LOP3.LUT P0, RZ, R48, 0x1000000, RZ, 0xc0, !PT ;  /* 0x0100000030ff7812 */ /* 0x000fda000780c0ff */
[----:B------:R-:W-:-:S04]  /*10e60*/  @P0 LOP3.LUT R24, R24, 0x80000000, RZ, 0xc0, !PT ;  /* 0x8000000018180812 */ /* 0x000fc800078ec0ff */
[----:B------:R-:W-:Y:S01]  /*10e70*/  @P0 LOP3.LUT R83, R24, 0x7f800000, RZ, 0xfc, !PT ;  /* 0x7f80000018530812 */ /* 0x000fe200078efcff */
[----:B------:R-:W-:Y:S06]  /*10e80*/  @P0 BRA `(.L_x_681) ;  /* 0x0000000000340947 */ /* 0x000fec0003800000 */
.L_x_682:
        /* <DEDUP_REMOVED lines=9> */
.L_x_674:
[----:B------:R-:W-:-:S04]  /*10f20*/  LOP3.LUT R24, R24, 0x80000000, RZ, 0xc0, !PT ;  /* 0x8000000018187812 */ /* 0x000fc800078ec0ff */
[----:B------:R-:W-:Y:S01]  /*10f30*/  LOP3.LUT R83, R24, 0x7f800000, RZ, 0xfc, !PT ;  /* 0x7f80000018537812 */ /* 0x000fe200078efcff */
[----:B------:R-:W-:Y:S06]  /*10f40*/  BRA `(.L_x_681) ;  /* 0x0000000000047947 */ /* 0x000fec0003800000 */
.L_x_670:
[----:B------:R-:W-:-:S07]  /*10f50*/  IMAD.SHL.U32 R83, R46, 0x10000000, RZ ;  /* 0x100000002e537824 */ /* 0x000fce00078e00ff */
.L_x_681:
[----:B------:R-:W-:Y:S05]  /*10f60*/  BSYNC B2 ;  /* 0x0000000000027941 */ /* 0x000fea0003800000 */
.L_x_669:
        /* <DEDUP_REMOVED lines=20> */
.L_x_690:
[C---:B------:R-:W-:Y:S01]  /*110b0*/  LOP3.LUT P0, RZ, R47.reuse, 0x3, RZ, 0xc0, !PT ;  /* 0x000000032fff7812 */ /* 0x040fe2000780c0ff */
[----:B------:R-:W-:Y:S02]  /*110c0*/  IMAD.SHL.U32 R47, R47, 0x2, RZ ;  /* 0x000000022f2f7824 */ /* 0x000fe400078e00ff */
[----:B------:R-:W-:-:S10]  /*110d0*/  VIADD R46, R46, 0xffffffff ;  /* 0xffffffff2e2e7836 */ /* 0x000fd40000000000 */
[----:B------:R-:W-:Y:S05]  /*110e0*/  @!P0 BRA `(.L_x_690) ;  /* 0xfffffffc00f08947 */ /* 0x000fea000383ffff */
[----:B------:R-:W-:Y:S05]  /*110f0*/  BSYNC B4 ;  /* 0x0000000000047941 */ /* 0x000fea0003800000 */
.L_x_689:
[----:B------:R-:W-:Y:S05]  /*11100*/  BSYNC B3 ;  /* 0x0000000000037941 */ /* 0x000fea0003800000 */
.L_x_688:
        /* <DEDUP_REMOVED lines=31> */
.L_x_697:
[----:B------:R-:W-:Y:S05]  /*11300*/  BSYNC B4 ;  /* 0x0000000000047941 */ /* 0x000fea0003800000 */
.L_x_696:
[----:B------:R-:W-:Y:S01]  /*11310*/  IMAD.IADD R48, R46, 0x1, R51 ;  /* 0x000000012e307824 */ /* 0x000fe200078e0233 */
[----:B------:R-:W-:Y:S06]  /*11320*/  BRA `(.L_x_695) ;  /* 0x0000000000087947 */ /* 0x000fec0003800000 */
.L_x_694:
[----:B------:R-:W-:-:S05]  /*11330*/  VIADD R46, R46, 0x94 ;  /* 0x000000942e2e7836 */ /* 0x000fca0000000000 */
[----:B------:R-:W-:-:S07]  /*11340*/  SHF.L.U32 R48, R47, R46, RZ ;  /* 0x0000002e2f307219 */ /* 0x000fce00000006ff */
.L_x_695:
[----:B------:R-:W-:Y:S05]  /*11350*/  BSYNC B3 ;  /* 0x0000000000037941 */ /* 0x000fea0003800000 */
.L_x_693:
[----:B------:R-:W-:Y:S01]  /*11360*/  LOP3.LUT P0, RZ, R48, 0x1800000, RZ, 0xc0, !PT ;  /* 0x0180000030ff7812 */ /* 0x000fe2000780c0ff */
[----:B------:R-:W-:Y:S01]  /*11370*/  IMAD.SHL.U32 R47, R24, 0x10000000, RZ ;  /* 0x10000000182f7824 */ /* 0x000fe200078e00ff */
[----:B------:R-:W-:-:S04]  /*11380*/  LOP3.LUT R48, R48, 0x7fffff, RZ, 0xc0, !PT ;  /* 0x007fffff30307812 */ /* 0x000fc800078ec0ff */
[----:B------:R-:W-:-:S07]  /*11390*/  LOP3.LUT R82, R47, 0xf0000000, R48, 0xe2, !PT ;  /* 0xf00000002f527812 */ /* 0x000fce00078ee230 */
[----:B------:R-:W-:Y:S01]  /*113a0*/  @P0 LOP3.LUT R82, R82, 0x800000, RZ, 0xfc, !PT ;  /* 0x0080000052520812 */ /* 0x000fe200078efcff */
[----:B------:R-:W-:Y:S06]  /*113b0*/  BRA `(.L_x_698) ;  /* 0x0000000000787947 */ /* 0x000fec0003800000 */
.L_x_692:
[C---:B------:R-:W-:Y:S01]  /*113c0*/  LOP3.LUT P0, RZ, R47.reuse, 0x4, RZ, 0xc0, !PT ;  /* 0x000000042fff7812 */ /* 0x040fe2000780c0ff */
[----:B------:R-:W-:Y:S02]  /*113d0*/  IMAD.SHL.U32 R47, R47, 0x400000, RZ ;  /* 0x004000002f2f7824 */ /* 0x000fe400078e00ff */
[----:B------:R-:W-:-:S10]  /*113e0*/  VIADD R48, R46, 0x7f ;  /* 0x0000007f2e307836 */ /* 0x000fd40000000000 */
[----:B------:R-:W-:Y:S05]  /*113f0*/  @!P0 BRA `(.L_x_699) ;  /* 0x0000000000388947 */ /* 0x000fea0003800000 */
[----:B------:R-:W-:Y:S01]  /*11400*/  ISETP.GT.AND P0, PT, R46, 0x7e, PT ;  /* 0x0000007e2e00780c */ /* 0x000fe20003f04270 */
[----:B------:R-:W-:-:S12]  /*11410*/  BSSY B3, `(.L_x_700) ;  /* 0x0000009000037945 */ /* 0x000fd80003800000 */
[----:B------:R-:W-:Y:S05]  /*11420*/  @P0 BRA `(.L_x_701) ;  /* 0x00000000001c0947 */ /* 0x000fea0003800000 */
.L_x_702:
[--C-:B------:R-:W-:Y:S02]  /*11430*/  SHF.R.U32.HI R46, RZ, 0x19, R47.reuse ;  /* 0x00000019ff2e7819 */ /* 0x100fe4000001162f */
[C---:B------:R-:W-:Y:S01]  /*11440*/  ISETP.LT.AND P1, PT, R48.reuse, 0xfd, PT ;  /* 0x000000fd3000780c */ /* 0x040fe20003f21270 */
[----:B------:R-:W-:Y:S01]  /*11450*/  VIADD R48, R48, 0x1 ;  /* 0x0000000130307836 */ /* 0x000fe20000000000 */
[----:B------:R-:W-:Y:S02]  /*11460*/  LOP3.LUT R46, R46, 0x1, RZ, 0xc0, !PT ;  /* 0x000000012e2e7812 */ /* 0x000fe400078ec0ff */
[----:B------:R-:W-:Y:S02]  /*11470*/  SHF.R.U32.HI R47, RZ, 0x1, R47 ;  /* 0x00000001ff2f7819 */ /* 0x000fe4000001162f */
[----:B------:R-:W-:-:S13]  /*11480*/  ISETP.NE.U32.AND P0, PT, R46, 0x1, PT ;  /* 0x000000012e00780c */ /* 0x000fda0003f05070 */
[----:B------:R-:W-:Y:S05]  /*11490*/  @!P0 BRA P1, `(.L_x_702) ;  /* 0xfffffffc00e48947 */ /* 0x000fea000083ffff */
.L_x_701:
[----:B------:R-:W-:Y:S05]  /*114a0*/  BSYNC B3 ;  /* 0x0000000000037941 */ /* 0x000fea0003800000 */
.L_x_700:
[----:B------:R-:W-:-:S13]  /*114b0*/  LOP3.LUT P0, RZ, R47, 0x1000000, RZ, 0xc0, !PT ;  /* 0x010000002fff7812 */ /* 0x000fda000780c0ff */
[----:B------:R-:W-:Y:S01]  /*114c0*/  @P0 LEA R82, R24, 0x7f800000, 0x1c ;  /* 0x7f80000018520811 */ /* 0x000fe200078ee0ff */
[----:B------:R-:W-:Y:S06]  /*114d0*/  @P0 BRA `(.L_x_698) ;  /* 0x0000000000300947 */ /* 0x000fec0003800000 */
.L_x_699:
        /* <DEDUP_REMOVED lines=9> */
.L_x_691:
[----:B------:R-:W-:Y:S01]  /*11570*/  LEA R82, R24, 0x7f800000, 0x1c ;  /* 0x7f80000018527811 */ /* 0x000fe200078ee0ff */
[----:B------:R-:W-:Y:S06]  /*11580*/  BRA `(.L_x_698) ;  /* 0x0000000000047947 */ /* 0x000fec0003800000 */
.L_x_687:
[----:B------:R-:W-:-:S07]  /*11590*/  IMAD.SHL.U32 R82, R24, 0x10000000, RZ ;  /* 0x1000000018527824 */ /* 0x000fce00078e00ff */
.L_x_698:
[----:B------:R-:W-:Y:S05]  /*115a0*/  BSYNC B2 ;  /* 0x0000000000027941 */ /* 0x000fea0003800000 */
.L_x_686:
        /* <DEDUP_REMOVED lines=19> */
.L_x_707:
[C---:B------:R-:W-:Y:S01]  /*116e0*/  LOP3.LUT P0, RZ, R52.reuse, 0x3, RZ, 0xc0, !PT ;  /* 0x0000000334ff7812 */ /* 0x040fe2000780c0ff */
[----:B------:R-:W-:Y:S02]  /*116f0*/  IMAD.SHL.U32 R52, R52, 0x2, RZ ;  /* 0x0000000234347824 */ /* 0x000fe400078e00ff */
[----:B------:R-:W-:-:S10]  /*11700*/  VIADD R49, R49, 0xffffffff ;  /* 0xffffffff31317836 */ /* 0x000fd40000000000 */
[----:B------:R-:W-:Y:S05]  /*11710*/  @!P0 BRA `(.L_x_707) ;  /* 0xfffffffc00f08947 */ /* 0x000fea000383ffff */
[----:B------:R-:W-:Y:S05]  /*11720*/  BSYNC B4 ;  /* 0x0000000000047941 */ /* 0x000fea0003800000 */
.L_x_706:
[----:B------:R-:W-:Y:S05]  /*11730*/  BSYNC B3 ;  /* 0x0000000000037941 */ /* 0x000fea0003800000 */
.L_x_705:
        /* <DEDUP_REMOVED lines=31> */
.L_x_714:
[----:B------:R-:W-:Y:S05]  /*11930*/  BSYNC B4 ;  /* 0x0000000000047941 */ /* 0x000fea0003800000 */
.L_x_713:
[----:B------:R-:W-:Y:S01]  /*11940*/  IMAD.IADD R50, R50, 0x1, R51 ;  /* 0x0000000132327824 */ /* 0x000fe200078e0233 */
[----:B------:R-:W-:Y:S06]  /*11950*/  BRA `(.L_x_712) ;  /* 0x0000000000087947 */ /* 0x000fec0003800000 */
.L_x_711:
[----:B------:R-:W-:-:S05]  /*11960*/  VIADD R49, R49, 0x94 ;  /* 0x0000009431317836 */ /* 0x000fca0000000000 */
[----:B------:R-:W-:-:S07]  /*11970*/  SHF.L.U32 R50, R52, R49, RZ ;  /* 0x0000003134327219 */ /* 0x000fce00000006ff */
.L_x_712:
[----:B------:R-:W-:Y:S05]  /*11980*/  BSYNC B3 ;  /* 0x0000000000037941 */ /* 0x000fea0003800000 */
.L_x_710:
[----:B------:R-:W-:Y:S01]  /*11990*/  LOP3.LUT P0, RZ, R50, 0x1800000, RZ, 0xc0, !PT ;  /* 0x0180000032ff7812 */ /* 0x000fe2000780c0ff */
[----:B------:R-:W-:Y:S01]  /*119a0*/  IMAD.SHL.U32 R81, R24, 0x10000000, RZ ;  /* 0x1000000018517824 */ /* 0x000fe200078e00ff */
[----:B------:R-:W-:-:S04]  /*119b0*/  LOP3.LUT R50, R50, 0x7fffff, RZ, 0xc0, !PT ;  /* 0x007fffff32327812 */ /* 0x000fc800078ec0ff */
[----:B------:R-:W-:-:S07]  /*119c0*/  LOP3.LUT R81, R81, 0xf0000000, R50, 0xe2, !PT ;  /* 0xf000000051517812 */ /* 0x000fce00078ee232 */
[----:B------:R-:W-:Y:S01]  /*119d0*/  @P0 LOP3.LUT R81, R81, 0x800000, RZ, 0xfc, !PT ;  /* 0x0080000051510812 */ /* 0x000fe200078efcff */
[----:B------:R-:W-:Y:S06]  /*119e0*/  BRA `(.L_x_715) ;  /* 0x0000000000787947 */ /* 0x000fec0003800000 */
.L_x_709:
[C---:B------:R-:W-:Y:S01]  /*119f0*/  LOP3.LUT P0, RZ, R52.reuse, 0x4, RZ, 0xc0, !PT ;  /* 0x0000000434ff7812 */ /* 0x040fe2000780c0ff */
[----:B------:R-:W-:Y:S02]  /*11a00*/  IMAD.SHL.U32 R52, R52, 0x400000, RZ ;  /* 0x0040000034347824 */ /* 0x000fe400078e00ff */
[----:B------:R-:W-:-:S10]  /*11a10*/  VIADD R46, R49, 0x7f ;  /* 0x0000007f312e7836 */ /* 0x000fd40000000000 */
[----:B------:R-:W-:Y:S05]  /*11a20*/  @!P0 BRA `(.L_x_716) ;  /* 0x0000000000388947 */ /* 0x000fea0003800000 */
[----:B------:R-:W-:Y:S01]  /*11a30*/  ISETP.GT.AND P0, PT, R49, 0x7e, PT ;  /* 0x0000007e3100780c */ /* 0x000fe20003f04270 */
[----:B------:R-:W-:-:S12]  /*11a40*/  BSSY B3, `(.L_x_717) ;  /* 0x0000009000037945 */ /* 0x000fd80003800000 */
[----:B------:R-:W-:Y:S05]  /*11a50*/  @P0 BRA `(.L_x_718) ;  /* 0x00000000001c0947 */ /* 0x000fea0003800000 */
.L_x_719:
[--C-:B------:R-:W-:Y:S02]  /*11a60*/  SHF.R.U32.HI R47, RZ, 0x19, R52.reuse ;  /* 0x00000019ff2f7819 */ /* 0x100fe40000011634 */
[C---:B------:R-:W-:Y:S01]  /*11a70*/  ISETP.LT.AND P1, PT, R46.reuse, 0xfd, PT ;  /* 0x000000fd2e00780c */ /* 0x040fe20003f21270 */
[----:B------:R-:W-:Y:S01]  /*11a80*/  VIADD R46, R46, 0x1 ;  /* 0x000000012e2e7836 */ /* 0x000fe20000000000 */
[----:B------:R-:W-:Y:S02]  /*11a90*/  LOP3.LUT R47, R47, 0x1, RZ, 0xc0, !PT ;  /* 0x000000012f2f7812 */ /* 0x000fe400078ec0ff */
[----:B------:R-:W-:Y:S02]  /*11aa0*/  SHF.R.U32.HI R52, RZ, 0x1, R52 ;  /* 0x00000001ff347819 */ /* 0x000fe40000011634 */
[----:B------:R-:W-:-:S13]  /*11ab0*/  ISETP.NE.U32.AND P0, PT, R47, 0x1, PT ;  /* 0x000000012f00780c */ /* 0x000fda0003f05070 */
[----:B------:R-:W-:Y:S05]  /*11ac0*/  @!P0 BRA P1, `(.L_x_719) ;  /* 0xfffffffc00e48947 */ /* 0x000fea000083ffff */
.L_x_718:
[----:B------:R-:W-:Y:S05]  /*11ad0*/  BSYNC B3 ;  /* 0x0000000000037941 */ /* 0x000fea0003800000 */
.L_x_717:
[----:B------:R-:W-:-:S13]  /*11ae0*/  LOP3.LUT P0, RZ, R52, 0x1000000, RZ, 0xc0, !PT ;  /* 0x0100000034ff7812 */ /* 0x000fda000780c0ff */
[----:B------:R-:W-:Y:S01]  /*11af0*/  @P0 LEA R81, R24, 0x7f800000, 0x1c ;  /* 0x7f80000018510811 */ /* 0x000fe200078ee0ff */
[----:B------:R-:W-:Y:S06]  /*11b00*/  @P0 BRA `(.L_x_715) ;  /* 0x0000000000300947 */ /* 0x000fec0003800000 */
.L_x_716:
        /* <DEDUP_REMOVED lines=9> */
.L_x_708:
[----:B------:R-:W-:Y:S01]  /*11ba0*/  LEA R81, R24, 0x7f800000, 0x1c ;  /* 0x7f80000018517811 */ /* 0x000fe200078ee0ff */
[----:B------:R-:W-:Y:S06]  /*11bb0*/  BRA `(.L_x_715) ;  /* 0x0000000000047947 */ /* 0x000fec0003800000 */
.L_x_704:
[----:B------:R-:W-:-:S07]  /*11bc0*/  IMAD.SHL.U32 R81, R24, 0x10000000, RZ ;  /* 0x1000000018517824 */ /* 0x000fce00078e00ff */
.L_x_715:
[----:B------:R-:W-:Y:S05]  /*11bd0*/  BSYNC B2 ;  /* 0x0000000000027941 */ /* 0x000fea0003800000 */
.L_x_703:
        /* <DEDUP_REMOVED lines=19> */
.L_x_724:
[C---:B------:R-:W-:Y:S01]  /*11d10*/  LOP3.LUT P0, RZ, R85.reuse, 0x3, RZ, 0xc0, !PT ;  /* 0x0000000355ff7812 */ /* 0x040fe2000780c0ff */
[----:B------:R-:W-:Y:S02]  /*11d20*/  IMAD.SHL.U32 R85, R85, 0x2, RZ ;  /* 0x0000000255557824 */ /* 0x000fe400078e00ff */
[----:B------:R-:W-:-:S10]  /*11d30*/  VIADD R46, R46, 0xffffffff ;  /* 0xffffffff2e2e7836 */ /* 0x000fd40000000000 */
[----:B------:R-:W-:Y:S05]  /*11d40*/  @!P0 BRA `(.L_x_724) ;  /* 0xfffffffc00f08947 */ /* 0x000fea000383ffff */
[----:B------:R-:W-:Y:S05]  /*11d50*/  BSYNC B4 ;  /* 0x0000000000047941 */ /* 0x000fea0003800000 */
.L_x_723:
[----:B------:R-:W-:Y:S05]  /*11d60*/  BSYNC B3 ;  /* 0x0000000000037941 */ /* 0x000fea0003800000 */
.L_x_722:
        /* <DEDUP_REMOVED lines=15> */
[-C--:B------:R-:W-:Y:S01]  /*11e60*/  SHF.L.U32 R48, R49, R24.reuse, RZ ;  /* 0x0000001831307219 */ /* 0x080fe200000006ff */
[----:B------:R-:W-:Y:S01]  /*11e70*/  IMAD.MOV.U32 R51, RZ, RZ, 0x1 ;  /* 0x00000001ff337424 */ /* 0x000fe200078e00ff */
[----:B------:R-:W-:Y:S02]  /*11e80*/  SHF.L.U32 R52, R52, R24, RZ ;  /* 0x0000001834347219 */ /* 0x000fe400000006ff */
[----:B------:R-:W-:Y:S02]  /*11e90*/  LOP3.LUT R24, R48, R85, RZ, 0xc0, !PT ;  /* 0x0000005530187212 */ /* 0x000fe400078ec0ff */
[----:B------:R-:W-:-:S02]  /*11ea0*/  LOP3.LUT R52, RZ, R52, RZ, 0x33, !PT ;  /* 0x00000034ff347212 */ /* 0x000fc400078e33ff */
[----:B------:R-:W-:Y:S02]  /*11eb0*/  ISETP.NE.AND P1, PT, R24, RZ, PT ;  /* 0x000000ff1800720c */ /* 0x000fe40003f25270 */
        /* <DEDUP_REMOVED lines=10> */
.L_x_731:
[----:B------:R-:W-:Y:S05]  /*11f60*/  BSYNC B4 ;  /* 0x0000000000047941 */ /* 0x000fea0003800000 */
.L_x_730:
[----:B------:R-:W-:Y:S01]  /*11f70*/  IMAD.IADD R24, R24, 0x1, R51 ;  /* 0x0000000118187824 */ /* 0x000fe200078e0233 */
[----:B------:R-:W-:Y:S06]  /*11f80*/  BRA `(.L_x_729) ;  /* 0x0000000000087947 */ /* 0x000fec0003800000 */
.L_x_728:
[----:B------:R-:W-:-:S05]  /*11f90*/  VIADD R46, R46, 0x94 ;  /* 0x000000942e2e7836 */ /* 0x000fca0000000000 */
[----:B------:R-:W-:-:S07]  /*11fa0*/  SHF.L.U32 R24, R85, R46, RZ ;  /* 0x0000002e55187219 */ /* 0x000fce00000006ff */
.L_x_729:
[----:B------:R-:W-:Y:S05]  /*11fb0*/  BSYNC B3 ;  /* 0x0000000000037941 */ /* 0x000fea0003800000 */
.L_x_727:
[----:B------:R-:W-:Y:S01]  /*11fc0*/  LOP3.LUT P0, RZ, R24, 0x1800000, RZ, 0xc0, !PT ;  /* 0x0180000018ff7812 */ /* 0x000fe2000780c0ff */
[----:B------:R-:W-:Y:S01]  /*11fd0*/  IMAD.SHL.U32 R47, R50, 0x10000000, RZ ;  /* 0x10000000322f7824 */ /* 0x000fe200078e00ff */
[----:B------:R-:W-:-:S04]  /*11fe0*/  LOP3.LUT R24, R24, 0x7fffff, RZ, 0xc0, !PT ;  /* 0x007fffff18187812 */ /* 0x000fc800078ec0ff */
[----:B------:R-:W-:-:S07]  /*11ff0*/  LOP3.LUT R80, R47, 0xf0000000, R24, 0xe2, !PT ;  /* 0xf00000002f507812 */ /* 0x000fce00078ee218 */
[----:B------:R-:W-:Y:S01]  /*12000*/  @P0 LOP3.LUT R80, R80, 0x800000, RZ, 0xfc, !PT ;  /* 0x0080000050500812 */ /* 0x000fe200078efcff */
[----:B------:R-:W-:Y:S06]  /*12010*/  BRA `(.L_x_732) ;  /* 0x0000000000787947 */ /* 0x000fec0003800000 */
.L_x_726:
[C---:B------:R-:W-:Y:S01]  /*12020*/  LOP3.LUT P0, RZ, R85.reuse, 0x4, RZ, 0xc0, !PT ;  /* 0x0000000455ff7812 */ /* 0x040fe2000780c0ff */
[----:B------:R-:W-:Y:S02]  /*12030*/  IMAD.SHL.U32 R85, R85, 0x400000, RZ ;  /* 0x0040000055557824 */ /* 0x000fe400078e00ff */
[----:B------:R-:W-:-:S10]  /*12040*/  VIADD R24, R46, 0x7f ;  /* 0x0000007f2e187836 */ /* 0x000fd40000000000 */
[----:B------:R-:W-:Y:S05]  /*12050*/  @!P0 BRA `(.L_x_733) ;  /* 0x0000000000388947 */ /* 0x000fea0003800000 */
[----:B------:R-:W-:Y:S01]  /*12060*/  ISETP.GT.AND P0, PT, R46, 0x7e, PT ;  /* 0x0000007e2e00780c */ /* 0x000fe20003f04270 */
[----:B------:R-:W-:-:S12]  /*12070*/  BSSY B3, `(.L_x_734) ;  /* 0x0000009000037945 */ /* 0x000fd80003800000 */
[----:B------:R-:W-:Y:S05]  /*12080*/  @P0 BRA `(.L_x_735) ;  /* 0x00000000001c0947 */ /* 0x000fea0003800000 */
.L_x_736:
[--C-:B------:R-:W-:Y:S02]  /*12090*/  SHF.R.U32.HI R46, RZ, 0x19, R85.reuse ;  /* 0x00000019ff2e7819 */ /* 0x100fe40000011655 */
[C---:B------:R-:W-:Y:S01]  /*120a0*/  ISETP.LT.AND P1, PT, R24.reuse, 0xfd, PT ;  /* 0x000000fd1800780c */ /* 0x040fe20003f21270 */
[----:B------:R-:W-:Y:S01]  /*120b0*/  VIADD R24, R24, 0x1 ;  /* 0x0000000118187836 */ /* 0x000fe20000000000 */
[----:B------:R-:W-:Y:S02]  /*120c0*/  LOP3.LUT R46, R46, 0x1, RZ, 0xc0, !PT ;  /* 0x000000012e2e7812 */ /* 0x000fe400078ec0ff */
[----:B------:R-:W-:Y:S02]  /*120d0*/  SHF.R.U32.HI R85, RZ, 0x1, R85 ;  /* 0x00000001ff557819 */ /* 0x000fe40000011655 */
[----:B------:R-:W-:-:S13]  /*120e0*/  ISETP.NE.U32.AND P0, PT, R46, 0x1, PT ;  /* 0x000000012e00780c */ /* 0x000fda0003f05070 */
[----:B------:R-:W-:Y:S05]  /*120f0*/  @!P0 BRA P1, `(.L_x_736) ;  /* 0xfffffffc00e48947 */ /* 0x000fea000083ffff */
.L_x_735:
[----:B------:R-:W-:Y:S05]  /*12100*/  BSYNC B3 ;  /* 0x0000000000037941 */ /* 0x000fea0003800000 */
.L_x_734:
[----:B------:R-:W-:-:S13]  /*12110*/  LOP3.LUT P0, RZ, R85, 0x1000000, RZ, 0xc0, !PT ;  /* 0x0100000055ff7812 */ /* 0x000fda000780c0ff */
[----:B------:R-:W-:Y:S01]  /*12120*/  @P0 LEA R80, R50, 0x7f800000, 0x1c ;  /* 0x7f80000032500811 */ /* 0x000fe200078ee0ff */
[----:B------:R-:W-:Y:S06]  /*12130*/  @P0 BRA `(.L_x_732) ;  /* 0x0000000000300947 */ /* 0x000fec0003800000 */
.L_x_733:
        /* <DEDUP_REMOVED lines=9> */
.L_x_725:
[----:B------:R-:W-:Y:S01]  /*121d0*/  LEA R80, R50, 0x7f800000, 0x1c ;  /* 0x7f80000032507811 */ /* 0x000fe200078ee0ff */
[----:B------:R-:W-:Y:S06]  /*121e0*/  BRA `(.L_x_732) ;  /* 0x0000000000047947 */ /* 0x000fec0003800000 */
.L_x_721:
[----:B------:R-:W-:-:S07]  /*121f0*/  IMAD.SHL.U32 R80, R50, 0x10000000, RZ ;  /* 0x1000000032507824 */ /* 0x000fce00078e00ff */
.L_x_732:
[----:B------:R-:W-:Y:S05]  /*12200*/  BSYNC B2 ;  /* 0x0000000000027941 */ /* 0x000fea0003800000 */
.L_x_720:
        /* <DEDUP_REMOVED lines=19> */
.L_x_741:
[C---:B------:R-:W-:Y:S01]  /*12340*/  LOP3.LUT P0, RZ, R52.reuse, 0x3, RZ, 0xc0, !PT ;  /* 0x0000000334ff7812 */ /* 0x040fe2000780c0ff */
[----:B------:R-:W-:Y:S02]  /*12350*/  IMAD.SHL.U32 R52, R52, 0x2, RZ ;  /* 0x0000000234347824 */ /* 0x000fe400078e00ff */
[----:B------:R-:W-:-:S10]  /*12360*/  VIADD R24, R24, 0xffffffff ;  /* 0xffffffff18187836 */ /* 0x000fd40000000000 */
[----:B------:R-:W-:Y:S05]  /*12370*/  @!P0 BRA `(.L_x_741) ;  /* 0xfffffffc00f08947 */ /* 0x000fea000383ffff */
[----:B------:R-:W-:Y:S05]  /*12380*/  BSYNC B4 ;  /* 0x0000000000047941 */ /* 0x000fea0003800000 */
.L_x_740:
[----:B------:R-:W-:Y:S05]  /*12390*/  BSYNC B3 ;  /* 0x0000000000037941 */ /* 0x000fea0003800000 */
.L_x_739:
        /* <DEDUP_REMOVED lines=31> */
.L_x_748:
[----:B------:R-:W-:Y:S05]  /*12590*/  BSYNC B4 ;  /* 0x0000000000047941 */ /* 0x000fea0003800000 */
.L_x_747:
[----:B------:R-:W-:Y:S01]  /*125a0*/  IMAD.IADD R47, R50, 0x1, R51 ;  /* 0x00000001322f7824 */ /* 0x000fe200078e0233 */
[----:B------:R-:W-:Y:S06]  /*125b0*/  BRA `(.L_x_746) ;  /* 0x0000000000087947 */ /* 0x000fec0003800000 */
.L_x_745:
[----:B------:R-:W-:-:S05]  /*125c0*/  VIADD R47, R24, 0x94 ;  /* 0x00000094182f7836 */ /* 0x000fca0000000000 */
[----:B------:R-:W-:-:S07]  /*125d0*/  SHF.L.U32 R47, R52, R47, RZ ;  /* 0x0000002f342f7219 */ /* 0x000fce00000006ff */
.L_x_746:
[----:B------:R-:W-:Y:S05]  /*125e0*/  BSYNC B3 ;  /* 0x0000000000037941 */ /* 0x000fea0003800000 */
.L_x_744:
[C---:B------:R-:W-:Y:S02]  /*125f0*/  LOP3.LUT P0, RZ, R47.reuse, 0x1800000, RZ, 0xc0, !PT ;  /* 0x018000002fff7812 */ /* 0x040fe4000780c0ff */
[----:B------:R-:W-:Y:S01]  /*12600*/  LOP3.LUT R24, R47, 0x7fffff, RZ, 0xc0, !PT ;  /* 0x007fffff2f187812 */ /* 0x000fe200078ec0ff */
[----:B------:R-:W-:-:S05]  /*12610*/  IMAD.SHL.U32 R47, R48, 0x10000000, RZ ;  /* 0x10000000302f7824 */ /* 0x000fca00078e00ff */
[----:B------:R-:W-:-:S05]  /*12620*/  LOP3.LUT R24, R47, 0xf0000000, R24, 0xe2, !PT ;  /* 0xf00000002f187812 */ /* 0x000fca00078ee218 */
[----:B------:R-:W-:Y:S01]  /*12630*/  @P0 LOP3.LUT R24, R24, 0x800000, RZ, 0xfc, !PT ;  /* 0x0080000018180812 */ /* 0x000fe200078efcff */
[----:B------:R-:W-:Y:S06]  /*12640*/  BRA `(.L_x_749) ;  /* 0x0000000000787947 */ /* 0x000fec0003800000 */
.L_x_743:
[C---:B------:R-:W-:Y:S01]  /*12650*/  LOP3.LUT P0, RZ, R52.reuse, 0x4, RZ, 0xc0, !PT ;  /* 0x0000000434ff7812 */ /* 0x040fe2000780c0ff */
[----:B------:R-:W-:Y:S02]  /*12660*/  IMAD.SHL.U32 R52, R52, 0x400000, RZ ;  /* 0x0040000034347824 */ /* 0x000fe400078e00ff */
[----:B------:R-:W-:-:S10]  /*12670*/  VIADD R46, R24, 0x7f ;  /* 0x0000007f182e7836 */ /* 0x000fd40000000000 */
[----:B------:R-:W-:Y:S05]  /*12680*/  @!P0 BRA `(.L_x_750) ;  /* 0x0000000000388947 */ /* 0x000fea0003800000 */
[----:B------:R-:W-:Y:S01]  /*12690*/  ISETP.GT.AND P0, PT, R24, 0x7e, PT ;  /* 0x0000007e1800780c */ /* 0x000fe20003f04270 */
[----:B------:R-:W-:-:S12]  /*126a0*/  BSSY B3, `(.L_x_751) ;  /* 0x0000009000037945 */ /* 0x000fd80003800000 */
[----:B------:R-:W-:Y:S05]  /*126b0*/  @P0 BRA `(.L_x_752) ;  /* 0x00000000001c0947 */ /* 0x000fea0003800000 */
.L_x_753:
[--C-:B------:R-:W-:Y:S02]  /*126c0*/  SHF.R.U32.HI R24, RZ, 0x19, R52.reuse ;  /* 0x00000019ff187819 */ /* 0x100fe40000011634 */
[C---:B------:R-:W-:Y:S01]  /*126d0*/  ISETP.LT.AND P1, PT, R46.reuse, 0xfd, PT ;  /* 0x000000fd2e00780c */ /* 0x040fe20003f21270 */
[----:B------:R-:W-:Y:S01]  /*126e0*/  VIADD R46, R46, 0x1 ;  /* 0x000000012e2e7836 */ /* 0x000fe20000000000 */
[----:B------:R-:W-:Y:S02]  /*126f0*/  LOP3.LUT R24, R24, 0x1, RZ, 0xc0, !PT ;  /* 0x0000000118187812 */ /* 0x000fe400078ec0ff */
[----:B------:R-:W-:Y:S02]  /*12700*/  SHF.R.U32.HI R52, RZ, 0x1, R52 ;  /* 0x00000001ff347819 */ /* 0x000fe40000011634 */
[----:B------:R-:W-:-:S13]  /*12710*/  ISETP.NE.U32.AND P0, PT, R24, 0x1, PT ;  /* 0x000000011800780c */ /* 0x000fda0003f05070 */
[----:B------:R-:W-:Y:S05]  /*12720*/  @!P0 BRA P1, `(.L_x_753) ;  /* 0xfffffffc00e48947 */ /* 0x000fea000083ffff */
.L_x_752:
[----:B------:R-:W-:Y:S05]  /*12730*/  BSYNC B3 ;  /* 0x0000000000037941 */ /* 0x000fea0003800000 */
.L_x_751:
[----:B------:R-:W-:-:S13]  /*12740*/  LOP3.LUT P0, RZ, R52, 0x1000000, RZ, 0xc0, !PT ;  /* 0x0100000034ff7812 */ /* 0x000fda000780c0ff */
[----:B------:R-:W-:Y:S01]  /*12750*/  @P0 LEA R24, R48, 0x7f800000, 0x1c ;  /* 0x7f80000030180811 */ /* 0x000fe200078ee0ff */
[----:B------:R-:W-:Y:S06]  /*12760*/  @P0 BRA `(.L_x_749) ;  /* 0x0000000000300947 */ /* 0x000fec0003800000 */
.L_x_750:
        /* <DEDUP_REMOVED lines=9> */
.L_x_742:
[----:B------:R-:W-:Y:S01]  /*12800*/  LEA R24, R48, 0x7f800000, 0x1c ;  /* 0x7f80000030187811 */ /* 0x000fe200078ee0ff */
[----:B------:R-:W-:Y:S06]  /*12810*/  BRA `(.L_x_749) ;  /* 0x0000000000047947 */ /* 0x000fec0003800000 */
.L_x_738:
[----:B------:R-:W-:-:S07]  /*12820*/  IMAD.SHL.U32 R24, R48, 0x10000000, RZ ;  /* 0x1000000030187824 */ /* 0x000fce00078e00ff */
.L_x_749:
[----:B------:R-:W-:Y:S05]  /*12830*/  BSYNC B2 ;  /* 0x0000000000027941 */ /* 0x000fea0003800000 */
.L_x_737:
        /* <DEDUP_REMOVED lines=10> */
[----:B------:R-:W-:-:S04]  /*128e0*/  PRMT R46, R46, 0x9910, RZ ;  /* 0x000099102e2e7816 */ /* 0x000fc800000000ff */
[----:B------:R-:W-:Y:S01]  /*128f0*/  ISETP.NE.AND P1, PT, R46, RZ, PT ;  /* 0x000000ff2e00720c */ /* 0x000fe20003f25270 */
[----:B------:R-:W-:-:S05]  /*12900*/  VIADD R46, R47, 0xffffffff ;  /* 0xffffffff2f2e7836 */ /* 0x000fca0000000000 */
[----:B------:R-:W-:-:S07]  /*12910*/  SEL R49, R46, RZ, P0 ;  /* 0x000000ff2e317207 */ /* 0x000fce0000000000 */
[----:B------:R-:W-:Y:S05]  /*12920*/  @!P1 BRA `(.L_x_755) ;  /* 0x0000000400489947 */ /* 0x000fea0003800000 */
[----:B------:R-:W-:Y:S01]  /*12930*/  LOP3.LUT P0, RZ, R84, 0x2, RZ, 0xc0, !PT ;  /* 0x0000000254ff7812 */ /* 0x000fe2000780c0ff */
[----:B------:R-:W-:-:S12]  /*12940*/  BSSY B3, `(.L_x_756) ;  /* 0x0000008000037945 */ /* 0x000fd80003800000 */
[----:B------:R-:W-:Y:S05]  /*12950*/  @P0 BRA `(.L_x_757) ;  /* 0x0000000000180947 */ /* 0x000fea0003800000 */
[----:B------:R-:W-:Y:S01]  /*12960*/  BSSY B4, `(.L_x_757) ;  /* 0x0000005000047945 */ /* 0x000fe20003800000 */
.L_x_758:
[C---:B------:R-:W-:Y:S01]  /*12970*/  LOP3.LUT P0, RZ, R84.reuse, 0x3, RZ, 0xc0, !PT ;  /* 0x0000000354ff7812 */ /* 0x040fe2000780c0ff */
[----:B------:R-:W-:Y:S02]  /*12980*/  IMAD.SHL.U32 R84, R84, 0x2, RZ ;  /* 0x0000000254547824 */ /* 0x000fe400078e00ff */
[----:B------:R-:W-:-:S10]  /*12990*/  VIADD R49, R49, 0xffffffff ;  /* 0xffffffff31317836 */ /* 0x000fd40000000000 */
[----:B------:R-:W-:Y:S05]  /*129a0*/  @!P0 BRA `(.L_x_758) ;  /* 0xfffffffc00f08947 */ /* 0x000fea000383ffff */
[----:B------:R-:W-:Y:S05]  /*129b0*/  BSYNC B4 ;  /* 0x0000000000047941 */ /* 0x000fea0003800000 */
.L_x_757:
[----:B------:R-:W-:Y:S05]  /*129c0*/  BSYNC B3 ;  /* 0x0000000000037941 */ /* 0x000fea0003800000 */
.L_x_756:
        /* <DEDUP_REMOVED lines=31> */
.L_x_765:
[----:B------:R-:W-:Y:S05]  /*12bc0*/  BSYNC B4 ;  /* 0x0000000000047941 */ /* 0x000fea0003800000 */
.L_x_764:
[----:B------:R-:W-:Y:S01]  /*12bd0*/  IMAD.IADD R51, R51, 0x1, R52 ;  /* 0x0000000133337824 */ /* 0x000fe200078e0234 */
[----:B------:R-:W-:Y:S06]  /*12be0*/  BRA `(.L_x_763) ;  /* 0x0000000000087947 */ /* 0x000fec0003800000 */
.L_x_762:
[----:B------:R-:W-:-:S05]  /*12bf0*/  VIADD R49, R49, 0x94 ;  /* 0x0000009431317836 */ /* 0x000fca0000000000 */
[----:B------:R-:W-:-:S07]  /*12c00*/  SHF.L.U32 R51, R84, R49, RZ ;  /* 0x0000003154337219 */ /* 0x000fce00000006ff */
.L_x_763:
[----:B------:R-:W-:Y:S05]  /*12c10*/  BSYNC B3 ;  /* 0x0000000000037941 */ /* 0x000fea0003800000 */
.L_x_761:
[C---:B------:R-:W-:Y:S01]  /*12c20*/  LOP3.LUT P0, RZ, R51.reuse, 0x1800000, RZ, 0xc0, !PT ;  /* 0x0180000033ff7812 */ /* 0x040fe2000780c0ff */
[----:B------:R-:W-:Y:S01]  /*12c30*/  IMAD.SHL.U32 R47, R50, 0x10000000, RZ ;  /* 0x10000000322f7824 */ /* 0x000fe200078e00ff */
[----:B------:R-:W-:-:S04]  /*12c40*/  LOP3.LUT R48, R51, 0x7fffff, RZ, 0xc0, !PT ;  /* 0x007fffff33307812 */ /* 0x000fc800078ec0ff */
[----:B------:R-:W-:-:S07]  /*12c50*/  LOP3.LUT R48, R47, 0xf0000000, R48, 0xe2, !PT ;  /* 0xf00000002f307812 */ /* 0x000fce00078ee230 */
[----:B------:R-:W-:Y:S01]  /*12c60*/  @P0 LOP3.LUT R48, R48, 0x800000, RZ, 0xfc, !PT ;  /* 0x0080000030300812 */ /* 0x000fe200078efcff */
[----:B------:R-:W-:Y:S06]  /*12c70*/  BRA `(.L_x_766) ;  /* 0x0000000000787947 */ /* 0x000fec0003800000 */
.L_x_760:
[C---:B------:R-:W-:Y:S01]  /*12c80*/  LOP3.LUT P0, RZ, R84.reuse, 0x4, RZ, 0xc0, !PT ;  /* 0x0000000454ff7812 */ /* 0x040fe2000780c0ff */
[----:B------:R-:W-:Y:S02]  /*12c90*/  IMAD.SHL.U32 R84, R84, 0x400000, RZ ;  /* 0x0040000054547824 */ /* 0x000fe400078e00ff */
[----:B------:R-:W-:-:S10]  /*12ca0*/  VIADD R46, R49, 0x7f ;  /* 0x0000007f312e7836 */ /* 0x000fd40000000000 */
[----:B------:R-:W-:Y:S05]  /*12cb0*/  @!P0 BRA `(.L_x_767) ;  /* 0x0000000000388947 */ /* 0x000fea0003800000 */
[----:B------:R-:W-:Y:S01]  /*12cc0*/  ISETP.GT.AND P0, PT, R49, 0x7e, PT ;  /* 0x0000007e3100780c */ /* 0x000fe20003f04270 */
[----:B------:R-:W-:-:S12]  /*12cd0*/  BSSY B3, `(.L_x_768) ;  /* 0x0000009000037945 */ /* 0x000fd80003800000 */
[----:B------:R-:W-:Y:S05]  /*12ce0*/  @P0 BRA `(.L_x_769) ;  /* 0x00000000001c0947 */ /* 0x000fea0003800000 */
.L_x_770:
[--C-:B------:R-:W-:Y:S02]  /*12cf0*/  SHF.R.U32.HI R47, RZ, 0x19, R84.reuse ;  /* 0x00000019ff2f7819 */ /* 0x100fe40000011654 */
[C---:B------:R-:W-:Y:S01]  /*12d00*/  ISETP.LT.AND P1, PT, R46.reuse, 0xfd, PT ;  /* 0x000000fd2e00780c */ /* 0x040fe20003f21270 */
[----:B------:R-:W-:Y:S01]  /*12d10*/  VIADD R46, R46, 0x1 ;  /* 0x000000012e2e7836 */ /* 0x000fe20000000000 */
[----:B------:R-:W-:Y:S02]  /*12d20*/  LOP3.LUT R47, R47, 0x1, RZ, 0xc0, !PT ;  /* 0x000000012f2f7812 */ /* 0x000fe400078ec0ff */
[----:B------:R-:W-:Y:S02]  /*12d30*/  SHF.R.U32.HI R84, RZ, 0x1, R84 ;  /* 0x00000001ff547819 */ /* 0x000fe40000011654 */
[----:B------:R-:W-:-:S13]  /*12d40*/  ISETP.NE.U32.AND P0, PT, R47, 0x1, PT ;  /* 0x000000012f00780c */ /* 0x000fda0003f05070 */
[----:B------:R-:W-:Y:S05]  /*12d50*/  @!P0 BRA P1, `(.L_x_770) ;  /* 0xfffffffc00e48947 */ /* 0x000fea000083ffff */
.L_x_769:
[----:B------:R-:W-:Y:S05]  /*12d60*/  BSYNC B3 ;  /* 0x0000000000037941 */ /* 0x000fea0003800000 */
.L_x_768:
[----:B------:R-:W-:-:S13]  /*12d70*/  LOP3.LUT P0, RZ, R84, 0x1000000, RZ, 0xc0, !PT ;  /* 0x0100000054ff7812 */ /* 0x000fda000780c0ff */
[----:B------:R-:W-:Y:S01]  /*12d80*/  @P0 LEA R48, R50, 0x7f800000, 0x1c ;  /* 0x7f80000032300811 */ /* 0x000fe200078ee0ff */
[----:B------:R-:W-:Y:S06]  /*12d90*/  @P0 BRA `(.L_x_766) ;  /* 0x0000000000300947 */ /* 0x000fec0003800000 */
.L_x_767:
[----:B------:R-:W-:Y:S01]  /*12da0*/  LOP3.LUT P0, RZ, R84, 0x7fffff, RZ, 0xc0, !PT ;  /* 0x007fffff54ff7812 */ /* 0x000fe2000780c0ff */
[----:B------:R-:W-:Y:S01]  /*12db0*/  IMAD.SHL.U32 R50, R50, 0x10000000, RZ ;  /* 0x1000000032327824 */ /* 0x000fe200078e00ff */
[----:B------:R-:W-:-:S04]  /*12dc0*/  LOP3.LUT R47, R46, 0xff, RZ, 0xc0, !PT ;  /* 0x000000ff2e2f7812 */ /* 0x000fc800078ec0ff */
[----:B------:R-:W-:Y:S01]  /*12dd0*/  ISETP.NE.OR P0, PT, R47, 0xff, !P0 ;  /* 0x000000ff2f00780c */ /* 0x000fe20004705670 */
[----:B------:R-:W-:-:S05]  /*12de0*/  IMAD.SHL.U32 R47, R46, 0x800000, RZ ;  /* 0x008000002e2f7824 */ /* 0x000fca00078e00ff */
[----:B------:R-:W-:-:S04]  /*12df0*/  LOP3.LUT R47, R47, R50, RZ, 0xfc, !PT ;  /* 0x000000322f2f7212 */ /* 0x000fc800078efcff */
[----:B------:R-:W-:-:S03]  /*12e00*/  LOP3.LUT R48, R47, 0x7fffff, R84, 0xf8, !PT ;  /* 0x007fffff2f307812 */ /* 0x000fc600078ef854 */
[----:B------:R-:W-:Y:S01]  /*12e10*/  @!P0 VIADD R48, R50, 0x7f800000 ;  /* 0x7f80000032308836 */ /* 0x000fe20000000000 */
[----:B------:R-:W-:Y:S06]  /*12e20*/  BRA `(.L_x_766) ;  /* 0x00000000000c7947 */ /* 0x000fec0003800000 */
.L_x_759:
[----:B------:R-:W-:Y:S01]  /*12e30*/  LEA R48, R50, 0x7f800000, 0x1c ;  /* 0x7f80000032307811 */ /* 0x000fe200078ee0ff */
[----:B------:R-:W-:Y:S06]  /*12e40*/  BRA `(.L_x_766) ;  /* 0x0000000000047947 */ /* 0x000fec0003800000 */
.L_x_755:
[----:B------:R-:W-:-:S07]  /*12e50*/  IMAD.SHL.U32 R48, R50, 0x10000000, RZ ;  /* 0x1000000032307824 */ /* 0x000fce00078e00ff */
.L_x_766:
[----:B------:R-:W-:Y:S05]  /*12e60*/  BSYNC B2 ;  /* 0x0000000000027941 */ /* 0x000fea0003800000 */
.L_x_754:
        /* <DEDUP_REMOVED lines=19> */
.L_x_775:
[C---:B------:R-:W-:Y:S01]  /*12fa0*/  LOP3.LUT P0, RZ, R84.reuse, 0x3, RZ, 0xc0, !PT ;  /* 0x0000000354ff7812 */ /* 0x040fe2000780c0ff */
[----:B------:R-:W-:Y:S02]  /*12fb0*/  IMAD.SHL.U32 R84, R84, 0x2, RZ ;  /* 0x0000000254547824 */ /* 0x000fe400078e00ff */
[----:B------:R-:W-:-:S10]  /*12fc0*/  VIADD R50, R50, 0xffffffff ;  /* 0xffffffff32327836 */ /* 0x000fd40000000000 */
[----:B------:R-:W-:Y:S05]  /*12fd0*/  @!P0 BRA `(.L_x_775) ;  /* 0xfffffffc00f08947 */ /* 0x000fea000383ffff */
[----:B------:R-:W-:Y:S05]  /*12fe0*/  BSYNC B4 ;  /* 0x0000000000047941 */ /* 0x000fea0003800000 */
.L_x_774:
[----:B------:R-:W-:Y:S05]  /*12ff0*/  BSYNC B3 ;  /* 0x0000000000037941 */ /* 0x000fea0003800000 */
.L_x_773:
        /* <DEDUP_REMOVED lines=31> */
.L_x_782:
[----:B------:R-:W-:Y:S05]  /*131f0*/  BSYNC B4 ;  /* 0x0000000000047941 */ /* 0x000fea0003800000 */
.L_x_781:
[----:B------:R-:W-:Y:S01]  /*13200*/  IMAD.IADD R52, R52, 0x1, R85 ;  /* 0x0000000134347824 */ /* 0x000fe200078e0255 */
[----:B------:R-:W-:Y:S06]  /*13210*/  BRA `(.L_x_780) ;  /* 0x0000000000087947 */ /* 0x000fec0003800000 */
.L_x_779:
[----:B------:R-:W-:-:S05]  /*13220*/  VIADD R47, R50, 0x94 ;  /* 0x00000094322f7836 */ /* 0x000fca0000000000 */
[----:B------:R-:W-:-:S07]  /*13230*/  SHF.L.U32 R52, R84, R47, RZ ;  /* 0x0000002f54347219 */ /* 0x000fce00000006ff */
.L_x_780:
[----:B------:R-:W-:Y:S05]  /*13240*/  BSYNC B3 ;  /* 0x0000000000037941 */ /* 0x000fea0003800000 */
.L_x_778:
[C---:B------:R-:W-:Y:S01]  /*13250*/  LOP3.LUT P0, RZ, R52.reuse, 0x1800000, RZ, 0xc0, !PT ;  /* 0x0180000034ff7812 */ /* 0x040fe2000780c0ff */
[----:B------:R-:W-:Y:S01]  /*13260*/  IMAD.SHL.U32 R46, R51, 0x10000000, RZ ;  /* 0x10000000332e7824 */ /* 0x000fe200078e00ff */
[----:B------:R-:W-:-:S04]  /*13270*/  LOP3.LUT R47, R52, 0x7fffff, RZ, 0xc0, !PT ;  /* 0x007fffff342f7812 */ /* 0x000fc800078ec0ff */
[----:B------:R-:W-:-:S07]  /*13280*/  LOP3.LUT R47, R46, 0xf0000000, R47, 0xe2, !PT ;  /* 0xf00000002e2f7812 */ /* 0x000fce00078ee22f */
[----:B------:R-:W-:Y:S01]  /*13290*/  @P0 LOP3.LUT R47, R47, 0x800000, RZ, 0xfc, !PT ;  /* 0x008000002f2f0812 */ /* 0x000fe200078efcff */
[----:B------:R-:W-:Y:S06]  /*132a0*/  BRA `(.L_x_783) ;  /* 0x0000000000787947 */ /* 0x000fec0003800000 */
.L_x_777:
[C---:B------:R-:W-:Y:S01]  /*132b0*/  LOP3.LUT P0, RZ, R84.reuse, 0x4, RZ, 0xc0, !PT ;  /* 0x0000000454ff7812 */ /* 0x040fe2000780c0ff */
[----:B------:R-:W-:Y:S02]  /*132c0*/  IMAD.SHL.U32 R84, R84, 0x400000, RZ ;  /* 0x0040000054547824 */ /* 0x000fe400078e00ff */
[----:B------:R-:W-:-:S10]  /*132d0*/  VIADD R46, R50, 0x7f ;  /* 0x0000007f322e7836 */ /* 0x000fd40000000000 */
[----:B------:R-:W-:Y:S05]  /*132e0*/  @!P0 BRA `(.L_x_784) ;  /* 0x0000000000388947 */ /* 0x000fea0003800000 */
[----:B------:R-:W-:Y:S01]  /*132f0*/  ISETP.GT.AND P0, PT, R50, 0x7e, PT ;  /* 0x0000007e3200780c */ /* 0x000fe20003f04270 */
[----:B------:R-:W-:-:S12]  /*13300*/  BSSY B3, `(.L_x_785) ;  /* 0x0000009000037945 */ /* 0x000fd80003800000 */
[----:B------:R-:W-:Y:S05]  /*13310*/  @P0 BRA `(.L_x_786) ;  /* 0x00000000001c0947 */ /* 0x000fea0003800000 */
.L_x_787:
[--C-:B------:R-:W-:Y:S02]  /*13320*/  SHF.R.U32.HI R47, RZ, 0x19, R84.reuse ;  /* 0x00000019ff2f7819 */ /* 0x100fe40000011654 */
[C---:B------:R-:W-:Y:S01]  /*13330*/  ISETP.LT.AND P1, PT, R46.reuse, 0xfd, PT ;  /* 0x000000fd2e00780c */ /* 0x040fe20003f21270 */
[----:B------:R-:W-:Y:S01]  /*13340*/  VIADD R46, R46, 0x1 ;  /* 0x000000012e2e7836 */ /* 0x000fe20000000000 */
[----:B------:R-:W-:Y:S02]  /*13350*/  LOP3.LUT R47, R47, 0x1, RZ, 0xc0, !PT ;  /* 0x000000012f2f7812 */ /* 0x000fe400078ec0ff */
[----:B------:R-:W-:Y:S02]  /*13360*/  SHF.R.U32.HI R84, RZ, 0x1, R84 ;  /* 0x00000001ff547819 */ /* 0x000fe40000011654 */
[----:B------:R-:W-:-:S13]  /*13370*/  ISETP.NE.U32.AND P0, PT, R47, 0x1, PT ;  /* 0x000000012f00780c */ /* 0x000fda0003f05070 */
[----:B------:R-:W-:Y:S05]  /*13380*/  @!P0 BRA P1, `(.L_x_787) ;  /* 0xfffffffc00e48947 */ /* 0x000fea000083ffff */
.L_x_786:
[----:B------:R-:W-:Y:S05]  /*13390*/  BSYNC B3 ;  /* 0x0000000000037941 */ /* 0x000fea0003800000 */
.L_x_785:
[----:B------:R-:W-:-:S13]  /*133a0*/  LOP3.LUT P0, RZ, R84, 0x1000000, RZ, 0xc0, !PT ;  /* 0x0100000054ff7812 */ /* 0x000fda000780c0ff */
[----:B------:R-:W-:Y:S01]  /*133b0*/  @P0 LEA R47, R51, 0x7f800000, 0x1c ;  /* 0x7f800000332f0811 */ /* 0x000fe200078ee0ff */
[----:B------:R-:W-:Y:S06]  /*133c0*/  @P0 BRA `(.L_x_783) ;  /* 0x0000000000300947 */ /* 0x000fec0003800000 */
.L_x_784:
        /* <DEDUP_REMOVED lines=9> */
.L_x_776:
[----:B------:R-:W-:Y:S01]  /*13460*/  LEA R47, R51, 0x7f800000, 0x1c ;  /* 0x7f800000332f7811 */ /* 0x000fe200078ee0ff */
[----:B------:R-:W-:Y:S06]  /*13470*/  BRA `(.L_x_783) ;  /* 0x0000000000047947 */ /* 0x000fec0003800000 */
.L_x_772:
[----:B------:R-:W-:-:S07]  /*13480*/  IMAD.SHL.U32 R47, R51, 0x10000000, RZ ;  /* 0x10000000332f7824 */ /* 0x000fce00078e00ff */
.L_x_783:
[----:B------:R-:W-:Y:S05]  /*13490*/  BSYNC B2 ;  /* 0x0000000000027941 */ /* 0x000fea0003800000 */
.L_x_771:
        /* <DEDUP_REMOVED lines=19> */
.L_x_792:
[C---:B------:R-:W-:Y:S01]  /*135d0*/  LOP3.LUT P0, RZ, R86.reuse, 0x3, RZ, 0xc0, !PT ;  /* 0x0000000356ff7812 */ /* 0x040fe2000780c0ff */
[----:B------:R-:W-:Y:S02]  /*135e0*/  IMAD.SHL.U32 R86, R86, 0x2, RZ ;  /* 0x0000000256567824 */ /* 0x000fe400078e00ff */
[----:B------:R-:W-:-:S10]  /*135f0*/  VIADD R51, R51, 0xffffffff ;  /* 0xffffffff33337836 */ /* 0x000fd40000000000 */
[----:B------:R-:W-:Y:S05]  /*13600*/  @!P0 BRA `(.L_x_792) ;  /* 0xfffffffc00f08947 */ /* 0x000fea000383ffff */
[----:B------:R-:W-:Y:S05]  /*13610*/  BSYNC B4 ;  /* 0x0000000000047941 */ /* 0x000fea0003800000 */
.L_x_791:
[----:B------:R-:W-:Y:S05]  /*13620*/  BSYNC B3 ;  /* 0x0000000000037941 */ /* 0x000fea0003800000 */
.L_x_790:
        /* <DEDUP_REMOVED lines=31> */
.L_x_799:
[----:B------:R-:W-:Y:S05]  /*13820*/  BSYNC B4 ;  /* 0x0000000000047941 */ /* 0x000fea0003800000 */
.L_x_798:
[----:B------:R-:W-:Y:S01]  /*13830*/  IMAD.IADD R84, R84, 0x1, R85 ;  /* 0x0000000154547824 */ /* 0x000fe200078e0255 */
[----:B------:R-:W-:Y:S06]  /*13840*/  BRA `(.L_x_797) ;  /* 0x0000000000087947 */ /* 0x000fec0003800000 */
.L_x_796:
[----:B------:R-:W-:-:S05]  /*13850*/  VIADD R51, R51, 0x94 ;  /* 0x0000009433337836 */ /* 0x000fca0000000000 */
[----:B------:R-:W-:-:S07]  /*13860*/  SHF.L.U32 R84, R86, R51, RZ ;  /* 0x0000003356547219 */ /* 0x000fce00000006ff */
.L_x_797:
[----:B------:R-:W-:Y:S05]  /*13870*/  BSYNC B3 ;  /* 0x0000000000037941 */ /* 0x000fea0003800000 */
.L_x_795:
[----:B------:R-:W-:Y:S01]  /*13880*/  LOP3.LUT P0, RZ, R84, 0x1800000, RZ, 0xc0, !PT ;  /* 0x0180000054ff7812 */ /* 0x000fe2000780c0ff */
[----:B------:R-:W-:Y:S01]  /*13890*/  IMAD.SHL.U32 R49, R52, 0x10000000, RZ ;  /* 0x1000000034317824 */ /* 0x000fe200078e00ff */
[----:B------:R-:W-:-:S04]  /*138a0*/  LOP3.LUT R46, R84, 0x7fffff, RZ, 0xc0, !PT ;  /* 0x007fffff542e7812 */ /* 0x000fc800078ec0ff */
[----:B------:R-:W-:-:S07]  /*138b0*/  LOP3.LUT R46, R49, 0xf0000000, R46, 0xe2, !PT ;  /* 0xf0000000312e7812 */ /* 0x000fce00078ee22e */
[----:B------:R-:W-:Y:S01]  /*138c0*/  @P0 LOP3.LUT R46, R46, 0x800000, RZ, 0xfc, !PT ;  /* 0x008000002e2e0812 */ /* 0x000fe200078efcff */
[----:B------:R-:W-:Y:S06]  /*138d0*/  BRA `(.L_x_800) ;  /* 0x0000000000787947 */ /* 0x000fec0003800000 */
.L_x_794:
[C---:B------:R-:W-:Y:S01]  /*138e0*/  LOP3.LUT P0, RZ, R86.reuse, 0x4, RZ, 0xc0, !PT ;  /* 0x0000000456ff7812 */ /* 0x040fe2000780c0ff */
[----:B------:R-:W-:Y:S02]  /*138f0*/  IMAD.SHL.U32 R86, R86, 0x400000, RZ ;  /* 0x0040000056567824 */ /* 0x000fe400078e00ff */
[----:B------:R-:W-:-:S10]  /*13900*/  VIADD R49, R51, 0x7f ;  /* 0x0000007f33317836 */ /* 0x000fd40000000000 */
[----:B------:R-:W-:Y:S05]  /*13910*/  @!P0 BRA `(.L_x_801) ;  /* 0x0000000000388947 */ /* 0x000fea0003800000 */
[----:B------:R-:W-:Y:S01]  /*13920*/  ISETP.GT.AND P0, PT, R51, 0x7e, PT ;  /* 0x0000007e3300780c */ /* 0x000fe20003f04270 */
[----:B------:R-:W-:-:S12]  /*13930*/  BSSY B3, `(.L_x_802) ;  /* 0x0000009000037945 */ /* 0x000fd80003800000 */
[----:B------:R-:W-:Y:S05]  /*13940*/  @P0 BRA `(.L_x_803) ;  /* 0x00000000001c0947 */ /* 0x000fea0003800000 */
.L_x_804:
[--C-:B------:R-:W-:Y:S02]  /*13950*/  SHF.R.U32.HI R46, RZ, 0x19, R86.reuse ;  /* 0x00000019ff2e7819 */ /* 0x100fe40000011656 */
[C---:B------:R-:W-:Y:S01]  /*13960*/  ISETP.LT.AND P1, PT, R49.reuse, 0xfd, PT ;  /* 0x000000fd3100780c */ /* 0x040fe20003f21270 */
[----:B------:R-:W-:Y:S01]  /*13970*/  VIADD R49, R49, 0x1 ;  /* 0x0000000131317836 */ /* 0x000fe20000000000 */
[----:B------:R-:W-:Y:S02]  /*13980*/  LOP3.LUT R46, R46, 0x1, RZ, 0xc0, !PT ;  /* 0x000000012e2e7812 */ /* 0x000fe400078ec0ff */
[----:B------:R-:W-:Y:S02]  /*13990*/  SHF.R.U32.HI R86, RZ, 0x1, R86 ;  /* 0x00000001ff567819 */ /* 0x000fe40000011656 */
[----:B------:R-:W-:-:S13]  /*139a0*/  ISETP.NE.U32.AND P0, PT, R46, 0x1, PT ;  /* 0x000000012e00780c */ /* 0x000fda0003f05070 */
[----:B------:R-:W-:Y:S05]  /*139b0*/  @!P0 BRA P1, `(.L_x_804) ;  /* 0xfffffffc00e48947 */ /* 0x000fea000083ffff */
.L_x_803:
[----:B------:R-:W-:Y:S05]  /*139c0*/  BSYNC B3 ;  /* 0x0000000000037941 */ /* 0x000fea0003800000 */
.L_x_802:
[----:B------:R-:W-:-:S13]  /*139d0*/  LOP3.LUT P0, RZ, R86, 0x1000000, RZ, 0xc0, !PT ;  /* 0x0100000056ff7812 */ /* 0x000fda000780c0ff */
[----:B------:R-:W-:Y:S01]  /*139e0*/  @P0 LEA R46, R52, 0x7f800000, 0x1c ;  /* 0x7f800000342e0811 */ /* 0x000fe200078ee0ff */
[----:B------:R-:W-:Y:S06]  /*139f0*/  @P0 BRA `(.L_x_800) ;  /* 0x0000000000300947 */ /* 0x000fec0003800000 */
.L_x_801:
        /* <DEDUP_REMOVED lines=9> */
.L_x_793:
[----:B------:R-:W-:Y:S01]  /*13a90*/  LEA R46, R52, 0x7f800000, 0x1c ;  /* 0x7f800000342e7811 */ /* 0x000fe200078ee0ff */
[----:B------:R-:W-:Y:S06]  /*13aa0*/  BRA `(.L_x_800) ;  /* 0x0000000000047947 */ /* 0x000fec0003800000 */
.L_x_789:
[----:B------:R-:W-:-:S07]  /*13ab0*/  IMAD.SHL.U32 R46, R52, 0x10000000, RZ ;  /* 0x10000000342e7824 */ /* 0x000fce00078e00ff */
.L_x_800:
[----:B------:R-:W-:Y:S05]  /*13ac0*/  BSYNC B2 ;  /* 0x0000000000027941 */ /* 0x000fea0003800000 */
.L_x_788:
[--C-:B------:R-:W-:Y:S01]  /*13ad0*/  SHF.R.U32.HI R49, RZ, 0x1c, R25.reuse ;  /* 0x0000001cff317819 */ /* 0x100fe20000011619 */
[----:B------:R-:W-:Y:S01]  /*13ae0*/  BSSY B2, `(.L_x_805) ;  /* 0x0000067000027945 */ /* 0x000fe20003800000 */
[----:B------:R-:W-:Y:S02]  /*13af0*/  SHF.R.U32.HI R51, RZ, 0x1d, R25 ;  /* 0x0000001dff337819 */ /* 0x000fe40000011619 */
[C---:B------:R-:W-:Y:S02]  /*13b00*/  LOP3.LUT P0, RZ, R49.reuse, 0x6, RZ, 0xc0, !PT ;  /* 0x0000000631ff7812 */ /* 0x040fe4000780c0ff */
[----:B------:R-:W-:Y:S02]  /*13b10*/  LOP3.LUT R86, R49, 0x1, RZ, 0xc0, !PT ;  /* 0x0000000131567812 */ /* 0x000fe400078ec0ff */
[----:B------:R-:W-:-:S09]  /*13b20*/  F2FP.F16.F32.PACK_AB R46, RZ, R46 ;  /* 0x0000002eff2e723e */ /* 0x000fd200000000ff */
[----:B------:R-:W-:Y:S02]  /*13b30*/  @P0 LOP3.LUT R86, R86, 0x2, RZ, 0xfc, !PT ;  /* 0x0000000256560812 */ /* 0x000fe400078efcff */
[----:B------:R-:W-:Y:S02]  /*13b40*/  LOP3.LUT P0, R52, R51, 0x3, RZ, 0xc0, !PT ;  /* 0x0000000333347812 */ /* 0x000fe4000780c0ff */
[----:B------:R-:W-:-:S03]  /*13b50*/  LOP3.LUT R50, R86, 0x3, R51, 0xf8, !PT ;  /* 0x0000000356327812 */ /* 0x000fc600078ef833 */
[----:B------:R-:W-:Y:S01]  /*13b60*/  VIADD R52, R52, 0xffffffff ;  /* 0xffffffff34347836 */ /* 0x000fe20000000000 */
[----:B------:R-:W-:-:S04]  /*13b70*/  PRMT R50, R50, 0x9910, RZ ;  /* 0x0000991032327816 */ /* 0x000fc800000000ff */
[----:B------:R-:W-:Y:S02]  /*13b80*/  ISETP.NE.AND P1, PT, R50, RZ, PT ;  /* 0x000000ff3200720c */ /* 0x000fe40003f25270 */
[----:B------:R-:W-:-:S11]  /*13b90*/  SEL R52, R52, RZ, P0 ;  /* 0x000000ff34347207 */ /* 0x000fd60000000000 */
[----:B------:R-:W-:Y:S05]  /*13ba0*/  @!P1 BRA `(.L_x_806) ;  /* 0x0000000400609947 */ /* 0x000fea0003800000 */
[----:B------:R-:W-:Y:S01]  /*13bb0*/  LOP3.LUT P0, RZ, R86, 0x2, RZ, 0xc0, !PT ;  /* 0x0000000256ff7812 */ /* 0x000fe2000780c0ff */
[----:B------:R-:W-:-:S12]  /*13bc0*/  BSSY B3, `(.L_x_807) ;  /* 0x0000008000037945 */ /* 0x000fd80003800000 */
[----:B------:R-:W-:Y:S05]  /*13bd0*/  @P0 BRA `(.L_x_808) ;  /* 0x0000000000180947 */ /* 0x000fea0003800000 */
[----:B------:R-:W-:Y:S01]  /*13be0*/  BSSY B4, `(.L_x_808) ;  /* 0x0000005000047945 */ /* 0x000fe20003800000 */
.L_x_809:
[C---:B------:R-:W-:Y:S01]  /*13bf0*/  LOP3.LUT P0, RZ, R86.reuse, 0x3, RZ, 0xc0, !PT ;  /* 0x0000000356ff7812 */ /* 0x040fe2000780c0ff */
[----:B------:R-:W-:Y:S02]  /*13c00*/  IMAD.SHL.U32 R86, R86, 0x2, RZ ;  /* 0x0000000256567824 */ /* 0x000fe400078e00ff */
[----:B------:R-:W-:-:S10]  /*13c10*/  VIADD R52, R52, 0xffffffff ;  /* 0xffffffff34347836 */ /* 0x000fd40000000000 */
[----:B------:R-:W-:Y:S05]  /*13c20*/  @!P0 BRA `(.L_x_809) ;  /* 0xfffffffc00f08947 */ /* 0x000fea000383ffff */
[----:B------:R-:W-:Y:S05]  /*13c30*/  BSYNC B4 ;  /* 0x0000000000047941 */ /* 0x000fea0003800000 */
.L_x_808:
[----:B------:R-:W-:Y:S05]  /*13c40*/  BSYNC B3 ;  /* 0x0000000000037941 */ /* 0x000fea0003800000 */
.L_x_807:
        /* <DEDUP_REMOVED lines=31> */
.L_x_816:
[----:B------:R-:W-:Y:S05]  /*13e40*/  BSYNC B4 ;  /* 0x0000000000047941 */ /* 0x000fea0003800000 */
.L_x_815:
[----:B------:R-:W-:Y:S01]  /*13e50*/  IMAD.IADD R84, R84, 0x1, R85 ;  /* 0x0000000154547824 */ /* 0x000fe200078e0255 */
[----:B------:R-:W-:Y:S06]  /*13e60*/  BRA `(.L_x_814) ;  /* 0x0000000000087947 */ /* 0x000fec0003800000 */
.L_x_813:
[----:B------:R-:W-:-:S05]  /*13e70*/  VIADD R49, R52, 0x94 ;  /* 0x0000009434317836 */ /* 0x000fca0000000000 */
[----:B------:R-:W-:-:S07]  /*13e80*/  SHF.L.U32 R84, R86, R49, RZ ;  /* 0x0000003156547219 */ /* 0x000fce00000006ff */
.L_x_814:
[----:B------:R-:W-:Y:S05]  /*13e90*/  BSYNC B3 ;  /* 0x0000000000037941 */ /* 0x000fea0003800000 */
.L_x_812:
[----:B------:R-:W-:Y:S02]  /*13ea0*/  SHF.R.U32.HI R25, RZ, 0x1c, R25 ;  /* 0x0000001cff197819 */ /* 0x000fe40000011619 */
[C---:B------:R-:W-:Y:S02]  /*13eb0*/  LOP3.LUT P0, RZ, R84.reuse, 0x1800000, RZ, 0xc0, !PT ;  /* 0x0180000054ff7812 */ /* 0x040fe4000780c0ff */
[----:B------:R-:W-:Y:S02]  /*13ec0*/  LOP3.LUT R25, R25, 0x8, RZ, 0xc0, !PT ;  /* 0x0000000819197812 */ /* 0x000fe400078ec0ff */
[----:B------:R-:W-:-:S03]  /*13ed0*/  LOP3.LUT R49, R84, 0x7fffff, RZ, 0xc0, !PT ;  /* 0x007fffff54317812 */ /* 0x000fc600078ec0ff */
[----:B------:R-:W-:-:S05]  /*13ee0*/  IMAD.SHL.U32 R50, R25, 0x10000000, RZ ;  /* 0x1000000019327824 */ /* 0x000fca00078e00ff */
[----:B------:R-:W-:-:S04]  /*13ef0*/  LOP3.LUT R49, R50, 0xf0000000, R49, 0xe2, !PT ;  /* 0xf000000032317812 */ /* 0x000fc800078ee231 */
[----:B------:R-:W-:Y:S01]  /*13f00*/  @P0 LOP3.LUT R49, R49, 0x800000, RZ, 0xfc, !PT ;  /* 0x0080000031310812 */ /* 0x000fe200078efcff */
[----:B------:R-:W-:Y:S06]  /*13f10*/  BRA `(.L_x_817) ;  /* 0x00000000008c7947 */ /* 0x000fec0003800000 */
.L_x_811:
[C---:B------:R-:W-:Y:S01]  /*13f20*/  LOP3.LUT P0, RZ, R86.reuse, 0x4, RZ, 0xc0, !PT ;  /* 0x0000000456ff7812 */ /* 0x040fe2000780c0ff */
[----:B------:R-:W-:Y:S02]  /*13f30*/  IMAD.SHL.U32 R86, R86, 0x400000, RZ ;  /* 0x0040000056567824 */ /* 0x000fe400078e00ff */
[----:B------:R-:W-:-:S10]  /*13f40*/  VIADD R50, R52, 0x7f ;  /* 0x0000007f34327836 */ /* 0x000fd40000000000 */
[----:B------:R-:W-:Y:S05]  /*13f50*/  @!P0 BRA `(.L_x_818) ;  /* 0x00000000003c8947 */ /* 0x000fea0003800000 */
[----:B------:R-:W-:Y:S01]  /*13f60*/  ISETP.GT.AND P0, PT, R52, 0x7e, PT ;  /* 0x0000007e3400780c */ /* 0x000fe20003f04270 */
[----:B------:R-:W-:-:S12]  /*13f70*/  BSSY B3, `(.L_x_819) ;  /* 0x0000009000037945 */ /* 0x000fd80003800000 */
[----:B------:R-:W-:Y:S05]  /*13f80*/  @P0 BRA `(.L_x_820) ;  /* 0x00000000001c0947 */ /* 0x000fea0003800000 */
.L_x_821:
[--C-:B------:R-:W-:Y:S02]  /*13f90*/  SHF.R.U32.HI R49, RZ, 0x19, R86.reuse ;  /* 0x00000019ff317819 */ /* 0x100fe40000011656 */
[C---:B------:R-:W-:Y:S01]  /*13fa0*/  ISETP.LT.AND P1, PT, R50.reuse, 0xfd, PT ;  /* 0x000000fd3200780c */ /* 0x040fe20003f21270 */
[----:B------:R-:W-:Y:S01]  /*13fb0*/  VIADD R50, R50, 0x1 ;  /* 0x0000000132327836 */ /* 0x000fe20000000000 */
[----:B------:R-:W-:Y:S02]  /*13fc0*/  LOP3.LUT R49, R49, 0x1, RZ, 0xc0, !PT ;  /* 0x0000000131317812 */ /* 0x000fe400078ec0ff */
[----:B------:R-:W-:Y:S02]  /*13fd0*/  SHF.R.U32.HI R86, RZ, 0x1, R86 ;  /* 0x00000001ff567819 */ /* 0x000fe40000011656 */
[----:B------:R-:W-:-:S13]  /*13fe0*/  ISETP.NE.U32.AND P0, PT, R49, 0x1, PT ;  /* 0x000000013100780c */ /* 0x000fda0003f05070 */
[----:B------:R-:W-:Y:S05]  /*13ff0*/  @!P0 BRA P1, `(.L_x_821) ;  /* 0xfffffffc00e48947 */ /* 0x000fea000083ffff */
.L_x_820:
[----:B------:R-:W-:Y:S05]  /*14000*/  BSYNC B3 ;  /* 0x0000000000037941 */ /* 0x000fea0003800000 */
.L_x_819:
[----:B------:R-:W-:-:S13]  /*14010*/  LOP3.LUT P0, RZ, R86, 0x1000000, RZ, 0xc0, !PT ;  /* 0x0100000056ff7812 */ /* 0x000fda000780c0ff */
[----:B------:R-:W-:-:S04]  /*14020*/  @P0 LOP3.LUT R49, R25, 0x80000000, RZ, 0xc0, !PT ;  /* 0x8000000019310812 */ /* 0x000fc800078ec0ff */
[----:B------:R-:W-:Y:S01]  /*14030*/  @P0 LOP3.LUT R49, R49, 0x7f800000, RZ, 0xfc, !PT ;  /* 0x7f80000031310812 */ /* 0x000fe200078efcff */
[----:B------:R-:W-:Y:S06]  /*14040*/  @P0 BRA `(.L_x_817) ;  /* 0x0000000000400947 */ /* 0x000fec0003800000 */
.L_x_818:
[----:B------:R-:W-:Y:S02]  /*14050*/  SHF.R.U32.HI R25, RZ, 0x1c, R25 ;  /* 0x0000001cff197819 */ /* 0x000fe40000011619 */
[----:B------:R-:W-:Y:S02]  /*14060*/  LOP3.LUT P0, RZ, R86, 0x7fffff, RZ, 0xc0, !PT ;  /* 0x007fffff56ff7812 */ /* 0x000fe4000780c0ff */
[C---:B------:R-:W-:Y:S01]  /*14070*/  LOP3.LUT R49, R50.reuse, 0xff, RZ, 0xc0, !PT ;  /* 0x000000ff32317812 */ /* 0x040fe200078ec0ff */
[----:B------:R-:W-:Y:S01]  /*14080*/  IMAD.SHL.U32 R50, R50, 0x800000, RZ ;  /* 0x0080000032327824 */ /* 0x000fe200078e00ff */
[----:B------:R-:W-:Y:S02]  /*14090*/  LOP3.LUT R25, R25, 0x8, RZ, 0xc0, !PT ;  /* 0x0000000819197812 */ /* 0x000fe400078ec0ff */
[----:B------:R-:W-:-:S03]  /*140a0*/  ISETP.NE.OR P0, PT, R49, 0xff, !P0 ;  /* 0x000000ff3100780c */ /* 0x000fc60004705670 */
[----:B------:R-:W-:-:S05]  /*140b0*/  IMAD.SHL.U32 R25, R25, 0x10000000, RZ ;  /* 0x1000000019197824 */ /* 0x000fca00078e00ff */
[----:B------:R-:W-:-:S04]  /*140c0*/  LOP3.LUT R49, R50, R25, RZ, 0xfc, !PT ;  /* 0x0000001932317212 */ /* 0x000fc800078efcff */
[----:B------:R-:W-:Y:S01]  /*140d0*/  LOP3.LUT R49, R49, 0x7fffff, R86, 0xf8, !PT ;  /* 0x007fffff31317812 */ /* 0x000fe200078ef856 */
[----:B------:R-:W-:Y:S01]  /*140e0*/  @!P0 VIADD R49, R25, 0x7f800000 ;  /* 0x7f80000019318836 */ /* 0x000fe20000000000 */
[----:B------:R-:W-:Y:S06]  /*140f0*/  BRA `(.L_x_817) ;  /* 0x0000000000147947 */ /* 0x000fec0003800000 */
.L_x_810:
[----:B------:R-:W-:-:S04]  /*14100*/  LOP3.LUT R25, R25, 0x80000000, RZ, 0xc0, !PT ;  /* 0x8000000019197812 */ /* 0x000fc800078ec0ff */
[----:B------:R-:W-:Y:S01]  /*14110*/  LOP3.LUT R49, R25, 0x7f800000, RZ, 0xfc, !PT ;  /* 0x7f80000019317812 */ /* 0x000fe200078efcff */
[----:B------:R-:W-:Y:S06]  /*14120*/  BRA `(.L_x_817) ;  /* 0x0000000000087947 */ /* 0x000fec0003800000 */
.L_x_806:
[----:B------:R-:W-:-:S05]  /*14130*/  LOP3.LUT R49, R49, 0x8, RZ, 0xc0, !PT ;  /* 0x0000000831317812 */ /* 0x000fca00078ec0ff */
[----:B------:R-:W-:-:S07]  /*14140*/  IMAD.SHL.U32 R49, R49, 0x10000000, RZ ;  /* 0x1000000031317824 */ /* 0x000fce00078e00ff */
.L_x_817:
[----:B------:R-:W-:Y:S05]  /*14150*/  BSYNC B2 ;  /* 0x0000000000027941 */ /* 0x000fea0003800000 */
.L_x_805:
[C---:B------:R-:W-:Y:S01]  /*14160*/  LOP3.LUT P0, RZ, R26.reuse, 0x6, RZ, 0xc0, !PT ;  /* 0x000000061aff7812 */ /* 0x040fe2000780c0ff */
[----:B------:R-:W-:Y:S01]  /*14170*/  BSSY B2, `(.L_x_822) ;  /* 0x0000065000027945 */ /* 0x000fe20003800000 */
[C---:B------:R-:W-:Y:S02]  /*14180*/  LOP3.LUT R52, R26.reuse, 0xffff, RZ, 0xc0, !PT ;  /* 0x0000ffff1a347812 */ /* 0x040fe400078ec0ff */
[----:B------:R-:W-:Y:S02]  /*14190*/  LOP3.LUT R85, R26, 0x1, RZ, 0xc0, !PT ;  /* 0x000000011a557812 */ /* 0x000fe400078ec0ff */
[----:B------:R-:W-:Y:S02]  /*141a0*/  SHF.R.U32.HI R52, RZ, 0x1, R52 ;  /* 0x00000001ff347819 */ /* 0x000fe40000011634 */
[----:B------:R-:W-:Y:S02]  /*141b0*/  F2FP.F16.F32.PACK_AB R49, RZ, R49 ;  /* 0x00000031ff31723e */ /* 0x000fe400000000ff */
[----:B------:R-:W-:-:S03]  /*141c0*/  LOP3.LUT R50, R52, 0x3, RZ, 0xc0, !PT ;  /* 0x0000000334327812 */ /* 0x000fc600078ec0ff */
[----:B------:R-:W-:Y:S02]  /*141d0*/  @P0 LOP3.LUT R85, R85, 0x2, RZ, 0xfc, !PT ;  /* 0x0000000255550812 */ /* 0x000fe400078efcff */
[----:B------:R-:W-:Y:S01]  /*141e0*/  VIADD R50, R50, 0xffffffff ;  /* 0xffffffff32327836 */ /* 0x000fe20000000000 */
[----:B------:R-:W-:Y:S02]  /*141f0*/  LOP3.LUT P0, RZ, R52, 0x3, RZ, 0xc0, !PT ;  /* 0x0000000334ff7812 */ /* 0x000fe4000780c0ff */
[----:B------:R-:W-:Y:S02]  /*14200*/  LOP3.LUT R25, R85, 0x3, R52, 0xf8, !PT ;  /* 0x0000000355197812 */ /* 0x000fe400078ef834 */
[----:B------:R-:W-:Y:S02]  /*14210*/  SEL R84, R50, RZ, P0 ;  /* 0x000000ff32547207 */ /* 0x000fe40000000000 */
[----:B------:R-:W-:-:S04]  /*14220*/  PRMT R25, R25, 0x9910, RZ ;  /* 0x0000991019197816 */ /* 0x000fc800000000ff */
[----:B------:R-:W-:-:S13]  /*14230*/  ISETP.NE.AND P1, PT, R25, RZ, PT ;  /* 0x000000ff1900720c */ /* 0x000fda0003f25270 */
[----:B------:R-:W-:Y:S05]  /*14240*/  @!P1 BRA `(.L_x_823) ;  /* 0x0000000400549947 */ /* 0x000fea0003800000 */
[----:B------:R-:W-:Y:S01]  /*14250*/  LOP3.LUT P0, RZ, R85, 0x2, RZ, 0xc0, !PT ;  /* 0x0000000255ff7812 */ /* 0x000fe2000780c0ff */
[----:B------:R-:W-:-:S12]  /*14260*/  BSSY B3, `(.L_x_824) ;  /* 0x0000008000037945 */ /* 0x000fd80003800000 */
[----:B------:R-:W-:Y:S05]  /*14270*/  @P0 BRA `(.L_x_825) ;  /* 0x0000000000180947 */ /* 0x000fea0003800000 */
[----:B------:R-:W-:Y:S01]  /*14280*/  BSSY B4, `(.L_x_825) ;  /* 0x0000005000047945 */ /* 0x000fe20003800000 */
.L_x_826:
[C---:B------:R-:W-:Y:S01]  /*14290*/  LOP3.LUT P0, RZ, R85.reuse, 0x3, RZ, 0xc0, !PT ;  /* 0x0000000355ff7812 */ /* 0x040fe2000780c0ff */
[----:B------:R-:W-:Y:S02]  /*142a0*/  IMAD.SHL.U32 R85, R85, 0x2, RZ ;  /* 0x0000000255557824 */ /* 0x000fe400078e00ff */
[----:B------:R-:W-:-:S10]  /*142b0*/  VIADD R84, R84, 0xffffffff ;  /* 0xffffffff54547836 */ /* 0x000fd40000000000 */
[----:B------:R-:W-:Y:S05]  /*142c0*/  @!P0 BRA `(.L_x_826) ;  /* 0xfffffffc00f08947 */ /* 0x000fea000383ffff */
[----:B------:R-:W-:Y:S05]  /*142d0*/  BSYNC B4 ;  /* 0x0000000000047941 */ /* 0x000fea0003800000 */
.L_x_825:
[----:B------:R-:W-:Y:S05]  /*142e0*/  BSYNC B3 ;  /* 0x0000000000037941 */ /* 0x000fea0003800000 */
.L_x_824:
        /* <DEDUP_REMOVED lines=17> */
[----:B------:R-:W-:-:S02]  /*14400*/  LOP3.LUT P0, RZ, R85, R52, RZ, 0x30, !PT ;  /* 0x0000003455ff7212 */ /* 0x000fc400078030ff */
[----:B------:R-:W-:Y:S02]  /*14410*/  ISETP.NE.AND P1, PT, R51, RZ, PT ;  /* 0x000000ff3300720c */ /* 0x000fe40003f25270 */
[----:B------:R-:W-:-:S04]  /*14420*/  IADD3 R52, -R84, -0x94, RZ ;  /* 0xffffff6c54347810 */ /* 0x000fc80007ffe1ff */
[----:B------:R-:W-:Y:S01]  /*14430*/  SHF.R.U32.HI R51, RZ, R52, R85 ;  /* 0x00000034ff337219 */ /* 0x000fe20000011655 */
[----:B------:R-:W-:-:S06]  /*14440*/  IMAD.MOV.U32 R52, RZ, RZ, 0x1 ;  /* 0x00000001ff347424 */ /* 0x000fcc00078e00ff */
[----:B------:R-:W-:Y:S05]  /*14450*/  @P0 BRA P1, `(.L_x_833) ;  /* 0x00000000001c0947 */ /* 0x000fea0000800000 */
[----:B------:R-:W-:Y:S01]  /*14460*/  IADD3 R84, -R84, -0x94, RZ ;  /* 0xffffff6c54547810 */ /* 0x000fe20007ffe1ff */
[----:B------:R-:W-:-:S03]  /*14470*/  IMAD.MOV.U32 R52, RZ, RZ, RZ ;  /* 0x000000ffff347224 */ /* 0x000fc600078e00ff */
[----:B------:R-:W-:-:S04]  /*14480*/  SHF.L.U32 R25, R25, R84, RZ ;  /* 0x0000005419197219 */ /* 0x000fc800000006ff */
[----:B------:R-:W-:-:S04]  /*14490*/  LOP3.LUT R50, R50, R25, RZ, 0xfc, !PT ;  /* 0x0000001932327212 */ /* 0x000fc800078efcff */
[----:B------:R-:W-:-:S04]  /*144a0*/  LOP3.LUT R85, R50, R85, RZ, 0xc0, !PT ;  /* 0x0000005532557212 */ /* 0x000fc800078ec0ff */
[----:B------:R-:W-:-:S13]  /*144b0*/  ISETP.NE.AND P1, PT, R85, R50, PT ;  /* 0x000000325500720c */ /* 0x000fda0003f25270 */
[----:B------:R-:W-:-:S07]  /*144c0*/  @!P1 SEL R52, RZ, 0x1, P0 ;  /* 0x00000001ff349807 */ /* 0x000fce0000000000 */
.L_x_833:
[----:B------:R-:W-:Y:S05]  /*144d0*/  BSYNC B4 ;  /* 0x0000000000047941 */ /* 0x000fea0003800000 */
.L_x_832:
[----:B------:R-:W-:Y:S01]  /*144e0*/  IMAD.IADD R51, R51, 0x1, R52 ;  /* 0x0000000133337824 */ /* 0x000fe200078e0234 */
[----:B------:R-:W-:Y:S06]  /*144f0*/  BRA `(.L_x_831) ;  /* 0x0000000000087947 */ /* 0x000fec0003800000 */
.L_x_830:
[----:B------:R-:W-:-:S05]  /*14500*/  VIADD R84, R84, 0x94 ;  /* 0x0000009454547836 */ /* 0x000fca0000000000 */
[----:B------:R-:W-:-:S07]  /*14510*/  SHF.L.U32 R51, R85, R84, RZ ;  /* 0x0000005455337219 */ /* 0x000fce00000006ff */
.L_x_831:
[----:B------:R-:W-:Y:S05]  /*14520*/  BSYNC B3 ;  /* 0x0000000000037941 */ /* 0x000fea0003800000 */
.L_x_829:
[----:B------:R-:W-:Y:S02]  /*14530*/  LOP3.LUT R25, R26, 0x8, RZ, 0xc0, !PT ;  /* 0x000000081a197812 */ /* 0x000fe400078ec0ff */
[C---:B------:R-:W-:Y:S02]  /*14540*/  LOP3.LUT P0, RZ, R51.reuse, 0x1800000, RZ, 0xc0, !PT ;  /* 0x0180000033ff7812 */ /* 0x040fe4000780c0ff */
[----:B------:R-:W-:Y:S01]  /*14550*/  LOP3.LUT R51, R51, 0x7fffff, RZ, 0xc0, !PT ;  /* 0x007fffff33337812 */ /* 0x000fe200078ec0ff */
[----:B------:R-:W-:-:S05]  /*14560*/  IMAD.SHL.U32 R50, R25, 0x10000000, RZ ;  /* 0x1000000019327824 */ /* 0x000fca00078e00ff */
[----:B------:R-:W-:-:S05]  /*14570*/  LOP3.LUT R89, R50, 0xf0000000, R51, 0xe2, !PT ;  /* 0xf000000032597812 */ /* 0x000fca00078ee233 */
[----:B------:R-:W-:Y:S01]  /*14580*/  @P0 LOP3.LUT R89, R89, 0x800000, RZ, 0xfc, !PT ;  /* 0x0080000059590812 */ /* 0x000fe200078efcff */
[----:B------:R-:W-:Y:S06]  /*14590*/  BRA `(.L_x_834) ;  /* 0x0000000000887947 */ /* 0x000fec0003800000 */
.L_x_828:
[C---:B------:R-:W-:Y:S01]  /*145a0*/  LOP3.LUT P0, RZ, R85.reuse, 0x4, RZ, 0xc0, !PT ;  /* 0x0000000455ff7812 */ /* 0x040fe2000780c0ff */
[----:B------:R-:W-:Y:S02]  /*145b0*/  IMAD.SHL.U32 R85, R85, 0x400000, RZ ;  /* 0x0040000055557824 */ /* 0x000fe400078e00ff */
[----:B------:R-:W-:-:S10]  /*145c0*/  VIADD R25, R84, 0x7f ;  /* 0x0000007f54197836 */ /* 0x000fd40000000000 */
[----:B------:R-:W-:Y:S05]  /*145d0*/  @!P0 BRA `(.L_x_835) ;  /* 0x00000000003c8947 */ /* 0x000fea0003800000 */
[----:B------:R-:W-:Y:S01]  /*145e0*/  ISETP.GT.AND P0, PT, R84, 0x7e, PT ;  /* 0x0000007e5400780c */ /* 0x000fe20003f04270 */
[----:B------:R-:W-:-:S12]  /*145f0*/  BSSY B3, `(.L_x_836) ;  /* 0x0000009000037945 */ /* 0x000fd80003800000 */
[----:B------:R-:W-:Y:S05]  /*14600*/  @P0 BRA `(.L_x_837) ;  /* 0x00000000001c0947 */ /* 0x000fea0003800000 */
.L_x_838:
[--C-:B------:R-:W-:Y:S02]  /*14610*/  SHF.R.U32.HI R50, RZ, 0x19, R85.reuse ;  /* 0x00000019ff327819 */ /* 0x100fe40000011655 */
[C---:B------:R-:W-:Y:S01]  /*14620*/  ISETP.LT.AND P1, PT, R25.reuse, 0xfd, PT ;  /* 0x000000fd1900780c */ /* 0x040fe20003f21270 */
[----:B------:R-:W-:Y:S01]  /*14630*/  VIADD R25, R25, 0x1 ;  /* 0x0000000119197836 */ /* 0x000fe20000000000 */
[----:B------:R-:W-:Y:S02]  /*14640*/  LOP3.LUT R50, R50, 0x1, RZ, 0xc0, !PT ;  /* 0x0000000132327812 */ /* 0x000fe400078ec0ff */
[----:B------:R-:W-:Y:S02]  /*14650*/  SHF.R.U32.HI R85, RZ, 0x1, R85 ;  /* 0x00000001ff557819 */ /* 0x000fe40000011655 */
[----:B------:R-:W-:-:S13]  /*14660*/  ISETP.NE.U32.AND P0, PT, R50, 0x1, PT ;  /* 0x000000013200780c */ /* 0x000fda0003f05070 */
[----:B------:R-:W-:Y:S05]  /*14670*/  @!P0 BRA P1, `(.L_x_838) ;  /* 0xfffffffc00e48947 */ /* 0x000fea000083ffff */
.L_x_837:
[----:B------:R-:W-:Y:S05]  /*14680*/  BSYNC B3 ;  /* 0x0000000000037941 */ /* 0x000fea0003800000 */
.L_x_836:
[----:B------:R-:W-:-:S13]  /*14690*/  LOP3.LUT P0, RZ, R85, 0x1000000, RZ, 0xc0, !PT ;  /* 0x0100000055ff7812 */ /* 0x000fda000780c0ff */
[----:B------:R-:W-:-:S04]  /*146a0*/  @P0 LOP3.LUT R89, R26, 0x8, RZ, 0xc0, !PT ;  /* 0x000000081a590812 */ /* 0x000fc800078ec0ff */
[----:B------:R-:W-:Y:S01]  /*146b0*/  @P0 LEA R89, R89, 0x7f800000, 0x1c ;  /* 0x7f80000059590811 */ /* 0x000fe200078ee0ff */
[----:B------:R-:W-:Y:S06]  /*146c0*/  @P0 BRA `(.L_x_834) ;  /* 0x00000000003c0947 */ /* 0x000fec0003800000 */
.L_x_835:
        /* <DEDUP_REMOVED lines=10> */
.L_x_827:
[----:B------:R-:W-:-:S04]  /*14770*/  LOP3.LUT R89, R26, 0x8, RZ, 0xc0, !PT ;  /* 0x000000081a597812 */ /* 0x000fc800078ec0ff */
[----:B------:R-:W-:Y:S01]  /*14780*/  LEA R89, R89, 0x7f800000, 0x1c ;  /* 0x7f80000059597811 */ /* 0x000fe200078ee0ff */
[----:B------:R-:W-:Y:S06]  /*14790*/  BRA `(.L_x_834) ;  /* 0x0000000000087947 */ /* 0x000fec0003800000 */
.L_x_823:
[----:B------:R-:W-:-:S05]  /*147a0*/  LOP3.LUT R89, R26, 0x8, RZ, 0xc0, !PT ;  /* 0x000000081a597812 */ /* 0x000fca00078ec0ff */
[----:B------:R-:W-:-:S07]  /*147b0*/  IMAD.SHL.U32 R89, R89, 0x10000000, RZ ;  /* 0x1000000059597824 */ /* 0x000fce00078e00ff */
.L_x_834:
[----:B------:R-:W-:Y:S05]  /*147c0*/  BSYNC B2 ;  /* 0x0000000000027941 */ /* 0x000fea0003800000 */
.L_x_822:
        /* <DEDUP_REMOVED lines=19> */
.L_x_843:
[C---:B------:R-:W-:Y:S01]  /*14900*/  LOP3.LUT P0, RZ, R87.reuse, 0x3, RZ, 0xc0, !PT ;  /* 0x0000000357ff7812 */ /* 0x040fe2000780c0ff */
[----:B------:R-:W-:Y:S02]  /*14910*/  IMAD.SHL.U32 R87, R87, 0x2, RZ ;  /* 0x0000000257577824 */ /* 0x000fe400078e00ff */
[----:B------:R-:W-:-:S10]  /*14920*/  VIADD R84, R84, 0xffffffff ;  /* 0xffffffff54547836 */ /* 0x000fd40000000000 */
[----:B------:R-:W-:Y:S05]  /*14930*/  @!P0 BRA `(.L_x_843) ;  /* 0xfffffffc00f08947 */ /* 0x000fea000383ffff */
[----:B------:R-:W-:Y:S05]  /*14940*/  BSYNC B4 ;  /* 0x0000000000047941 */ /* 0x000fea0003800000 */
.L_x_842:
[----:B------:R-:W-:Y:S05]  /*14950*/  BSYNC B3 ;  /* 0x0000000000037941 */ /* 0x000fea0003800000 */
.L_x_841:
        /* <DEDUP_REMOVED lines=18> */
[----:B------:R-:W-:-:S02]  /*14a80*/  LOP3.LUT P0, RZ, R87, R86, RZ, 0x30, !PT ;  /* 0x0000005657ff7212 */ /* 0x000fc400078030ff */
[----:B------:R-:W-:Y:S02]  /*14a90*/  ISETP.NE.AND P1, PT, R52, RZ, PT ;  /* 0x000000ff3400720c */ /* 0x000fe40003f25270 */
[----:B------:R-:W-:-:S04]  /*14aa0*/  IADD3 R52, -R84, -0x94, RZ ;  /* 0xffffff6c54347810 */ /* 0x000fc80007ffe1ff */
[----:B------:R-:W-:-:S07]  /*14ab0*/  SHF.R.U32.HI R52, RZ, R52, R87 ;  /* 0x00000034ff347219 */ /* 0x000fce0000011657 */
        /* <DEDUP_REMOVED lines=8> */
.L_x_850:
[----:B------:R-:W-:Y:S05]  /*14b40*/  BSYNC B4 ;  /* 0x0000000000047941 */ /* 0x000fea0003800000 */
.L_x_849:
[----:B------:R-:W-:Y:S01]  /*14b50*/  IMAD.IADD R52, R52, 0x1, R85 ;  /* 0x0000000134347824 */ /* 0x000fe200078e0255 */
[----:B------:R-:W-:Y:S06]  /*14b60*/  BRA `(.L_x_848) ;  /* 0x0000000000087947 */ /* 0x000fec0003800000 */
.L_x_847:
[----:B------:R-:W-:-:S05]  /*14b70*/  VIADD R52, R84, 0x94 ;  /* 0x0000009454347836 */ /* 0x000fca0000000000 */
[----:B------:R-:W-:-:S07]  /*14b80*/  SHF.L.U32 R52, R87, R52, RZ ;  /* 0x0000003457347219 */ /* 0x000fce00000006ff */
.L_x_848:
[----:B------:R-:W-:Y:S05]  /*14b90*/  BSYNC B3 ;  /* 0x0000000000037941 */ /* 0x000fea0003800000 */
.L_x_846:
[C---:B------:R-:W-:Y:S01]  /*14ba0*/  LOP3.LUT P0, RZ, R52.reuse, 0x1800000, RZ, 0xc0, !PT ;  /* 0x0180000034ff7812 */ /* 0x040fe2000780c0ff */
[----:B------:R-:W-:Y:S01]  /*14bb0*/  IMAD.SHL.U32 R51, R51, 0x10000000, RZ ;  /* 0x1000000033337824 */ /* 0x000fe200078e00ff */
[----:B------:R-:W-:-:S04]  /*14bc0*/  LOP3.LUT R52, R52, 0x7fffff, RZ, 0xc0, !PT ;  /* 0x007fffff34347812 */ /* 0x000fc800078ec0ff */
[----:B------:R-:W-:-:S07]  /*14bd0*/  LOP3.LUT R88, R51, 0xf0000000, R52, 0xe2, !PT ;  /* 0xf000000033587812 */ /* 0x000fce00078ee234 */
[----:B------:R-:W-:Y:S01]  /*14be0*/  @P0 LOP3.LUT R88, R88, 0x800000, RZ, 0xfc, !PT ;  /* 0x0080000058580812 */ /* 0x000fe200078efcff */
[----:B------:R-:W-:Y:S06]  /*14bf0*/  BRA `(.L_x_851) ;  /* 0x0000000000787947 */ /* 0x000fec0003800000 */
.L_x_845:
[C---:B------:R-:W-:Y:S01]  /*14c00*/  LOP3.LUT P0, RZ, R87.reuse, 0x4, RZ, 0xc0, !PT ;  /* 0x0000000457ff7812 */ /* 0x040fe2000780c0ff */
[----:B------:R-:W-:Y:S02]  /*14c10*/  IMAD.SHL.U32 R87, R87, 0x400000, RZ ;  /* 0x0040000057577824 */ /* 0x000fe400078e00ff */
[----:B------:R-:W-:-:S10]  /*14c20*/  VIADD R25, R84, 0x7f ;  /* 0x0000007f54197836 */ /* 0x000fd40000000000 */
[----:B------:R-:W-:Y:S05]  /*14c30*/  @!P0 BRA `(.L_x_852) ;  /* 0x0000000000388947 */ /* 0x000fea0003800000 */
[----:B------:R-:W-:Y:S01]  /*14c40*/  ISETP.GT.AND P0, PT, R84, 0x7e, PT ;  /* 0x0000007e5400780c */ /* 0x000fe20003f04270 */
[----:B------:R-:W-:-:S12]  /*14c50*/  BSSY B3, `(.L_x_853) ;  /* 0x0000009000037945 */ /* 0x000fd80003800000 */
[----:B------:R-:W-:Y:S05]  /*14c60*/  @P0 BRA `(.L_x_854) ;  /* 0x00000000001c0947 */ /* 0x000fea0003800000 */
.L_x_855:
[--C-:B------:R-:W-:Y:S02]  /*14c70*/  SHF.R.U32.HI R50, RZ, 0x19, R87.reuse ;  /* 0x00000019ff327819 */ /* 0x100fe40000011657 */
[C---:B------:R-:W-:Y:S01]  /*14c80*/  ISETP.LT.AND P1, PT, R25.reuse, 0xfd, PT ;  /* 0x000000fd1900780c */ /* 0x040fe20003f21270 */
[----:B------:R-:W-:Y:S01]  /*14c90*/  VIADD R25, R25, 0x1 ;  /* 0x0000000119197836 */ /* 0x000fe20000000000 */
[----:B------:R-:W-:Y:S02]  /*14ca0*/  LOP3.LUT R50, R50, 0x1, RZ, 0xc0, !PT ;  /* 0x0000000132327812 */ /* 0x000fe400078ec0ff */
[----:B------:R-:W-:Y:S02]  /*14cb0*/  SHF.R.U32.HI R87, RZ, 0x1, R87 ;  /* 0x00000001ff577819 */ /* 0x000fe40000011657 */
[----:B------:R-:W-:-:S13]  /*14cc0*/  ISETP.NE.U32.AND P0, PT, R50, 0x1, PT ;  /* 0x000000013200780c */ /* 0x000fda0003f05070 */
[----:B------:R-:W-:Y:S05]  /*14cd0*/  @!P0 BRA P1, `(.L_x_855) ;  /* 0xfffffffc00e48947 */ /* 0x000fea000083ffff */
.L_x_854:
[----:B------:R-:W-:Y:S05]  /*14ce0*/  BSYNC B3 ;  /* 0x0000000000037941 */ /* 0x000fea0003800000 */
.L_x_853:
[----:B------:R-:W-:-:S13]  /*14cf0*/  LOP3.LUT P0, RZ, R87, 0x1000000, RZ, 0xc0, !PT ;  /* 0x0100000057ff7812 */ /* 0x000fda000780c0ff */
[----:B------:R-:W-:Y:S01]  /*14d00*/  @P0 LEA R88, R51, 0x7f800000, 0x1c ;  /* 0x7f80000033580811 */ /* 0x000fe200078ee0ff */
[----:B------:R-:W-:Y:S06]  /*14d10*/  @P0 BRA `(.L_x_851) ;  /* 0x0000000000300947 */ /* 0x000fec0003800000 */
.L_x_852:
        /* <DEDUP_REMOVED lines=9> */
.L_x_844:
[----:B------:R-:W-:Y:S01]  /*14db0*/  LEA R88, R51, 0x7f800000, 0x1c ;  /* 0x7f80000033587811 */ /* 0x000fe200078ee0ff */
[----:B------:R-:W-:Y:S06]  /*14dc0*/  BRA `(.L_x_851) ;  /* 0x0000000000047947 */ /* 0x000fec0003800000 */
.L_x_840:
[----:B------:R-:W-:-:S07]  /*14dd0*/  IMAD.SHL.U32 R88, R51, 0x10000000, RZ ;  /* 0x1000000033587824 */ /* 0x000fce00078e00ff */
.L_x_851:
[----:B------:R-:W-:Y:S05]  /*14de0*/  BSYNC B2 ;  /* 0x0000000000027941 */ /* 0x000fea0003800000 */
.L_x_839:
        /* <DEDUP_REMOVED lines=19> */
.L_x_860:
[C---:B------:R-:W-:Y:S01]  /*14f20*/  LOP3.LUT P0, RZ, R87.reuse, 0x3, RZ, 0xc0, !PT ;  /* 0x0000000357ff7812 */ /* 0x040fe2000780c0ff */
[----:B------:R-:W-:Y:S02]  /*14f30*/  IMAD.SHL.U32 R87, R87, 0x2, RZ ;  /* 0x0000000257577824 */ /* 0x000fe400078e00ff */
[----:B------:R-:W-:-:S10]  /*14f40*/  VIADD R84, R84, 0xffffffff ;  /* 0xffffffff54547836 */ /* 0x000fd40000000000 */
[----:B------:R-:W-:Y:S05]  /*14f50*/  @!P0 BRA `(.L_x_860) ;  /* 0xfffffffc00f08947 */ /* 0x000fea000383ffff */
[----:B------:R-:W-:Y:S05]  /*14f60*/  BSYNC B4 ;  /* 0x0000000000047941 */ /* 0x000fea0003800000 */
.L_x_859:
[----:B------:R-:W-:Y:S05]  /*14f70*/  BSYNC B3 ;  /* 0x0000000000037941 */ /* 0x000fea0003800000 */
.L_x_858:
        /* <DEDUP_REMOVED lines=30> */
.L_x_867:
[----:B------:R-:W-:Y:S05]  /*15160*/  BSYNC B4 ;  /* 0x0000000000047941 */ /* 0x000fea0003800000 */
.L_x_866:
[----:B------:R-:W-:Y:S01]  /*15170*/  IMAD.IADD R52, R52, 0x1, R85 ;  /* 0x0000000134347824 */ /* 0x000fe200078e0255 */
[----:B------:R-:W-:Y:S06]  /*15180*/  BRA `(.L_x_865) ;  /* 0x0000000000087947 */ /* 0x000fec0003800000 */
.L_x_864:
[----:B------:R-:W-:-:S05]  /*15190*/  VIADD R52, R84, 0x94 ;  /* 0x0000009454347836 */ /* 0x000fca0000000000 */
[----:B------:R-:W-:-:S07]  /*151a0*/  SHF.L.U32 R52, R87, R52, RZ ;  /* 0x0000003457347219 */ /* 0x000fce00000006ff */
.L_x_865:
[----:B------:R-:W-:Y:S05]  /*151b0*/  BSYNC B3 ;  /* 0x0000000000037941 */ /* 0x000fea0003800000 */
.L_x_863:
[C---:B------:R-:W-:Y:S01]  /*151c0*/  LOP3.LUT P0, RZ, R52.reuse, 0x1800000, RZ, 0xc0, !PT ;  /* 0x0180000034ff7812 */ /* 0x040fe2000780c0ff */
[----:B------:R-:W-:Y:S01]  /*151d0*/  IMAD.SHL.U32 R51, R51, 0x10000000, RZ ;  /* 0x1000000033337824 */ /* 0x000fe200078e00ff */
[----:B------:R-:W-:-:S04]  /*151e0*/  LOP3.LUT R52, R52, 0x7fffff, RZ, 0xc0, !PT ;  /* 0x007fffff34347812 */ /* 0x000fc800078ec0ff */
[----:B------:R-:W-:-:S07]  /*151f0*/  LOP3.LUT R87, R51, 0xf0000000, R52, 0xe2, !PT ;  /* 0xf000000033577812 */ /* 0x000fce00078ee234 */
[----:B------:R-:W-:Y:S01]  /*15200*/  @P0 LOP3.LUT R87, R87, 0x800000, RZ, 0xfc, !PT ;  /* 0x0080000057570812 */ /* 0x000fe200078efcff */
[----:B------:R-:W-:Y:S06]  /*15210*/  BRA `(.L_x_868) ;  /* 0x0000000000787947 */ /* 0x000fec0003800000 */
.L_x_862:
[C---:B------:R-:W-:Y:S01]  /*15220*/  LOP3.LUT P0, RZ, R87.reuse, 0x4, RZ, 0xc0, !PT ;  /* 0x0000000457ff7812 */ /* 0x040fe2000780c0ff */
[----:B------:R-:W-:Y:S02]  /*15230*/  IMAD.SHL.U32 R25, R87, 0x400000, RZ ;  /* 0x0040000057197824 */ /* 0x000fe400078e00ff */
[----:B------:R-:W-:-:S10]  /*15240*/  VIADD R50, R84, 0x7f ;  /* 0x0000007f54327836 */ /* 0x000fd40000000000 */
[----:B------:R-:W-:Y:S05]  /*15250*/  @!P0 BRA `(.L_x_869) ;  /* 0x0000000000388947 */ /* 0x000fea0003800000 */
[----:B------:R-:W-:Y:S01]  /*15260*/  ISETP.GT.AND P0, PT, R84, 0x7e, PT ;  /* 0x0000007e5400780c */ /* 0x000fe20003f04270 */
[----:B------:R-:W-:-:S12]  /*15270*/  BSSY B3, `(.L_x_870) ;  /* 0x0000009000037945 */ /* 0x000fd80003800000 */
[----:B------:R-:W-:Y:S05]  /*15280*/  @P0 BRA `(.L_x_871) ;  /* 0x00000000001c0947 */ /* 0x000fea0003800000 */
.L_x_872:
[--C-:B------:R-:W-:Y:S02]  /*15290*/  SHF.R.U32.HI R52, RZ, 0x19, R25.reuse ;  /* 0x00000019ff347819 */ /* 0x100fe40000011619 */
[C---:B------:R-:W-:Y:S01]  /*152a0*/  ISETP.LT.AND P1, PT, R50.reuse, 0xfd, PT ;  /* 0x000000fd3200780c */ /* 0x040fe20003f21270 */
[----:B------:R-:W-:Y:S01]  /*152b0*/  VIADD R50, R50, 0x1 ;  /* 0x0000000132327836 */ /* 0x000fe20000000000 */
[----:B------:R-:W-:Y:S02]  /*152c0*/  LOP3.LUT R52, R52, 0x1, RZ, 0xc0, !PT ;  /* 0x0000000134347812 */ /* 0x000fe400078ec0ff */
[----:B------:R-:W-:Y:S02]  /*152d0*/  SHF.R.U32.HI R25, RZ, 0x1, R25 ;  /* 0x00000001ff197819 */ /* 0x000fe40000011619 */
[----:B------:R-:W-:-:S13]  /*152e0*/  ISETP.NE.U32.AND P0, PT, R52, 0x1, PT ;  /* 0x000000013400780c */ /* 0x000fda0003f05070 */
[----:B------:R-:W-:Y:S05]  /*152f0*/  @!P0 BRA P1, `(.L_x_872) ;  /* 0xfffffffc00e48947 */ /* 0x000fea000083ffff */
.L_x_871:
[----:B------:R-:W-:Y:S05]  /*15300*/  BSYNC B3 ;  /* 0x0000000000037941 */ /* 0x000fea0003800000 */
.L_x_870:
[----:B------:R-:W-:-:S13]  /*15310*/  LOP3.LUT P0, RZ, R25, 0x1000000, RZ, 0xc0, !PT ;  /* 0x0100000019ff7812 */ /* 0x000fda000780c0ff */
[----:B------:R-:W-:Y:S01]  /*15320*/  @P0 LEA R87, R51, 0x7f800000, 0x1c ;  /* 0x7f80000033570811 */ /* 0x000fe200078ee0ff */
[----:B------:R-:W-:Y:S06]  /*15330*/  @P0 BRA `(.L_x_868) ;  /* 0x0000000000300947 */ /* 0x000fec0003800000 */
.L_x_869:
        /* <DEDUP_REMOVED lines=9> */
.L_x_861:
[----:B------:R-:W-:Y:S01]  /*153d0*/  LEA R87, R51, 0x7f800000, 0x1c ;  /* 0x7f80000033577811 */ /* 0x000fe200078ee0ff */
[----:B------:R-:W-:Y:S06]  /*153e0*/  BRA `(.L_x_868) ;  /* 0x0000000000047947 */ /* 0x000fec0003800000 */
.L_x_857:
[----:B------:R-:W-:-:S07]  /*153f0*/  IMAD.SHL.U32 R87, R51, 0x10000000, RZ ;  /* 0x1000000033577824 */ /* 0x000fce00078e00ff */
.L_x_868:
[----:B------:R-:W-:Y:S05]  /*15400*/  BSYNC B2 ;  /* 0x0000000000027941 */ /* 0x000fea0003800000 */
.L_x_856:
        /* <DEDUP_REMOVED lines=19> */
.L_x_877:
[C---:B------:R-:W-:Y:S01]  /*15540*/  LOP3.LUT P0, RZ, R91.reuse, 0x3, RZ, 0xc0, !PT ;  /* 0x000000035bff7812 */ /* 0x040fe2000780c0ff */
[----:B------:R-:W-:Y:S02]  /*15550*/  IMAD.SHL.U32 R91, R91, 0x2, RZ ;  /* 0x000000025b5b7824 */ /* 0x000fe400078e00ff */
[----:B------:R-:W-:-:S10]  /*15560*/  VIADD R84, R84, 0xffffffff ;  /* 0xffffffff54547836 */ /* 0x000fd40000000000 */
[----:B------:R-:W-:Y:S05]  /*15570*/  @!P0 BRA `(.L_x_877) ;  /* 0xfffffffc00f08947 */ /* 0x000fea000383ffff */
[----:B------:R-:W-:Y:S05]  /*15580*/  BSYNC B4 ;  /* 0x0000000000047941 */ /* 0x000fea0003800000 */
.L_x_876:
[----:B------:R-:W-:Y:S05]  /*15590*/  BSYNC B3 ;  /* 0x0000000000037941 */ /* 0x000fea0003800000 */
.L_x_875:
        /* <DEDUP_REMOVED lines=30> */
.L_x_884:
[----:B------:R-:W-:Y:S05]  /*15780*/  BSYNC B4 ;  /* 0x0000000000047941 */ /* 0x000fea0003800000 */
.L_x_883:
[----:B------:R-:W-:Y:S01]  /*15790*/  IMAD.IADD R52, R52, 0x1, R85 ;  /* 0x0000000134347824 */ /* 0x000fe200078e0255 */
[----:B------:R-:W-:Y:S06]  /*157a0*/  BRA `(.L_x_882) ;  /* 0x0000000000087947 */ /* 0x000fec0003800000 */
.L_x_881:
[----:B------:R-:W-:-:S05]  /*157b0*/  VIADD R52, R84, 0x94 ;  /* 0x0000009454347836 */ /* 0x000fca0000000000 */
[----:B------:R-:W-:-:S07]  /*157c0*/  SHF.L.U32 R52, R91, R52, RZ ;  /* 0x000000345b347219 */ /* 0x000fce00000006ff */
.L_x_882:
[----:B------:R-:W-:Y:S05]  /*157d0*/  BSYNC B3 ;  /* 0x0000000000037941 */ /* 0x000fea0003800000 */
.L_x_880:
[C---:B------:R-:W-:Y:S01]  /*157e0*/  LOP3.LUT P0, RZ, R52.reuse, 0x1800000, RZ, 0xc0, !PT ;  /* 0x0180000034ff7812 */ /* 0x040fe2000780c0ff */
[----:B------:R-:W-:Y:S01]  /*157f0*/  IMAD.SHL.U32 R51, R51, 0x10000000, RZ ;  /* 0x1000000033337824 */ /* 0x000fe200078e00ff */
[----:B------:R-:W-:-:S04]  /*15800*/  LOP3.LUT R52, R52, 0x7fffff, RZ, 0xc0, !PT ;  /* 0x007fffff34347812 */ /* 0x000fc800078ec0ff */
[----:B------:R-:W-:-:S07]  /*15810*/  LOP3.LUT R86, R51, 0xf0000000, R52, 0xe2, !PT ;  /* 0xf000000033567812 */ /* 0x000fce00078ee234 */
[----:B------:R-:W-:Y:S01]  /*15820*/  @P0 LOP3.LUT R86, R86, 0x800000, RZ, 0xfc, !PT ;  /* 0x0080000056560812 */ /* 0x000fe200078efcff */
[----:B------:R-:W-:Y:S06]  /*15830*/  BRA `(.L_x_885) ;  /* 0x0000000000787947 */ /* 0x000fec0003800000 */
.L_x_879:
[C---:B------:R-:W-:Y:S01]  /*15840*/  LOP3.LUT P0, RZ, R91.reuse, 0x4, RZ, 0xc0, !PT ;  /* 0x000000045bff7812 */ /* 0x040fe2000780c0ff */
[----:B------:R-:W-:Y:S02]  /*15850*/  IMAD.SHL.U32 R91, R91, 0x400000, RZ ;  /* 0x004000005b5b7824 */ /* 0x000fe400078e00ff */
[----:B------:R-:W-:-:S10]  /*15860*/  VIADD R25, R84, 0x7f ;  /* 0x0000007f54197836 */ /* 0x000fd40000000000 */
[----:B------:R-:W-:Y:S05]  /*15870*/  @!P0 BRA `(.L_x_886) ;  /* 0x0000000000388947 */ /* 0x000fea0003800000 */
[----:B------:R-:W-:Y:S01]  /*15880*/  ISETP.GT.AND P0, PT, R84, 0x7e, PT ;  /* 0x0000007e5400780c */ /* 0x000fe20003f04270 */
[----:B------:R-:W-:-:S12]  /*15890*/  BSSY B3, `(.L_x_887) ;  /* 0x0000009000037945 */ /* 0x000fd80003800000 */
[----:B------:R-:W-:Y:S05]  /*158a0*/  @P0 BRA `(.L_x_888) ;  /* 0x00000000001c0947 */ /* 0x000fea0003800000 */
.L_x_889:
[--C-:B------:R-:W-:Y:S02]  /*158b0*/  SHF.R.U32.HI R50, RZ, 0x19, R91.reuse ;  /* 0x00000019ff327819 */ /* 0x100fe4000001165b */
[C---:B------:R-:W-:Y:S01]  /*158c0*/  ISETP.LT.AND P1, PT, R25.reuse, 0xfd, PT ;  /* 0x000000fd1900780c */ /* 0x040fe20003f21270 */
[----:B------:R-:W-:Y:S01]  /*158d0*/  VIADD R25, R25, 0x1 ;  /* 0x0000000119197836 */ /* 0x000fe20000000000 */
[----:B------:R-:W-:Y:S02]  /*158e0*/  LOP3.LUT R50, R50, 0x1, RZ, 0xc0, !PT ;  /* 0x0000000132327812 */ /* 0x000fe400078ec0ff */
[----:B------:R-:W-:Y:S02]  /*158f0*/  SHF.R.U32.HI R91, RZ, 0x1, R91 ;  /* 0x00000001ff5b7819 */ /* 0x000fe4000001165b */
[----:B------:R-:W-:-:S13]  /*15900*/  ISETP.NE.U32.AND P0, PT, R50, 0x1, PT ;  /* 0x000000013200780c */ /* 0x000fda0003f05070 */
[----:B------:R-:W-:Y:S05]  /*15910*/  @!P0 BRA P1, `(.L_x_889) ;  /* 0xfffffffc00e48947 */ /* 0x000fea000083ffff */
.L_x_888:
[----:B------:R-:W-:Y:S05]  /*15920*/  BSYNC B3 ;  /* 0x0000000000037941 */ /* 0x000fea0003800000 */
.L_x_887:
[----:B------:R-:W-:-:S13]  /*15930*/  LOP3.LUT P0, RZ, R91, 0x1000000, RZ, 0xc0, !PT ;  /* 0x010000005bff7812 */ /* 0x000fda000780c0ff */
[----:B------:R-:W-:Y:S01]  /*15940*/  @P0 LEA R86, R51, 0x7f800000, 0x1c ;  /* 0x7f80000033560811 */ /* 0x000fe200078ee0ff */
[----:B------:R-:W-:Y:S06]  /*15950*/  @P0 BRA `(.L_x_885) ;  /* 0x0000000000300947 */ /* 0x000fec0003800000 */
.L_x_886:
        /* <DEDUP_REMOVED lines=9> */
.L_x_878:
[----:B------:R-:W-:Y:S01]  /*159f0*/  LEA R86, R51, 0x7f800000, 0x1c ;  /* 0x7f80000033567811 */ /* 0x000fe200078ee0ff */
[----:B------:R-:W-:Y:S06]  /*15a00*/  BRA `(.L_x_885) ;  /* 0x0000000000047947 */ /* 0x000fec0003800000 */
.L_x_874:
[----:B------:R-:W-:-:S07]  /*15a10*/  IMAD.SHL.U32 R86, R51, 0x10000000, RZ ;  /* 0x1000000033567824 */ /* 0x000fce00078e00ff */
.L_x_885:
[----:B------:R-:W-:Y:S05]  /*15a20*/  BSYNC B2 ;  /* 0x0000000000027941 */ /* 0x000fea0003800000 */
.L_x_873:
        /* <DEDUP_REMOVED lines=19> */
.L_x_894:
[C---:B------:R-:W-:Y:S01]  /*15b60*/  LOP3.LUT P0, RZ, R91.reuse, 0x3, RZ, 0xc0, !PT ;  /* 0x000000035bff7812 */ /* 0x040fe2000780c0ff */
[----:B------:R-:W-:Y:S02]  /*15b70*/  IMAD.SHL.U32 R91, R91, 0x2, RZ ;  /* 0x000000025b5b7824 */ /* 0x000fe400078e00ff */
[----:B------:R-:W-:-:S10]  /*15b80*/  VIADD R84, R84, 0xffffffff ;  /* 0xffffffff54547836 */ /* 0x000fd40000000000 */
[----:B------:R-:W-:Y:S05]  /*15b90*/  @!P0 BRA `(.L_x_894) ;  /* 0xfffffffc00f08947 */ /* 0x000fea000383ffff */
[----:B------:R-:W-:Y:S05]  /*15ba0*/  BSYNC B4 ;  /* 0x0000000000047941 */ /* 0x000fea0003800000 */
.L_x_893:
[----:B------:R-:W-:Y:S05]  /*15bb0*/  BSYNC B3 ;  /* 0x0000000000037941 */ /* 0x000fea0003800000 */
.L_x_892:
        /* <DEDUP_REMOVED lines=30> */
.L_x_901:
[----:B------:R-:W-:Y:S05]  /*15da0*/  BSYNC B4 ;  /* 0x0000000000047941 */ /* 0x000fea0003800000 */
.L_x_900:
[----:B------:R-:W-:Y:S01]  /*15db0*/  IMAD.IADD R52, R52, 0x1, R85 ;  /* 0x0000000134347824 */ /* 0x000fe200078e0255 */
[----:B------:R-:W-:Y:S06]  /*15dc0*/  BRA `(.L_x_899) ;  /* 0x0000000000087947 */ /* 0x000fec0003800000 */
.L_x_898:
[----:B------:R-:W-:-:S05]  /*15dd0*/  VIADD R52, R84, 0x94 ;  /* 0x0000009454347836 */ /* 0x000fca0000000000 */
[----:B------:R-:W-:-:S07]  /*15de0*/  SHF.L.U32 R52, R91, R52, RZ ;  /* 0x000000345b347219 */ /* 0x000fce00000006ff */
.L_x_899:
[----:B------:R-:W-:Y:S05]  /*15df0*/  BSYNC B3 ;  /* 0x0000000000037941 */ /* 0x000fea0003800000 */
.L_x_897:
[C---:B------:R-:W-:Y:S01]  /*15e00*/  LOP3.LUT P0, RZ, R52.reuse, 0x1800000, RZ, 0xc0, !PT ;  /* 0x0180000034ff7812 */ /* 0x040fe2000780c0ff */
[----:B------:R-:W-:Y:S01]  /*15e10*/  IMAD.SHL.U32 R51, R51, 0x10000000, RZ ;  /* 0x1000000033337824 */ /* 0x000fe200078e00ff */
[----:B------:R-:W-:-:S04]  /*15e20*/  LOP3.LUT R52, R52, 0x7fffff, RZ, 0xc0, !PT ;  /* 0x007fffff34347812 */ /* 0x000fc800078ec0ff */
[----:B------:R-:W-:-:S07]  /*15e30*/  LOP3.LUT R85, R51, 0xf0000000, R52, 0xe2, !PT ;  /* 0xf000000033557812 */ /* 0x000fce00078ee234 */
[----:B------:R-:W-:Y:S01]  /*15e40*/  @P0 LOP3.LUT R85, R85, 0x800000, RZ, 0xfc, !PT ;  /* 0x0080000055550812 */ /* 0x000fe200078efcff */
[----:B------:R-:W-:Y:S06]  /*15e50*/  BRA `(.L_x_902) ;  /* 0x0000000000787947 */ /* 0x000fec0003800000 */
.L_x_896:
[C---:B------:R-:W-:Y:S01]  /*15e60*/  LOP3.LUT P0, RZ, R91.reuse, 0x4, RZ, 0xc0, !PT ;  /* 0x000000045bff7812 */ /* 0x040fe2000780c0ff */
[----:B------:R-:W-:Y:S02]  /*15e70*/  IMAD.SHL.U32 R91, R91, 0x400000, RZ ;  /* 0x004000005b5b7824 */ /* 0x000fe400078e00ff */
[----:B------:R-:W-:-:S10]  /*15e80*/  VIADD R25, R84, 0x7f ;  /* 0x0000007f54197836 */ /* 0x000fd40000000000 */
[----:B------:R-:W-:Y:S05]  /*15e90*/  @!P0 BRA `(.L_x_903) ;  /* 0x0000000000388947 */ /* 0x000fea0003800000 */
[----:B------:R-:W-:Y:S01]  /*15ea0*/  ISETP.GT.AND P0, PT, R84, 0x7e, PT ;  /* 0x0000007e5400780c */ /* 0x000fe20003f04270 */
[----:B------:R-:W-:-:S12]  /*15eb0*/  BSSY B3, `(.L_x_904) ;  /* 0x0000009000037945 */ /* 0x000fd80003800000 */
[----:B------:R-:W-:Y:S05]  /*15ec0*/  @P0 BRA `(.L_x_905) ;  /* 0x00000000001c0947 */ /* 0x000fea0003800000 */
.L_x_906:
[--C-:B------:R-:W-:Y:S02]  /*15ed0*/  SHF.R.U32.HI R50, RZ, 0x19, R91.reuse ;  /* 0x00000019ff327819 */ /* 0x100fe4000001165b */
[C---:B------:R-:W-:Y:S01]  /*15ee0*/  ISETP.LT.AND P1, PT, R25.reuse, 0xfd, PT ;  /* 0x000000fd1900780c */ /* 0x040fe20003f21270 */
[----:B------:R-:W-:Y:S01]  /*15ef0*/  VIADD R25, R25, 0x1 ;  /* 0x0000000119197836 */ /* 0x000fe20000000000 */
[----:B------:R-:W-:Y:S02]  /*15f00*/  LOP3.LUT R50, R50, 0x1, RZ, 0xc0, !PT ;  /* 0x0000000132327812 */ /* 0x000fe400078ec0ff */
[----:B------:R-:W-:Y:S02]  /*15f10*/  SHF.R.U32.HI R91, RZ, 0x1, R91 ;  /* 0x00000001ff5b7819 */ /* 0x000fe4000001165b */
[----:B------:R-:W-:-:S13]  /*15f20*/  ISETP.NE.U32.AND P0, PT, R50, 0x1, PT ;  /* 0x000000013200780c */ /* 0x000fda0003f05070 */
[----:B------:R-:W-:Y:S05]  /*15f30*/  @!P0 BRA P1, `(.L_x_906) ;  /* 0xfffffffc00e48947 */ /* 0x000fea000083ffff */
.L_x_905:
[----:B------:R-:W-:Y:S05]  /*15f40*/  BSYNC B3 ;  /* 0x0000000000037941 */ /* 0x000fea0003800000 */
.L_x_904:
[----:B------:R-:W-:-:S13]  /*15f50*/  LOP3.LUT P0, RZ, R91, 0x1000000, RZ, 0xc0, !PT ;  /* 0x010000005bff7812 */ /* 0x000fda000780c0ff */
[----:B------:R-:W-:Y:S01]  /*15f60*/  @P0 LEA R85, R51, 0x7f800000, 0x1c ;  /* 0x7f80000033550811 */ /* 0x000fe200078ee0ff */
[----:B------:R-:W-:Y:S06]  /*15f70*/  @P0 BRA `(.L_x_902) ;  /* 0x0000000000300947 */ /* 0x000fec0003800000 */
.L_x_903:
        /* <DEDUP_REMOVED lines=9> */
.L_x_895:
[----:B------:R-:W-:Y:S01]  /*16010*/  LEA R85, R51, 0x7f800000, 0x1c ;  /* 0x7f80000033557811 */ /* 0x000fe200078ee0ff */
[----:B------:R-:W-:Y:S06]  /*16020*/  BRA `(.L_x_902) ;  /* 0x0000000000047947 */ /* 0x000fec0003800000 */
.L_x_891:
[----:B------:R-:W-:-:S07]  /*16030*/  IMAD.SHL.U32 R85, R51, 0x10000000, RZ ;  /* 0x1000000033557824 */ /* 0x000fce00078e00ff */
.L_x_902:
[----:B------:R-:W-:Y:S05]  /*16040*/  BSYNC B2 ;  /* 0x0000000000027941 */ /* 0x000fea0003800000 */
.L_x_890:
        /* <DEDUP_REMOVED lines=19> */
.L_x_911:
[C---:B------:R-:W-:Y:S01]  /*16180*/  LOP3.LUT P0, RZ, R93.reuse, 0x3, RZ, 0xc0, !PT ;  /* 0x000000035dff7812 */ /* 0x040fe2000780c0ff */
[----:B------:R-:W-:Y:S02]  /*16190*/  IMAD.SHL.U32 R93, R93, 0x2, RZ ;  /* 0x000000025d5d7824 */ /* 0x000fe400078e00ff */
[----:B------:R-:W-:-:S10]  /*161a0*/  VIADD R84, R84, 0xffffffff ;  /* 0xffffffff54547836 */ /* 0x000fd40000000000 */
[----:B------:R-:W-:Y:S05]  /*161b0*/  @!P0 BRA `(.L_x_911) ;  /* 0xfffffffc00f08947 */ /* 0x000fea000383ffff */
[----:B------:R-:W-:Y:S05]  /*161c0*/  BSYNC B4 ;  /* 0x0000000000047941 */ /* 0x000fea0003800000 */
.L_x_910:
[----:B------:R-:W-:Y:S05]  /*161d0*/  BSYNC B3 ;  /* 0x0000000000037941 */ /* 0x000fea0003800000 */
.L_x_909:
        /* <DEDUP_REMOVED lines=30> */
.L_x_918:
[----:B------:R-:W-:Y:S05]  /*163c0*/  BSYNC B4 ;  /* 0x0000000000047941 */ /* 0x000fea0003800000 */
.L_x_917:
[----:B------:R-:W-:Y:S01]  /*163d0*/  IMAD.IADD R52, R52, 0x1, R91 ;  /* 0x0000000134347824 */ /* 0x000fe200078e025b */
[----:B------:R-:W-:Y:S06]  /*163e0*/  BRA `(.L_x_916) ;  /* 0x0000000000087947 */ /* 0x000fec0003800000 */
.L_x_915:
[----:B------:R-:W-:-:S05]  /*163f0*/  VIADD R52, R84, 0x94 ;  /* 0x0000009454347836 */ /* 0x000fca0000000000 */
[----:B------:R-:W-:-:S07]  /*16400*/  SHF.L.U32 R52, R93, R52, RZ ;  /* 0x000000345d347219 */ /* 0x000fce00000006ff */
.L_x_916:
[----:B------:R-:W-:Y:S05]  /*16410*/  BSYNC B3 ;  /* 0x0000000000037941 */ /* 0x000fea0003800000 */
.L_x_914:
[C---:B------:R-:W-:Y:S01]  /*16420*/  LOP3.LUT P0, RZ, R52.reuse, 0x1800000, RZ, 0xc0, !PT ;  /* 0x0180000034ff7812 */ /* 0x040fe2000780c0ff */
[----:B------:R-:W-:Y:S01]  /*16430*/  IMAD.SHL.U32 R51, R51, 0x10000000, RZ ;  /* 0x1000000033337824 */ /* 0x000fe200078e00ff */
[----:B------:R-:W-:-:S04]  /*16440*/  LOP3.LUT R52, R52, 0x7fffff, RZ, 0xc0, !PT ;  /* 0x007fffff34347812 */ /* 0x000fc800078ec0ff */
[----:B------:R-:W-:-:S07]  /*16450*/  LOP3.LUT R84, R51, 0xf0000000, R52, 0xe2, !PT ;  /* 0xf000000033547812 */ /* 0x000fce00078ee234 */
[----:B------:R-:W-:Y:S01]  /*16460*/  @P0 LOP3.LUT R84, R84, 0x800000, RZ, 0xfc, !PT ;  /* 0x0080000054540812 */ /* 0x000fe200078efcff */
[----:B------:R-:W-:Y:S06]  /*16470*/  BRA `(.L_x_919) ;  /* 0x0000000000787947 */ /* 0x000fec0003800000 */
.L_x_913:
[C---:B------:R-:W-:Y:S01]  /*16480*/  LOP3.LUT P0, RZ, R93.reuse, 0x4, RZ, 0xc0, !PT ;  /* 0x000000045dff7812 */ /* 0x040fe2000780c0ff */
[----:B------:R-:W-:Y:S02]  /*16490*/  VIADD R25, R84, 0x7f ;  /* 0x0000007f54197836 */ /* 0x000fe40000000000 */
[----:B------:R-:W-:-:S10]  /*164a0*/  IMAD.SHL.U32 R93, R93, 0x400000, RZ ;  /* 0x004000005d5d7824 */ /* 0x000fd400078e00ff */
[----:B------:R-:W-:Y:S05]  /*164b0*/  @!P0 BRA `(.L_x_920) ;  /* 0x0000000000388947 */ /* 0x000fea0003800000 */
[----:B------:R-:W-:Y:S01]  /*164c0*/  ISETP.GT.AND P0, PT, R84, 0x7e, PT ;  /* 0x0000007e5400780c */ /* 0x000fe20003f04270 */
[----:B------:R-:W-:-:S12]  /*164d0*/  BSSY B3, `(.L_x_921) ;  /* 0x0000009000037945 */ /* 0x000fd80003800000 */
[----:B------:R-:W-:Y:S05]  /*164e0*/  @P0 BRA `(.L_x_922) ;  /* 0x00000000001c0947 */ /* 0x000fea0003800000 */
.L_x_923:
[--C-:B------:R-:W-:Y:S02]  /*164f0*/  SHF.R.U32.HI R50, RZ, 0x19, R93.reuse ;  /* 0x00000019ff327819 */ /* 0x100fe4000001165d */
[C---:B------:R-:W-:Y:S01]  /*16500*/  ISETP.LT.AND P1, PT, R25.reuse, 0xfd, PT ;  /* 0x000000fd1900780c */ /* 0x040fe20003f21270 */
[----:B------:R-:W-:Y:S01]  /*16510*/  VIADD R25, R25, 0x1 ;  /* 0x0000000119197836 */ /* 0x000fe20000000000 */
[----:B------:R-:W-:Y:S02]  /*16520*/  LOP3.LUT R50, R50, 0x1, RZ, 0xc0, !PT ;  /* 0x0000000132327812 */ /* 0x000fe400078ec0ff */
[----:B------:R-:W-:Y:S02]  /*16530*/  SHF.R.U32.HI R93, RZ, 0x1, R93 ;  /* 0x00000001ff5d7819 */ /* 0x000fe4000001165d */
[----:B------:R-:W-:-:S13]  /*16540*/  ISETP.NE.U32.AND P0, PT, R50, 0x1, PT ;  /* 0x000000013200780c */ /* 0x000fda0003f05070 */
[----:B------:R-:W-:Y:S05]  /*16550*/  @!P0 BRA P1, `(.L_x_923) ;  /* 0xfffffffc00e48947 */ /* 0x000fea000083ffff */
.L_x_922:
[----:B------:R-:W-:Y:S05]  /*16560*/  BSYNC B3 ;  /* 0x0000000000037941 */ /* 0x000fea0003800000 */
.L_x_921:
[----:B------:R-:W-:-:S13]  /*16570*/  LOP3.LUT P0, RZ, R93, 0x1000000, RZ, 0xc0, !PT ;  /* 0x010000005dff7812 */ /* 0x000fda000780c0ff */
[----:B------:R-:W-:Y:S01]  /*16580*/  @P0 LEA R84, R51, 0x7f800000, 0x1c ;  /* 0x7f80000033540811 */ /* 0x000fe200078ee0ff */
[----:B------:R-:W-:Y:S06]  /*16590*/  @P0 BRA `(.L_x_919) ;  /* 0x0000000000300947 */ /* 0x000fec0003800000 */
.L_x_920:
        /* <DEDUP_REMOVED lines=9> */
.L_x_912:
[----:B------:R-:W-:Y:S01]  /*16630*/  LEA R84, R51, 0x7f800000, 0x1c ;  /* 0x7f80000033547811 */ /* 0x000fe200078ee0ff */
[----:B------:R-:W-:Y:S06]  /*16640*/  BRA `(.L_x_919) ;  /* 0x0000000000047947 */ /* 0x000fec0003800000 */
.L_x_908:
[----:B------:R-:W-:-:S07]  /*16650*/  IMAD.SHL.U32 R84, R51, 0x10000000, RZ ;  /* 0x1000000033547824 */ /* 0x000fce00078e00ff */
.L_x_919:
[----:B------:R-:W-:Y:S05]  /*16660*/  BSYNC B2 ;  /* 0x0000000000027941 */ /* 0x000fea0003800000 */
.L_x_907:
        /* <DEDUP_REMOVED lines=19> */
.L_x_928:
[C---:B------:R-:W-:Y:S01]  /*167a0*/  LOP3.LUT P0, RZ, R93.reuse, 0x3, RZ, 0xc0, !PT ;  /* 0x000000035dff7812 */ /* 0x040fe2000780c0ff */
[----:B------:R-:W-:Y:S02]  /*167b0*/  IMAD.SHL.U32 R93, R93, 0x2, RZ ;  /* 0x000000025d5d7824 */ /* 0x000fe400078e00ff */
[----:B------:R-:W-:-:S10]  /*167c0*/  VIADD R90, R90, 0xffffffff ;  /* 0xffffffff5a5a7836 */ /* 0x000fd40000000000 */
[----:B------:R-:W-:Y:S05]  /*167d0*/  @!P0 BRA `(.L_x_928) ;  /* 0xfffffffc00f08947 */ /* 0x000fea000383ffff */
[----:B------:R-:W-:Y:S05]  /*167e0*/  BSYNC B4 ;  /* 0x0000000000047941 */ /* 0x000fea0003800000 */
.L_x_927:
[----:B------:R-:W-:Y:S05]  /*167f0*/  BSYNC B3 ;  /* 0x0000000000037941 */ /* 0x000fea0003800000 */
.L_x_926:
        /* <DEDUP_REMOVED lines=30> */
.L_x_935:
[----:B------:R-:W-:Y:S05]  /*169e0*/  BSYNC B4 ;  /* 0x0000000000047941 */ /* 0x000fea0003800000 */
.L_x_934:
[----:B------:R-:W-:Y:S01]  /*169f0*/  IMAD.IADD R52, R52, 0x1, R91 ;  /* 0x0000000134347824 */ /* 0x000fe200078e025b */
[----:B------:R-:W-:Y:S06]  /*16a00*/  BRA `(.L_x_933) ;  /* 0x0000000000087947 */ /* 0x000fec0003800000 */
.L_x_932:
[----:B------:R-:W-:-:S05]  /*16a10*/  VIADD R52, R90, 0x94 ;  /* 0x000000945a347836 */ /* 0x000fca0000000000 */
[----:B------:R-:W-:-:S07]  /*16a20*/  SHF.L.U32 R52, R93, R52, RZ ;  /* 0x000000345d347219 */ /* 0x000fce00000006ff */
.L_x_933:
[----:B------:R-:W-:Y:S05]  /*16a30*/  BSYNC B3 ;  /* 0x0000000000037941 */ /* 0x000fea0003800000 */
.L_x_931:
[C---:B------:R-:W-:Y:S01]  /*16a40*/  LOP3.LUT P0, RZ, R52.reuse, 0x1800000, RZ, 0xc0, !PT ;  /* 0x0180000034ff7812 */ /* 0x040fe2000780c0ff */
[----:B------:R-:W-:Y:S01]  /*16a50*/  IMAD.SHL.U32 R50, R51, 0x10000000, RZ ;  /* 0x1000000033327824 */ /* 0x000fe200078e00ff */
[----:B------:R-:W-:-:S04]  /*16a60*/  LOP3.LUT R25, R52, 0x7fffff, RZ, 0xc0, !PT ;  /* 0x007fffff34197812 */ /* 0x000fc800078ec0ff */
[----:B------:R-:W-:-:S07]  /*16a70*/  LOP3.LUT R25, R50, 0xf0000000, R25, 0xe2, !PT ;  /* 0xf000000032197812 */ /* 0x000fce00078ee219 */
[----:B------:R-:W-:Y:S01]  /*16a80*/  @P0 LOP3.LUT R25, R25, 0x800000, RZ, 0xfc, !PT ;  /* 0x0080000019190812 */ /* 0x000fe200078efcff */
[----:B------:R-:W-:Y:S06]  /*16a90*/  BRA `(.L_x_936) ;  /* 0x0000000000787947 */ /* 0x000fec0003800000 */
.L_x_930:
[C---:B------:R-:W-:Y:S01]  /*16aa0*/  LOP3.LUT P0, RZ, R93.reuse, 0x4, RZ, 0xc0, !PT ;  /* 0x000000045dff7812 */ /* 0x040fe2000780c0ff */
[----:B------:R-:W-:Y:S02]  /*16ab0*/  VIADD R50, R90, 0x7f ;  /* 0x0000007f5a327836 */ /* 0x000fe40000000000 */
[----:B------:R-:W-:-:S10]  /*16ac0*/  IMAD.SHL.U32 R93, R93, 0x400000, RZ ;  /* 0x004000005d5d7824 */ /* 0x000fd400078e00ff */
[----:B------:R-:W-:Y:S05]  /*16ad0*/  @!P0 BRA `(.L_x_937) ;  /* 0x0000000000388947 */ /* 0x000fea0003800000 */
[----:B------:R-:W-:Y:S01]  /*16ae0*/  ISETP.GT.AND P0, PT, R90, 0x7e, PT ;  /* 0x0000007e5a00780c */ /* 0x000fe20003f04270 */
[----:B------:R-:W-:-:S12]  /*16af0*/  BSSY B3, `(.L_x_938) ;  /* 0x0000009000037945 */ /* 0x000fd80003800000 */
[----:B------:R-:W-:Y:S05]  /*16b00*/  @P0 BRA `(.L_x_939) ;  /* 0x00000000001c0947 */ /* 0x000fea0003800000 */
.L_x_940:
[--C-:B------:R-:W-:Y:S02]  /*16b10*/  SHF.R.U32.HI R25, RZ, 0x19, R93.reuse ;  /* 0x00000019ff197819 */ /* 0x100fe4000001165d */
[C---:B------:R-:W-:Y:S01]  /*16b20*/  ISETP.LT.AND P1, PT, R50.reuse, 0xfd, PT ;  /* 0x000000fd3200780c */ /* 0x040fe20003f21270 */
[----:B------:R-:W-:Y:S01]  /*16b30*/  VIADD R50, R50, 0x1 ;  /* 0x0000000132327836 */ /* 0x000fe20000000000 */
[----:B------:R-:W-:Y:S02]  /*16b40*/  LOP3.LUT R25, R25, 0x1, RZ, 0xc0, !PT ;  /* 0x0000000119197812 */ /* 0x000fe400078ec0ff */
[----:B------:R-:W-:Y:S02]  /*16b50*/  SHF.R.U32.HI R93, RZ, 0x1, R93 ;  /* 0x00000001ff5d7819 */ /* 0x000fe4000001165d */
[----:B------:R-:W-:-:S13]  /*16b60*/  ISETP.NE.U32.AND P0, PT, R25, 0x1, PT ;  /* 0x000000011900780c */ /* 0x000fda0003f05070 */
[----:B------:R-:W-:Y:S05]  /*16b70*/  @!P0 BRA P1, `(.L_x_940) ;  /* 0xfffffffc00e48947 */ /* 0x000fea000083ffff */
.L_x_939:
[----:B------:R-:W-:Y:S05]  /*16b80*/  BSYNC B3 ;  /* 0x0000000000037941 */ /* 0x000fea0003800000 */
.L_x_938:
[----:B------:R-:W-:-:S13]  /*16b90*/  LOP3.LUT P0, RZ, R93, 0x1000000, RZ, 0xc0, !PT ;  /* 0x010000005dff7812 */ /* 0x000fda000780c0ff */
[----:B------:R-:W-:Y:S01]  /*16ba0*/  @P0 LEA R25, R51, 0x7f800000, 0x1c ;  /* 0x7f80000033190811 */ /* 0x000fe200078ee0ff */
[----:B------:R-:W-:Y:S06]  /*16bb0*/  @P0 BRA `(.L_x_936) ;  /* 0x0000000000300947 */ /* 0x000fec0003800000 */
.L_x_937:
        /* <DEDUP_REMOVED lines=9> */
.L_x_929:
[----:B------:R-:W-:Y:S01]  /*16c50*/  LEA R25, R51, 0x7f800000, 0x1c ;  /* 0x7f80000033197811 */ /* 0x000fe200078ee0ff */
[----:B------:R-:W-:Y:S06]  /*16c60*/  BRA `(.L_x_936) ;  /* 0x0000000000047947 */ /* 0x000fec0003800000 */
.L_x_925:
[----:B------:R-:W-:-:S07]  /*16c70*/  IMAD.SHL.U32 R25, R51, 0x10000000, RZ ;  /* 0x1000000033197824 */ /* 0x000fce00078e00ff */
.L_x_936:
[----:B------:R-:W-:Y:S05]  /*16c80*/  BSYNC B2 ;  /* 0x0000000000027941 */ /* 0x000fea0003800000 */
.L_x_924:
        /* <DEDUP_REMOVED lines=18> */
.L_x_945:
[C---:B------:R-:W-:Y:S01]  /*16db0*/  LOP3.LUT P0, RZ, R92.reuse, 0x3, RZ, 0xc0, !PT ;  /* 0x000000035cff7812 */ /* 0x040fe2000780c0ff */
[----:B------:R-:W-:Y:S02]  /*16dc0*/  IMAD.SHL.U32 R92, R92, 0x2, RZ ;  /* 0x000000025c5c7824 */ /* 0x000fe400078e00ff */
[----:B------:R-:W-:-:S10]  /*16dd0*/  VIADD R90, R90, 0xffffffff ;  /* 0xffffffff5a5a7836 */ /* 0x000fd40000000000 */
[----:B------:R-:W-:Y:S05]  /*16de0*/  @!P0 BRA `(.L_x_945) ;  /* 0xfffffffc00f08947 */ /* 0x000fea000383ffff */
[----:B------:R-:W-:Y:S05]  /*16df0*/  BSYNC B4 ;  /* 0x0000000000047941 */ /* 0x000fea0003800000 */
.L_x_944:
[----:B------:R-:W-:Y:S05]  /*16e00*/  BSYNC B3 ;  /* 0x0000000000037941 */ /* 0x000fea0003800000 */
.L_x_943:
        /* <DEDUP_REMOVED lines=23> */
[----:B------:R-:W-:-:S04]  /*16f80*/  IADD3 R91, -R90, -0x94, RZ ;  /* 0xffffff6c5a5b7810 */ /* 0x000fc80007ffe1ff */
[----:B------:R-:W-:Y:S01]  /*16f90*/  SHF.L.U32 R50, R50, R91, RZ ;  /* 0x0000005b32327219 */ /* 0x000fe200000006ff */
[----:B------:R-:W-:-:S03]  /*16fa0*/  IMAD.MOV.U32 R91, RZ, RZ, RZ ;  /* 0x000000ffff5b7224 */ /* 0x000fc600078e00ff */
[----:B------:R-:W-:-:S04]  /*16fb0*/  LOP3.LUT R51, R51, R50, RZ, 0xfc, !PT ;  /* 0x0000003233337212 */ /* 0x000fc800078efcff */
[----:B------:R-:W-:-:S04]  /*16fc0*/  LOP3.LUT R92, R51, R92, RZ, 0xc0, !PT ;  /* 0x0000005c335c7212 */ /* 0x000fc800078ec0ff */
[----:B------:R-:W-:-:S13]  /*16fd0*/  ISETP.NE.AND P1, PT, R92, R51, PT ;  /* 0x000000335c00720c */ /* 0x000fda0003f25270 */
[----:B------:R-:W-:-:S07]  /*16fe0*/  @!P1 SEL R91, RZ, 0x1, P0 ;  /* 0x00000001ff5b9807 */ /* 0x000fce0000000000 */
.L_x_952:
[----:B------:R-:W-:Y:S05]  /*16ff0*/  BSYNC B4 ;  /* 0x0000000000047941 */ /* 0x000fea0003800000 */
.L_x_951:
[----:B------:R-:W-:Y:S01]  /*17000*/  IMAD.IADD R52, R52, 0x1, R91 ;  /* 0x0000000134347824 */ /* 0x000fe200078e025b */
[----:B------:R-:W-:Y:S06]  /*17010*/  BRA `(.L_x_950) ;  /* 0x0000000000087947 */ /* 0x000fec0003800000 */
.L_x_949:
[----:B------:R-:W-:-:S05]  /*17020*/  VIADD R51, R90, 0x94 ;  /* 0x000000945a337836 */ /* 0x000fca0000000000 */
[----:B------:R-:W-:-:S07]  /*17030*/  SHF.L.U32 R52, R92, R51, RZ ;  /* 0x000000335c347219 */ /* 0x000fce00000006ff */
.L_x_950:
[----:B------:R-:W-:Y:S05]  /*17040*/  BSYNC B3 ;  /* 0x0000000000037941 */ /* 0x000fea0003800000 */
.L_x_948:
[----:B------:R-:W-:Y:S02]  /*17050*/  SHF.R.U32.HI R26, RZ, 0x1c, R26 ;  /* 0x0000001cff1a7819 */ /* 0x000fe4000001161a */
[----:B------:R-:W-:Y:S02]  /*17060*/  LOP3.LUT P0, RZ, R52, 0x1800000, RZ, 0xc0, !PT ;  /* 0x0180000034ff7812 */ /* 0x000fe4000780c0ff */
[----:B------:R-:W-:Y:S02]  /*17070*/  LOP3.LUT R26, R26, 0x8, RZ, 0xc0, !PT ;  /* 0x000000081a1a7812 */ /* 0x000fe400078ec0ff */
[----:B------:R-:W-:-:S03]  /*17080*/  LOP3.LUT R50, R52, 0x7fffff, RZ, 0xc0, !PT ;  /* 0x007fffff34327812 */ /* 0x000fc600078ec0ff */
[----:B------:R-:W-:-:S05]  /*17090*/  IMAD.SHL.U32 R51, R26, 0x10000000, RZ ;  /* 0x100000001a337824 */ /* 0x000fca00078e00ff */
[----:B------:R-:W-:-:S04]  /*170a0*/  LOP3.LUT R50, R51, 0xf0000000, R50, 0xe2, !PT ;  /* 0xf000000033327812 */ /* 0x000fc800078ee232 */
[----:B------:R-:W-:Y:S01]  /*170b0*/  @P0 LOP3.LUT R50, R50, 0x800000, RZ, 0xfc, !PT ;  /* 0x0080000032320812 */ /* 0x000fe200078efcff */
[----:B------:R-:W-:Y:S06]  /*170c0*/  BRA `(.L_x_953) ;  /* 0x00000000008c7947 */ /* 0x000fec0003800000 */
.L_x_947:
[----:B------:R-:W-:Y:S01]  /*170d0*/  LOP3.LUT P0, RZ, R92, 0x4, RZ, 0xc0, !PT ;  /* 0x000000045cff7812 */ /* 0x000fe2000780c0ff */
[----:B------:R-:W-:Y:S02]  /*170e0*/  VIADD R51, R90, 0x7f ;  /* 0x0000007f5a337836 */ /* 0x000fe40000000000 */
[----:B------:R-:W-:-:S10]  /*170f0*/  IMAD.SHL.U32 R92, R92, 0x400000, RZ ;  /* 0x004000005c5c7824 */ /* 0x000fd400078e00ff */
[----:B------:R-:W-:Y:S05]  /*17100*/  @!P0 BRA `(.L_x_954) ;  /* 0x00000000003c8947 */ /* 0x000fea0003800000 */
[----:B------:R-:W-:Y:S01]  /*17110*/  ISETP.GT.AND P0, PT, R90, 0x7e, PT ;  /* 0x0000007e5a00780c */ /* 0x000fe20003f04270 */
[----:B------:R-:W-:-:S12]  /*17120*/  BSSY B3, `(.L_x_955) ;  /* 0x0000009000037945 */ /* 0x000fd80003800000 */
[----:B------:R-:W-:Y:S05]  /*17130*/  @P0 BRA `(.L_x_956) ;  /* 0x00000000001c0947 */ /* 0x000fea0003800000 */
.L_x_957:
[--C-:B------:R-:W-:Y:S02]  /*17140*/  SHF.R.U32.HI R50, RZ, 0x19, R92.reuse ;  /* 0x00000019ff327819 */ /* 0x100fe4000001165c */
[C---:B------:R-:W-:Y:S01]  /*17150*/  ISETP.LT.AND P1, PT, R51.reuse, 0xfd, PT ;  /* 0x000000fd3300780c */ /* 0x040fe20003f21270 */
[----:B------:R-:W-:Y:S01]  /*17160*/  VIADD R51, R51, 0x1 ;  /* 0x0000000133337836 */ /* 0x000fe20000000000 */
[----:B------:R-:W-:Y:S02]  /*17170*/  LOP3.LUT R50, R50, 0x1, RZ, 0xc0, !PT ;  /* 0x0000000132327812 */ /* 0x000fe400078ec0ff */
[----:B------:R-:W-:Y:S02]  /*17180*/  SHF.R.U32.HI R92, RZ, 0x1, R92 ;  /* 0x00000001ff5c7819 */ /* 0x000fe4000001165c */
[----:B------:R-:W-:-:S13]  /*17190*/  ISETP.NE.U32.AND P0, PT, R50, 0x1, PT ;  /* 0x000000013200780c */ /* 0x000fda0003f05070 */
[----:B------:R-:W-:Y:S05]  /*171a0*/  @!P0 BRA P1, `(.L_x_957) ;  /* 0xfffffffc00e48947 */ /* 0x000fea000083ffff */
.L_x_956:
[----:B------:R-:W-:Y:S05]  /*171b0*/  BSYNC B3 ;  /* 0x0000000000037941 */ /* 0x000fea0003800000 */
.L_x_955:
[----:B------:R-:W-:-:S13]  /*171c0*/  LOP3.LUT P0, RZ, R92, 0x1000000, RZ, 0xc0, !PT ;  /* 0x010000005cff7812 */ /* 0x000fda000780c0ff */
[----:B------:R-:W-:-:S04]  /*171d0*/  @P0 LOP3.LUT R50, R26, 0x80000000, RZ, 0xc0, !PT ;  /* 0x800000001a320812 */ /* 0x000fc800078ec0ff */
[----:B------:R-:W-:Y:S01]  /*171e0*/  @P0 LOP3.LUT R50, R50, 0x7f800000, RZ, 0xfc, !PT ;  /* 0x7f80000032320812 */ /* 0x000fe200078efcff */
[----:B------:R-:W-:Y:S06]  /*171f0*/  @P0 BRA `(.L_x_953) ;  /* 0x0000000000400947 */ /* 0x000fec0003800000 */
.L_x_954:
        /* <DEDUP_REMOVED lines=11> */
.L_x_946:
[----:B------:R-:W-:-:S04]  /*172b0*/  LOP3.LUT R26, R26, 0x80000000, RZ, 0xc0, !PT ;  /* 0x800000001a1a7812 */ /* 0x000fc800078ec0ff */
[----:B------:R-:W-:Y:S01]  /*172c0*/  LOP3.LUT R50, R26, 0x7f800000, RZ, 0xfc, !PT ;  /* 0x7f8000001a327812 */ /* 0x000fe200078efcff */
[----:B------:R-:W-:Y:S06]  /*172d0*/  BRA `(.L_x_953) ;  /* 0x0000000000087947 */ /* 0x000fec0003800000 */
.L_x_942:
[----:B------:R-:W-:-:S05]  /*172e0*/  LOP3.LUT R50, R50, 0x8, RZ, 0xc0, !PT ;  /* 0x0000000832327812 */ /* 0x000fca00078ec0ff */
[----:B------:R-:W-:-:S07]  /*172f0*/  IMAD.SHL.U32 R50, R50, 0x10000000, RZ ;  /* 0x1000000032327824 */ /* 0x000fce00078e00ff */
.L_x_953:
[----:B------:R-:W-:Y:S05]  /*17300*/  BSYNC B2 ;  /* 0x0000000000027941 */ /* 0x000fea0003800000 */
.L_x_941:
[C---:B------:R-:W-:Y:S01]  /*17310*/  LOP3.LUT P0, RZ, R27.reuse, 0x6, RZ, 0xc0, !PT ;  /* 0x000000061bff7812 */ /* 0x040fe2000780c0ff */
[----:B------:R-:W-:Y:S01]  /*17320*/  BSSY B2, `(.L_x_958) ;  /* 0x0000065000027945 */ /* 0x000fe20003800000 */
[C---:B------:R-:W-:Y:S02]  /*17330*/  LOP3.LUT R91, R27.reuse, 0xffff, RZ, 0xc0, !PT ;  /* 0x0000ffff1b5b7812 */ /* 0x040fe400078ec0ff */
[----:B------:R-:W-:Y:S02]  /*17340*/  LOP3.LUT R92, R27, 0x1, RZ, 0xc0, !PT ;  /* 0x000000011b5c7812 */ /* 0x000fe400078ec0ff */
[----:B------:R-:W-:-:S04]  /*17350*/  SHF.R.U32.HI R91, RZ, 0x1, R91 ;  /* 0x00000001ff5b7819 */ /* 0x000fc8000001165b */
[----:B------:R-:W-:-:S03]  /*17360*/  LOP3.LUT R51, R91, 0x3, RZ, 0xc0, !PT ;  /* 0x000000035b337812 */ /* 0x000fc600078ec0ff */
[----:B------:R-:W-:Y:S02]  /*17370*/  @P0 LOP3.LUT R92, R92, 0x2, RZ, 0xfc, !PT ;  /* 0x000000025c5c0812 */ /* 0x000fe400078efcff */
[----:B------:R-:W-:Y:S01]  /*17380*/  VIADD R51, R51, 0xffffffff ;  /* 0xffffffff33337836 */ /* 0x000fe20000000000 */
[----:B------:R-:W-:Y:S02]  /*17390*/  LOP3.LUT P0, RZ, R91, 0x3, RZ, 0xc0, !PT ;  /* 0x000000035bff7812 */ /* 0x000fe4000780c0ff */
[----:B------:R-:W-:Y:S02]  /*173a0*/  LOP3.LUT R26, R92, 0x3, R91, 0xf8, !PT ;  /* 0x000000035c1a7812 */ /* 0x000fe400078ef85b */
[----:B------:R-:W-:Y:S02]  /*173b0*/  SEL R90, R51, RZ, P0 ;  /* 0x000000ff335a7207 */ /* 0x000fe40000000000 */
[----:B------:R-:W-:-:S04]  /*173c0*/  PRMT R26, R26, 0x9910, RZ ;  /* 0x000099101a1a7816 */ /* 0x000fc800000000ff */
[----:B------:R-:W-:Y:S02]  /*173d0*/  ISETP.NE.AND P1, PT, R26, RZ, PT ;  /* 0x000000ff1a00720c */ /* 0x000fe40003f25270 */
[----:B------:R-:W-:-:S11]  /*173e0*/  F2FP.F16.F32.PACK_AB R26, RZ, R50 ;  /* 0x00000032ff1a723e */ /* 0x000fd600000000ff */
[----:B------:R-:W-:Y:S05]  /*173f0*/  @!P1 BRA `(.L_x_959) ;  /* 0x0000000400549947 */ /* 0x000fea0003800000 */
[----:B------:R-:W-:Y:S01]  /*17400*/  LOP3.LUT P0, RZ, R92, 0x2, RZ, 0xc0, !PT ;  /* 0x000000025cff7812 */ /* 0x000fe2000780c0ff */
[----:B------:R-:W-:-:S12]  /*17410*/  BSSY B3, `(.L_x_960) ;  /* 0x0000008000037945 */ /* 0x000fd80003800000 */
[----:B------:R-:W-:Y:S05]  /*17420*/  @P0 BRA `(.L_x_961) ;  /* 0x0000000000180947 */ /* 0x000fea0003800000 */
[----:B------:R-:W-:Y:S01]  /*17430*/  BSSY B4, `(.L_x_961) ;  /* 0x0000005000047945 */ /* 0x000fe20003800000 */
.L_x_962:
[C---:B------:R-:W-:Y:S01]  /*17440*/  LOP3.LUT P0, RZ, R92.reuse, 0x3, RZ, 0xc0, !PT ;  /* 0x000000035cff7812 */ /* 0x040fe2000780c0ff */
[----:B------:R-:W-:Y:S02]  /*17450*/  IMAD.SHL.U32 R92, R92, 0x2, RZ ;  /* 0x000000025c5c7824 */ /* 0x000fe400078e00ff */
[----:B------:R-:W-:-:S10]  /*17460*/  VIADD R90, R90, 0xffffffff ;  /* 0xffffffff5a5a7836 */ /* 0x000fd40000000000 */
[----:B------:R-:W-:Y:S05]  /*17470*/  @!P0 BRA `(.L_x_962) ;  /* 0xfffffffc00f08947 */ /* 0x000fea000383ffff */
[----:B------:R-:W-:Y:S05]  /*17480*/  BSYNC B4 ;  /* 0x0000000000047941 */ /* 0x000fea0003800000 */
.L_x_961:
[----:B------:R-:W-:Y:S05]  /*17490*/  BSYNC B3 ;  /* 0x0000000000037941 */ /* 0x000fea0003800000 */
.L_x_960:
        /* <DEDUP_REMOVED lines=30> */
.L_x_969:
[----:B------:R-:W-:Y:S05]  /*17680*/  BSYNC B4 ;  /* 0x0000000000047941 */ /* 0x000fea0003800000 */
.L_x_968:
[----:B------:R-:W-:Y:S01]  /*17690*/  IMAD.IADD R52, R52, 0x1, R91 ;  /* 0x0000000134347824 */ /* 0x000fe200078e025b */
[----:B------:R-:W-:Y:S06]  /*176a0*/  BRA `(.L_x_967) ;  /* 0x0000000000087947 */ /* 0x000fec0003800000 */
.L_x_966:
[----:B------:R-:W-:-:S05]  /*176b0*/  VIADD R51, R90, 0x94 ;  /* 0x000000945a337836 */ /* 0x000fca0000000000 */
[----:B------:R-:W-:-:S07]  /*176c0*/  SHF.L.U32 R52, R92, R51, RZ ;  /* 0x000000335c347219 */ /* 0x000fce00000006ff */
.L_x_967:
[----:B------:R-:W-:Y:S05]  /*176d0*/  BSYNC B3 ;  /* 0x0000000000037941 */ /* 0x000fea0003800000 */
.L_x_965:
[----:B------:R-:W-:Y:S02]  /*176e0*/  LOP3.LUT R50, R27, 0x8, RZ, 0xc0, !PT ;  /* 0x000000081b327812 */ /* 0x000fe400078ec0ff */
[C---:B------:R-:W-:Y:S02]  /*176f0*/  LOP3.LUT P0, RZ, R52.reuse, 0x1800000, RZ, 0xc0, !PT ;  /* 0x0180000034ff7812 */ /* 0x040fe4000780c0ff */
[----:B------:R-:W-:Y:S01]  /*17700*/  LOP3.LUT R52, R52, 0x7fffff, RZ, 0xc0, !PT ;  /* 0x007fffff34347812 */ /* 0x000fe200078ec0ff */
[----:B------:R-:W-:-:S05]  /*17710*/  IMAD.SHL.U32 R51, R50, 0x10000000, RZ ;  /* 0x1000000032337824 */ /* 0x000fca00078e00ff */
[----:B------:R-:W-:-:S05]  /*17720*/  LOP3.LUT R90, R51, 0xf0000000, R52, 0xe2, !PT ;  /* 0xf0000000335a7812 */ /* 0x000fca00078ee234 */
[----:B------:R-:W-:Y:S01]  /*17730*/  @P0 LOP3.LUT R90, R90, 0x800000, RZ, 0xfc, !PT ;  /* 0x008000005a5a0812 */ /* 0x000fe200078efcff */
[----:B------:R-:W-:Y:S06]  /*17740*/  BRA `(.L_x_970) ;  /* 0x0000000000887947 */ /* 0x000fec0003800000 */
.L_x_964:
[----:B------:R-:W-:Y:S01]  /*17750*/  LOP3.LUT P0, RZ, R92, 0x4, RZ, 0xc0, !PT ;  /* 0x000000045cff7812 */ /* 0x000fe2000780c0ff */
[----:B------:R-:W-:Y:S02]  /*17760*/  VIADD R50, R90, 0x7f ;  /* 0x0000007f5a327836 */ /* 0x000fe40000000000 */
[----:B------:R-:W-:-:S10]  /*17770*/  IMAD.SHL.U32 R92, R92, 0x400000, RZ ;  /* 0x004000005c5c7824 */ /* 0x000fd400078e00ff */
[----:B------:R-:W-:Y:S05]  /*17780*/  @!P0 BRA `(.L_x_971) ;  /* 0x00000000003c8947 */ /* 0x000fea0003800000 */
[----:B------:R-:W-:Y:S01]  /*17790*/  ISETP.GT.AND P0, PT, R90, 0x7e, PT ;  /* 0x0000007e5a00780c */ /* 0x000fe20003f04270 */
[----:B------:R-:W-:-:S12]  /*177a0*/  BSSY B3, `(.L_x_972) ;  /* 0x0000009000037945 */ /* 0x000fd80003800000 */
[----:B------:R-:W-:Y:S05]  /*177b0*/  @P0 BRA `(.L_x_973) ;  /* 0x00000000001c0947 */ /* 0x000fea0003800000 */
.L_x_974:
[--C-:B------:R-:W-:Y:S02]  /*177c0*/  SHF.R.U32.HI R51, RZ, 0x19, R92.reuse ;  /* 0x00000019ff337819 */ /* 0x100fe4000001165c */
[C---:B------:R-:W-:Y:S01]  /*177d0*/  ISETP.LT.AND P1, PT, R50.reuse, 0xfd, PT ;  /* 0x000000fd3200780c */ /* 0x040fe20003f21270 */
[----:B------:R-:W-:Y:S01]  /*177e0*/  VIADD R50, R50, 0x1 ;  /* 0x0000000132327836 */ /* 0x000fe20000000000 */
[----:B------:R-:W-:Y:S02]  /*177f0*/  LOP3.LUT R51, R51, 0x1, RZ, 0xc0, !PT ;  /* 0x0000000133337812 */ /* 0x000fe400078ec0ff */
[----:B------:R-:W-:Y:S02]  /*17800*/  SHF.R.U32.HI R92, RZ, 0x1, R92 ;  /* 0x00000001ff5c7819 */ /* 0x000fe4000001165c */
[----:B------:R-:W-:-:S13]  /*17810*/  ISETP.NE.U32.AND P0, PT, R51, 0x1, PT ;  /* 0x000000013300780c */ /* 0x000fda0003f05070 */
[----:B------:R-:W-:Y:S05]  /*17820*/  @!P0 BRA P1, `(.L_x_974) ;  /* 0xfffffffc00e48947 */ /* 0x000fea000083ffff */
.L_x_973:
[----:B------:R-:W-:Y:S05]  /*17830*/  BSYNC B3 ;  /* 0x0000000000037941 */ /* 0x000fea0003800000 */
.L_x_972:
[----:B------:R-:W-:-:S13]  /*17840*/  LOP3.LUT P0, RZ, R92, 0x1000000, RZ, 0xc0, !PT ;  /* 0x010000005cff7812 */ /* 0x000fda000780c0ff */
[----:B------:R-:W-:-:S04]  /*17850*/  @P0 LOP3.LUT R90, R27, 0x8, RZ, 0xc0, !PT ;  /* 0x000000081b5a0812 */ /* 0x000fc800078ec0ff */
[----:B------:R-:W-:Y:S01]  /*17860*/  @P0 LEA R90, R90, 0x7f800000, 0x1c ;  /* 0x7f8000005a5a0811 */ /* 0x000fe200078ee0ff */
[----:B------:R-:W-:Y:S06]  /*17870*/  @P0 BRA `(.L_x_970) ;  /* 0x00000000003c0947 */ /* 0x000fec0003800000 */
.L_x_971:
        /* <DEDUP_REMOVED lines=10> */
.L_x_963:
[----:B------:R-:W-:-:S04]  /*17920*/  LOP3.LUT R90, R27, 0x8, RZ, 0xc0, !PT ;  /* 0x000000081b5a7812 */ /* 0x000fc800078ec0ff */
[----:B------:R-:W-:Y:S01]  /*17930*/  LEA R90, R90, 0x7f800000, 0x1c ;  /* 0x7f8000005a5a7811 */ /* 0x000fe200078ee0ff */
[----:B------:R-:W-:Y:S06]  /*17940*/  BRA `(.L_x_970) ;  /* 0x0000000000087947 */ /* 0x000fec0003800000 */
.L_x_959:
[----:B------:R-:W-:-:S05]  /*17950*/  LOP3.LUT R90, R27, 0x8, RZ, 0xc0, !PT ;  /* 0x000000081b5a7812 */ /* 0x000fca00078ec0ff */
[----:B------:R-:W-:-:S07]  /*17960*/  IMAD.SHL.U32 R90, R90, 0x10000000, RZ ;  /* 0x100000005a5a7824 */ /* 0x000fce00078e00ff */
.L_x_970:
[----:B------:R-:W-:Y:S05]  /*17970*/  BSYNC B2 ;  /* 0x0000000000027941 */ /* 0x000fea0003800000 */
.L_x_958:
        /* <DEDUP_REMOVED lines=19> */
.L_x_979:
[C---:B------:R-:W-:Y:S01]  /*17ab0*/  LOP3.LUT P0, RZ, R108.reuse, 0x3, RZ, 0xc0, !PT ;  /* 0x000000036cff7812 */ /* 0x040fe2000780c0ff */
[----:B------:R-:W-:Y:S02]  /*17ac0*/  IMAD.SHL.U32 R108, R108, 0x2, RZ ;  /* 0x000000026c6c7824 */ /* 0x000fe400078e00ff */
[----:B------:R-:W-:-:S10]  /*17ad0*/  VIADD R93, R93, 0xffffffff ;  /* 0xffffffff5d5d7836 */ /* 0x000fd40000000000 */
[----:B------:R-:W-:Y:S05]  /*17ae0*/  @!P0 BRA `(.L_x_979) ;  /* 0xfffffffc00f08947 */ /* 0x000fea000383ffff */
[----:B------:R-:W-:Y:S05]  /*17af0*/  BSYNC B4 ;  /* 0x0000000000047941 */ /* 0x000fea0003800000 */
.L_x_978:
[----:B------:R-:W-:Y:S05]  /*17b00*/  BSYNC B3 ;  /* 0x0000000000037941 */ /* 0x000fea0003800000 */
.L_x_977:
        /* <DEDUP_REMOVED lines=30> */
.L_x_986:
[----:B------:R-:W-:Y:S05]  /*17cf0*/  BSYNC B4 ;  /* 0x0000000000047941 */ /* 0x000fea0003800000 */
.L_x_985:
[----:B------:R-:W-:Y:S01]  /*17d00*/  IMAD.IADD R91, R91, 0x1, R92 ;  /* 0x000000015b5b7824 */ /* 0x000fe200078e025c */
[----:B------:R-:W-:Y:S06]  /*17d10*/  BRA `(.L_x_984) ;  /* 0x0000000000087947 */ /* 0x000fec0003800000 */
.L_x_983:
[----:B------:R-:W-:-:S05]  /*17d20*/  VIADD R91, R93, 0x94 ;  /* 0x000000945d5b7836 */ /* 0x000fca0000000000 */
[----:B------:R-:W-:-:S07]  /*17d30*/  SHF.L.U32 R91, R108, R91, RZ ;  /* 0x0000005b6c5b7219 */ /* 0x000fce00000006ff */
.L_x_984:
[----:B------:R-:W-:Y:S05]  /*17d40*/  BSYNC B3 ;  /* 0x0000000000037941 */ /* 0x000fea0003800000 */
.L_x_982:
[C---:B------:R-:W-:Y:S01]  /*17d50*/  LOP3.LUT P0, RZ, R91.reuse, 0x1800000, RZ, 0xc0, !PT ;  /* 0x018000005bff7812 */ /* 0x040fe2000780c0ff */
[----:B------:R-:W-:Y:S01]  /*17d60*/  IMAD.SHL.U32 R52, R52, 0x10000000, RZ ;  /* 0x1000000034347824 */ /* 0x000fe200078e00ff */
[----:B------:R-:W-:-:S04]  /*17d70*/  LOP3.LUT R91, R91, 0x7fffff, RZ, 0xc0, !PT ;  /* 0x007fffff5b5b7812 */ /* 0x000fc800078ec0ff */
[----:B------:R-:W-:-:S07]  /*17d80*/  LOP3.LUT R91, R52, 0xf0000000, R91, 0xe2, !PT ;  /* 0xf0000000345b7812 */ /* 0x000fce00078ee25b */
[----:B------:R-:W-:Y:S01]  /*17d90*/  @P0 LOP3.LUT R91, R91, 0x800000, RZ, 0xfc, !PT ;  /* 0x008000005b5b0812 */ /* 0x000fe200078efcff */
[----:B------:R-:W-:Y:S06]  /*17da0*/  BRA `(.L_x_987) ;  /* 0x0000000000787947 */ /* 0x000fec0003800000 */
.L_x_981:
[C---:B------:R-:W-:Y:S01]  /*17db0*/  LOP3.LUT P0, RZ, R108.reuse, 0x4, RZ, 0xc0, !PT ;  /* 0x000000046cff7812 */ /* 0x040fe2000780c0ff */
[----:B------:R-:W-:Y:S02]  /*17dc0*/  VIADD R50, R93, 0x7f ;  /* 0x0000007f5d327836 */ /* 0x000fe40000000000 */
[----:B------:R-:W-:-:S10]  /*17dd0*/  IMAD.SHL.U32 R108, R108, 0x400000, RZ ;  /* 0x004000006c6c7824 */ /* 0x000fd400078e00ff */
[----:B------:R-:W-:Y:S05]  /*17de0*/  @!P0 BRA `(.L_x_988) ;  /* 0x0000000000388947 */ /* 0x000fea0003800000 */
[----:B------:R-:W-:Y:S01]  /*17df0*/  ISETP.GT.AND P0, PT, R93, 0x7e, PT ;  /* 0x0000007e5d00780c */ /* 0x000fe20003f04270 */
[----:B------:R-:W-:-:S12]  /*17e00*/  BSSY B3, `(.L_x_989) ;  /* 0x0000009000037945 */ /* 0x000fd80003800000 */
[----:B------:R-:W-:Y:S05]  /*17e10*/  @P0 BRA `(.L_x_990) ;  /* 0x00000000001c0947 */ /* 0x000fea0003800000 */
.L_x_991:
[--C-:B------:R-:W-:Y:S02]  /*17e20*/  SHF.R.U32.HI R51, RZ, 0x19, R108.reuse ;  /* 0x00000019ff337819 */ /* 0x100fe4000001166c */
[C---:B------:R-:W-:Y:S01]  /*17e30*/  ISETP.LT.AND P1, PT, R50.reuse, 0xfd, PT ;  /* 0x000000fd3200780c */ /* 0x040fe20003f21270 */
[----:B------:R-:W-:Y:S01]  /*17e40*/  VIADD R50, R50, 0x1 ;  /* 0x0000000132327836 */ /* 0x000fe20000000000 */
[----:B------:R-:W-:Y:S02]  /*17e50*/  LOP3.LUT R51, R51, 0x1, RZ, 0xc0, !PT ;  /* 0x0000000133337812 */ /* 0x000fe400078ec0ff */
[----:B------:R-:W-:Y:S02]  /*17e60*/  SHF.R.U32.HI R108, RZ, 0x1, R108 ;  /* 0x00000001ff6c7819 */ /* 0x000fe4000001166c */
[----:B------:R-:W-:-:S13]  /*17e70*/  ISETP.NE.U32.AND P0, PT, R51, 0x1, PT ;  /* 0x000000013300780c */ /* 0x000fda0003f05070 */
[----:B------:R-:W-:Y:S05]  /*17e80*/  @!P0 BRA P1, `(.L_x_991) ;  /* 0xfffffffc00e48947 */ /* 0x000fea000083ffff */
.L_x_990:
[----:B------:R-:W-:Y:S05]  /*17e90*/  BSYNC B3 ;  /* 0x0000000000037941 */ /* 0x000fea0003800000 */
.L_x_989:
[----:B------:R-:W-:-:S13]  /*17ea0*/  LOP3.LUT P0, RZ, R108, 0x1000000, RZ, 0xc0, !PT ;  /* 0x010000006cff7812 */ /* 0x000fda000780c0ff */
[----:B------:R-:W-:Y:S01]  /*17eb0*/  @P0 LEA R91, R52, 0x7f800000, 0x1c ;  /* 0x7f800000345b0811 */ /* 0x000fe200078ee0ff */
[----:B------:R-:W-:Y:S06]  /*17ec0*/  @P0 BRA `(.L_x_987) ;  /* 0x0000000000300947 */ /* 0x000fec0003800000 */
.L_x_988:
        /* <DEDUP_REMOVED lines=9> */
.L_x_980:
[----:B------:R-:W-:Y:S01]  /*17f60*/  LEA R91, R52, 0x7f800000, 0x1c ;  /* 0x7f800000345b7811 */ /* 0x000fe200078ee0ff */
[----:B------:R-:W-:Y:S06]  /*17f70*/  BRA `(.L_x_987) ;  /* 0x0000000000047947 */ /* 0x000fec0003800000 */
.L_x_976:
[----:B------:R-:W-:-:S07]  /*17f80*/  IMAD.SHL.U32 R91, R52, 0x10000000, RZ ;  /* 0x10000000345b7824 */ /* 0x000fce00078e00ff */
.L_x_987:
[----:B------:R-:W-:Y:S05]  /*17f90*/  BSYNC B2 ;  /* 0x0000000000027941 */ /* 0x000fea0003800000 */
.L_x_975:
        /* <DEDUP_REMOVED lines=19> */
.L_x_996:
[C---:B------:R-:W-:Y:S01]  /*180d0*/  LOP3.LUT P0, RZ, R108.reuse, 0x3, RZ, 0xc0, !PT ;  /* 0x000000036cff7812 */ /* 0x040fe2000780c0ff */
[----:B------:R-:W-:Y:S02]  /*180e0*/  IMAD.SHL.U32 R108, R108, 0x2, RZ ;  /* 0x000000026c6c7824 */ /* 0x000fe400078e00ff */
[----:B------:R-:W-:-:S10]  /*180f0*/  VIADD R107, R107, 0xffffffff ;  /* 0xffffffff6b6b7836 */ /* 0x000fd40000000000 */
[----:B------:R-:W-:Y:S05]  /*18100*/  @!P0 BRA `(.L_x_996) ;  /* 0xfffffffc00f08947 */ /* 0x000fea000383ffff */
[----:B------:R-:W-:Y:S05]  /*18110*/  BSYNC B4 ;  /* 0x0000000000047941 */ /* 0x000fea0003800000 */
.L_x_995:
[----:B------:R-:W-:Y:S05]  /*18120*/  BSYNC B3 ;  /* 0x0000000000037941 */ /* 0x000fea0003800000 */
.L_x_994:
        /* <DEDUP_REMOVED lines=30> */
.L_x_1003:
[----:B------:R-:W-:Y:S05]  /*18310*/  BSYNC B4 ;  /* 0x0000000000047941 */ /* 0x000fea0003800000 */
.L_x_1002:
[----:B------:R-:W-:Y:S01]  /*18320*/  IMAD.IADD R92, R92, 0x1, R93 ;  /* 0x000000015c5c7824 */ /* 0x000fe200078e025d */
[----:B------:R-:W-:Y:S06]  /*18330*/  BRA `(.L_x_1001) ;  /* 0x0000000000087947 */ /* 0x000fec0003800000 */
.L_x_1000:
[----:B------:R-:W-:-:S05]  /*18340*/  VIADD R107, R107, 0x94 ;  /* 0x000000946b6b7836 */ /* 0x000fca0000000000 */
[----:B------:R-:W-:-:S07]  /*18350*/  SHF.L.U32 R92, R108, R107, RZ ;  /* 0x0000006b6c5c7219 */ /* 0x000fce00000006ff */
.L_x_1001:
[----:B------:R-:W-:Y:S05]  /*18360*/  BSYNC B3 ;  /* 0x0000000000037941 */ /* 0x000fea0003800000 */
.L_x_999:
[----:B------:R-:W-:Y:S01]  /*18370*/  LOP3.LUT P0, RZ, R92, 0x1800000, RZ, 0xc0, !PT ;  /* 0x018000005cff7812 */ /* 0x000fe2000780c0ff */
[----:B------:R-:W-:Y:S01]  /*18380*/  IMAD.SHL.U32 R51, R52, 0x10000000, RZ ;  /* 0x1000000034337824 */ /* 0x000fe200078e00ff */
[----:B------:R-:W-:-:S04]  /*18390*/  LOP3.LUT R92, R92, 0x7fffff, RZ, 0xc0, !PT ;  /* 0x007fffff5c5c7812 */ /* 0x000fc800078ec0ff */
[----:B------:R-:W-:-:S07]  /*183a0*/  LOP3.LUT R92, R51, 0xf0000000, R92, 0xe2, !PT ;  /* 0xf0000000335c7812 */ /* 0x000fce00078ee25c */
[----:B------:R-:W-:Y:S01]  /*183b0*/  @P0 LOP3.LUT R92, R92, 0x800000, RZ, 0xfc, !PT ;  /* 0x008000005c5c0812 */ /* 0x000fe200078efcff */
[----:B------:R-:W-:Y:S06]  /*183c0*/  BRA `(.L_x_1004) ;  /* 0x0000000000787947 */ /* 0x000fec0003800000 */
.L_x_998:
[C---:B------:R-:W-:Y:S01]  /*183d0*/  LOP3.LUT P0, RZ, R108.reuse, 0x4, RZ, 0xc0, !PT ;  /* 0x000000046cff7812 */ /* 0x040fe2000780c0ff */
[----:B------:R-:W-:Y:S02]  /*183e0*/  VIADD R50, R107, 0x7f ;  /* 0x0000007f6b327836 */ /* 0x000fe40000000000 */
[----:B------:R-:W-:-:S10]  /*183f0*/  IMAD.SHL.U32 R108, R108, 0x400000, RZ ;  /* 0x004000006c6c7824 */ /* 0x000fd400078e00ff */
[----:B------:R-:W-:Y:S05]  /*18400*/  @!P0 BRA `(.L_x_1005) ;  /* 0x0000000000388947 */ /* 0x000fea0003800000 */
[----:B------:R-:W-:Y:S01]  /*18410*/  ISETP.GT.AND P0, PT, R107, 0x7e, PT ;  /* 0x0000007e6b00780c */ /* 0x000fe20003f04270 */
[----:B------:R-:W-:-:S12]  /*18420*/  BSSY B3, `(.L_x_1006) ;  /* 0x0000009000037945 */ /* 0x000fd80003800000 */
[----:B------:R-:W-:Y:S05]  /*18430*/  @P0 BRA `(.L_x_1007) ;  /* 0x00000000001c0947 */ /* 0x000fea0003800000 */
.L_x_1008:
[--C-:B------:R-:W-:Y:S02]  /*18440*/  SHF.R.U32.HI R51, RZ, 0x19, R108.reuse ;  /* 0x00000019ff337819 */ /* 0x100fe4000001166c */
[C---:B------:R-:W-:Y:S01]  /*18450*/  ISETP.LT.AND P1, PT, R50.reuse, 0xfd, PT ;  /* 0x000000fd3200780c */ /* 0x040fe20003f21270 */
[----:B------:R-:W-:Y:S01]  /*18460*/  VIADD R50, R50, 0x1 ;  /* 0x0000000132327836 */ /* 0x000fe20000000000 */
[----:B------:R-:W-:Y:S02]  /*18470*/  LOP3.LUT R51, R51, 0x1, RZ, 0xc0, !PT ;  /* 0x0000000133337812 */ /* 0x000fe400078ec0ff */
[----:B------:R-:W-:Y:S02]  /*18480*/  SHF.R.U32.HI R108, RZ, 0x1, R108 ;  /* 0x00000001ff6c7819 */ /* 0x000fe4000001166c */
[----:B------:R-:W-:-:S13]  /*18490*/  ISETP.NE.U32.AND P0, PT, R51, 0x1, PT ;  /* 0x000000013300780c */ /* 0x000fda0003f05070 */
[----:B------:R-:W-:Y:S05]  /*184a0*/  @!P0 BRA P1, `(.L_x_1008) ;  /* 0xfffffffc00e48947 */ /* 0x000fea000083ffff */
.L_x_1007:
[----:B------:R-:W-:Y:S05]  /*184b0*/  BSYNC B3 ;  /* 0x0000000000037941 */ /* 0x000fea0003800000 */
.L_x_1006:
[----:B------:R-:W-:-:S13]  /*184c0*/  LOP3.LUT P0, RZ, R108, 0x1000000, RZ, 0xc0, !PT ;  /* 0x010000006cff7812 */ /* 0x000fda000780c0ff */
[----:B------:R-:W-:Y:S01]  /*184d0*/  @P0 LEA R92, R52, 0x7f800000, 0x1c ;  /* 0x7f800000345c0811 */ /* 0x000fe200078ee0ff */
[----:B------:R-:W-:Y:S06]  /*184e0*/  @P0 BRA `(.L_x_1004) ;  /* 0x0000000000300947 */ /* 0x000fec0003800000 */
.L_x_1005:
        /* <DEDUP_REMOVED lines=9> */
.L_x_997:
[----:B------:R-:W-:Y:S01]  /*18580*/  LEA R92, R52, 0x7f800000, 0x1c ;  /* 0x7f800000345c7811 */ /* 0x000fe200078ee0ff */
[----:B------:R-:W-:Y:S06]  /*18590*/  BRA `(.L_x_1004) ;  /* 0x0000000000047947 */ /* 0x000fec0003800000 */
.L_x_993:
[----:B------:R-:W-:-:S07]  /*185a0*/  IMAD.SHL.U32 R92, R52, 0x10000000, RZ ;  /* 0x10000000345c7824 */ /* 0x000fce00078e00ff */
.L_x_1004:
[----:B------:R-:W-:Y:S05]  /*185b0*/  BSYNC B2 ;  /* 0x0000000000027941 */ /* 0x000fea0003800000 */
.L_x_992:
        /* <DEDUP_REMOVED lines=19> */
.L_x_1013:
[C---:B------:R-:W-:Y:S01]  /*186f0*/  LOP3.LUT P0, RZ, R110.reuse, 0x3, RZ, 0xc0, !PT ;  /* 0x000000036eff7812 */ /* 0x040fe2000780c0ff */
[----:B------:R-:W-:Y:S02]  /*18700*/  IMAD.SHL.U32 R110, R110, 0x2, RZ ;  /* 0x000000026e6e7824 */ /* 0x000fe400078e00ff */
[----:B------:R-:W-:-:S10]  /*18710*/  VIADD R107, R107, 0xffffffff ;  /* 0xffffffff6b6b7836 */ /* 0x000fd40000000000 */
[----:B------:R-:W-:Y:S05]  /*18720*/  @!P0 BRA `(.L_x_1013) ;  /* 0xfffffffc00f08947 */ /* 0x000fea000383ffff */
[----:B------:R-:W-:Y:S05]  /*18730*/  BSYNC B4 ;  /* 0x0000000000047941 */ /* 0x000fea0003800000 */
.L_x_1012:
[----:B------:R-:W-:Y:S05]  /*18740*/  BSYNC B3 ;  /* 0x0000000000037941 */ /* 0x000fea0003800000 */
.L_x_1011:
        /* <DEDUP_REMOVED lines=30> */
.L_x_1020:
[----:B------:R-:W-:Y:S05]  /*18930*/  BSYNC B4 ;  /* 0x0000000000047941 */ /* 0x000fea0003800000 */
.L_x_1019:
[----:B------:R-:W-:Y:S01]  /*18940*/  IMAD.IADD R93, R93, 0x1, R108 ;  /* 0x000000015d5d7824 */ /* 0x000fe200078e026c */
[----:B------:R-:W-:Y:S06]  /*18950*/  BRA `(.L_x_1018) ;  /* 0x0000000000087947 */ /* 0x000fec0003800000 */
.L_x_1017:
[----:B------:R-:W-:-:S05]  /*18960*/  VIADD R93, R107, 0x94 ;  /* 0x000000946b5d7836 */ /* 0x000fca0000000000 */
[----:B------:R-:W-:-:S07]  /*18970*/  SHF.L.U32 R93, R110, R93, RZ ;  /* 0x0000005d6e5d7219 */ /* 0x000fce00000006ff */
.L_x_1018:
[----:B------:R-:W-:Y:S05]  /*18980*/  BSYNC B3 ;  /* 0x0000000000037941 */ /* 0x000fea0003800000 */
.L_x_1016:
[C---:B------:R-:W-:Y:S01]  /*18990*/  LOP3.LUT P0, RZ, R93.reuse, 0x1800000, RZ, 0xc0, !PT ;  /* 0x018000005dff7812 */ /* 0x040fe2000780c0ff */
[----:B------:R-:W-:Y:S01]  /*189a0*/  IMAD.SHL.U32 R52, R52, 0x10000000, RZ ;  /* 0x1000000034347824 */ /* 0x000fe200078e00ff */
[----:B------:R-:W-:-:S04]  /*189b0*/  LOP3.LUT R93, R93, 0x7fffff, RZ, 0xc0, !PT ;  /* 0x007fffff5d5d7812 */ /* 0x000fc800078ec0ff */
[----:B------:R-:W-:-:S07]  /*189c0*/  LOP3.LUT R93, R52, 0xf0000000, R93, 0xe2, !PT ;  /* 0xf0000000345d7812 */ /* 0x000fce00078ee25d */
[----:B------:R-:W-:Y:S01]  /*189d0*/  @P0 LOP3.LUT R93, R93, 0x800000, RZ, 0xfc, !PT ;  /* 0x008000005d5d0812 */ /* 0x000fe200078efcff */
[----:B------:R-:W-:Y:S06]  /*189e0*/  BRA `(.L_x_1021) ;  /* 0x0000000000787947 */ /* 0x000fec0003800000 */
.L_x_1015:
[C---:B------:R-:W-:Y:S01]  /*189f0*/  LOP3.LUT P0, RZ, R110.reuse, 0x4, RZ, 0xc0, !PT ;  /* 0x000000046eff7812 */ /* 0x040fe2000780c0ff */
[----:B------:R-:W-:Y:S02]  /*18a00*/  VIADD R50, R107, 0x7f ;  /* 0x0000007f6b327836 */ /* 0x000fe40000000000 */
[----:B------:R-:W-:-:S10]  /*18a10*/  IMAD.SHL.U32 R110, R110, 0x400000, RZ ;  /* 0x004000006e6e7824 */ /* 0x000fd400078e00ff */
[----:B------:R-:W-:Y:S05]  /*18a20*/  @!P0 BRA `(.L_x_1022) ;  /* 0x0000000000388947 */ /* 0x000fea0003800000 */
[----:B------:R-:W-:Y:S01]  /*18a30*/  ISETP.GT.AND P0, PT, R107, 0x7e, PT ;  /* 0x0000007e6b00780c */ /* 0x000fe20003f04270 */
[----:B------:R-:W-:-:S12]  /*18a40*/  BSSY B3, `(.L_x_1023) ;  /* 0x0000009000037945 */ /* 0x000fd80003800000 */
[----:B------:R-:W-:Y:S05]  /*18a50*/  @P0 BRA `(.L_x_1024) ;  /* 0x00000000001c0947 */ /* 0x000fea0003800000 */
.L_x_1025:
[--C-:B------:R-:W-:Y:S02]  /*18a60*/  SHF.R.U32.HI R51, RZ, 0x19, R110.reuse ;  /* 0x00000019ff337819 */ /* 0x100fe4000001166e */
[C---:B------:R-:W-:Y:S01]  /*18a70*/  ISETP.LT.AND P1, PT, R50.reuse, 0xfd, PT ;  /* 0x000000fd3200780c */ /* 0x040fe20003f21270 */
[----:B------:R-:W-:Y:S01]  /*18a80*/  VIADD R50, R50, 0x1 ;  /* 0x0000000132327836 */ /* 0x000fe20000000000 */
[----:B------:R-:W-:Y:S02]  /*18a90*/  LOP3.LUT R51, R51, 0x1, RZ, 0xc0, !PT ;  /* 0x0000000133337812 */ /* 0x000fe400078ec0ff */
[----:B------:R-:W-:Y:S02]  /*18aa0*/  SHF.R.U32.HI R110, RZ, 0x1, R110 ;  /* 0x00000001ff6e7819 */ /* 0x000fe4000001166e */
[----:B------:R-:W-:-:S13]  /*18ab0*/  ISETP.NE.U32.AND P0, PT, R51, 0x1, PT ;  /* 0x000000013300780c */ /* 0x000fda0003f05070 */
[----:B------:R-:W-:Y:S05]  /*18ac0*/  @!P0 BRA P1, `(.L_x_1025) ;  /* 0xfffffffc00e48947 */ /* 0x000fea000083ffff */
.L_x_1024:
[----:B------:R-:W-:Y:S05]  /*18ad0*/  BSYNC B3 ;  /* 0x0000000000037941 */ /* 0x000fea0003800000 */
.L_x_1023:
[----:B------:R-:W-:-:S13]  /*18ae0*/  LOP3.LUT P0, RZ, R110, 0x1000000, RZ, 0xc0, !PT ;  /* 0x010000006eff7812 */ /* 0x000fda000780c0ff */
[----:B------:R-:W-:Y:S01]  /*18af0*/  @P0 LEA R93, R52, 0x7f800000, 0x1c ;  /* 0x7f800000345d0811 */ /* 0x000fe200078ee0ff */
[----:B------:R-:W-:Y:S06]  /*18b00*/  @P0 BRA `(.L_x_1021) ;  /* 0x0000000000300947 */ /* 0x000fec0003800000 */
.L_x_1022:
        /* <DEDUP_REMOVED lines=9> */
.L_x_1014:
[----:B------:R-:W-:Y:S01]  /*18ba0*/  LEA R93, R52, 0x7f800000, 0x1c ;  /* 0x7f800000345d7811 */ /* 0x000fe200078ee0ff */
[----:B------:R-:W-:Y:S06]  /*18bb0*/  BRA `(.L_x_1021) ;  /* 0x0000000000047947 */ /* 0x000fec0003800000 */
.L_x_1010:
[----:B------:R-:W-:-:S07]  /*18bc0*/  IMAD.SHL.U32 R93, R52, 0x10000000, RZ ;  /* 0x10000000345d7824 */ /* 0x000fce00078e00ff */
.L_x_1021:
[----:B------:R-:W-:Y:S05]  /*18bd0*/  BSYNC B2 ;  /* 0x0000000000027941 */ /* 0x000fea0003800000 */
.L_x_1009:
        /* <DEDUP_REMOVED lines=19> */
.L_x_1030:
[C---:B------:R-:W-:Y:S01]  /*18d10*/  LOP3.LUT P0, RZ, R110.reuse, 0x3, RZ, 0xc0, !PT ;  /* 0x000000036eff7812 */ /* 0x040fe2000780c0ff */
[----:B------:R-:W-:Y:S02]  /*18d20*/  IMAD.SHL.U32 R110, R110, 0x2, RZ ;  /* 0x000000026e6e7824 */ /* 0x000fe400078e00ff */
[----:B------:R-:W-:-:S10]  /*18d30*/  VIADD R109, R109, 0xffffffff ;  /* 0xffffffff6d6d7836 */ /* 0x000fd40000000000 */
[----:B------:R-:W-:Y:S05]  /*18d40*/  @!P0 BRA `(.L_x_1030) ;  /* 0xfffffffc00f08947 */ /* 0x000fea000383ffff */
[----:B------:R-:W-:Y:S05]  /*18d50*/  BSYNC B4 ;  /* 0x0000000000047941 */ /* 0x000fea0003800000 */
.L_x_1029:
[----:B------:R-:W-:Y:S05]  /*18d60*/  BSYNC B3 ;  /* 0x0000000000037941 */ /* 0x000fea0003800000 */
.L_x_1028:
        /* <DEDUP_REMOVED lines=30> */
.L_x_1037:
[----:B------:R-:W-:Y:S05]  /*18f50*/  BSYNC B4 ;  /* 0x0000000000047941 */ /* 0x000fea0003800000 */
.L_x_1036:
[----:B------:R-:W-:Y:S01]  /*18f60*/  IMAD.IADD R107, R107, 0x1, R108 ;  /* 0x000000016b6b7824 */ /* 0x000fe200078e026c */
[----:B------:R-:W-:Y:S06]  /*18f70*/  BRA `(.L_x_1035) ;  /* 0x0000000000087947 */ /* 0x000fec0003800000 */
.L_x_1034:
[----:B------:R-:W-:-:S05]  /*18f80*/  VIADD R107, R109, 0x94 ;  /* 0x000000946d6b7836 */ /* 0x000fca0000000000 */
[----:B------:R-:W-:-:S07]  /*18f90*/  SHF.L.U32 R107, R110, R107, RZ ;  /* 0x0000006b6e6b7219 */ /* 0x000fce00000006ff */
.L_x_1035:
[----:B------:R-:W-:Y:S05]  /*18fa0*/  BSYNC B3 ;  /* 0x0000000000037941 */ /* 0x000fea0003800000 */
.L_x_1033:
[C---:B------:R-:W-:Y:S01]  /*18fb0*/  LOP3.LUT P0, RZ, R107.reuse, 0x1800000, RZ, 0xc0, !PT ;  /* 0x018000006bff7812 */ /* 0x040fe2000780c0ff */
[----:B------:R-:W-:Y:S01]  /*18fc0*/  IMAD.SHL.U32 R51, R52, 0x10000000, RZ ;  /* 0x1000000034337824 */ /* 0x000fe200078e00ff */
[----:B------:R-:W-:-:S04]  /*18fd0*/  LOP3.LUT R50, R107, 0x7fffff, RZ, 0xc0, !PT ;  /* 0x007fffff6b327812 */ /* 0x000fc800078ec0ff */
[----:B------:R-:W-:-:S07]  /*18fe0*/  LOP3.LUT R50, R51, 0xf0000000, R50, 0xe2, !PT ;  /* 0xf000000033327812 */ /* 0x000fce00078ee232 */
[----:B------:R-:W-:Y:S01]  /*18ff0*/  @P0 LOP3.LUT R50, R50, 0x800000, RZ, 0xfc, !PT ;  /* 0x0080000032320812 */ /* 0x000fe200078efcff */
[----:B------:R-:W-:Y:S06]  /*19000*/  BRA `(.L_x_1038) ;  /* 0x0000000000787947 */ /* 0x000fec0003800000 */
.L_x_1032:
[C---:B------:R-:W-:Y:S01]  /*19010*/  LOP3.LUT P0, RZ, R110.reuse, 0x4, RZ, 0xc0, !PT ;  /* 0x000000046eff7812 */ /* 0x040fe2000780c0ff */
[----:B------:R-:W-:Y:S02]  /*19020*/  VIADD R51, R109, 0x7f ;  /* 0x0000007f6d337836 */ /* 0x000fe40000000000 */
[----:B------:R-:W-:-:S10]  /*19030*/  IMAD.SHL.U32 R110, R110, 0x400000, RZ ;  /* 0x004000006e6e7824 */ /* 0x000fd400078e00ff */
[----:B------:R-:W-:Y:S05]  /*19040*/  @!P0 BRA `(.L_x_1039) ;  /* 0x0000000000388947 */ /* 0x000fea0003800000 */
[----:B------:R-:W-:Y:S01]  /*19050*/  ISETP.GT.AND P0, PT, R109, 0x7e, PT ;  /* 0x0000007e6d00780c */ /* 0x000fe20003f04270 */
[----:B------:R-:W-:-:S12]  /*19060*/  BSSY B3, `(.L_x_1040) ;  /* 0x0000009000037945 */ /* 0x000fd80003800000 */
[----:B------:R-:W-:Y:S05]  /*19070*/  @P0 BRA `(.L_x_1041) ;  /* 0x00000000001c0947 */ /* 0x000fea0003800000 */
.L_x_1042:
[--C-:B------:R-:W-:Y:S02]  /*19080*/  SHF.R.U32.HI R50, RZ, 0x19, R110.reuse ;  /* 0x00000019ff327819 */ /* 0x100fe4000001166e */
[C---:B------:R-:W-:Y:S01]  /*19090*/  ISETP.LT.AND P1, PT, R51.reuse, 0xfd, PT ;  /* 0x000000fd3300780c */ /* 0x040fe20003f21270 */
[----:B------:R-:W-:Y:S01]  /*190a0*/  VIADD R51, R51, 0x1 ;  /* 0x0000000133337836 */ /* 0x000fe20000000000 */
[----:B------:R-:W-:Y:S02]  /*190b0*/  LOP3.LUT R50, R50, 0x1, RZ, 0xc0, !PT ;  /* 0x0000000132327812 */ /* 0x000fe400078ec0ff */
[----:B------:R-:W-:Y:S02]  /*190c0*/  SHF.R.U32.HI R110, RZ, 0x1, R110 ;  /* 0x00000001ff6e7819 */ /* 0x000fe4000001166e */
[----:B------:R-:W-:-:S13]  /*190d0*/  ISETP.NE.U32.AND P0, PT, R50, 0x1, PT ;  /* 0x000000013200780c */ /* 0x000fda0003f05070 */
[----:B------:R-:W-:Y:S05]  /*190e0*/  @!P0 BRA P1, `(.L_x_1042) ;  /* 0xfffffffc00e48947 */ /* 0x000fea000083ffff */
.L_x_1041:
[----:B------:R-:W-:Y:S05]  /*190f0*/  BSYNC B3 ;  /* 0x0000000000037941 */ /* 0x000fea0003800000 */
.L_x_1040:
[----:B------:R-:W-:-:S13]  /*19100*/  LOP3.LUT P0, RZ, R110, 0x1000000, RZ, 0xc0, !PT ;  /* 0x010000006eff7812 */ /* 0x000fda000780c0ff */
[----:B------:R-:W-:Y:S01]  /*19110*/  @P0 LEA R50, R52, 0x7f800000, 0x1c ;  /* 0x7f80000034320811 */ /* 0x000fe200078ee0ff */
[----:B------:R-:W-:Y:S06]  /*19120*/  @P0 BRA `(.L_x_1038) ;  /* 0x0000000000300947 */ /* 0x000fec0003800000 */
.L_x_1039:
        /* <DEDUP_REMOVED lines=9> */
.L_x_1031:
[----:B------:R-:W-:Y:S01]  /*191c0*/  LEA R50, R52, 0x7f800000, 0x1c ;  /* 0x7f80000034327811 */ /* 0x000fe200078ee0ff */
[----:B------:R-:W-:Y:S06]  /*191d0*/  BRA `(.L_x_1038) ;  /* 0x0000000000047947 */ /* 0x000fec0003800000 */
.L_x_1027:
[----:B------:R-:W-:-:S07]  /*191e0*/  IMAD.SHL.U32 R50, R52, 0x10000000, RZ ;  /* 0x1000000034327824 */ /* 0x000fce00078e00ff */
.L_x_1038:
[----:B------:R-:W-:Y:S05]  /*191f0*/  BSYNC B2 ;  /* 0x0000000000027941 */ /* 0x000fea0003800000 */
.L_x_1026:
        /* <DEDUP_REMOVED lines=19> */
.L_x_1047:
[C---:B------:R-:W-:Y:S01]  /*19330*/  LOP3.LUT P0, RZ, R111.reuse, 0x3, RZ, 0xc0, !PT ;  /* 0x000000036fff7812 */ /* 0x040fe2000780c0ff */
[----:B------:R-:W-:Y:S02]  /*19340*/  IMAD.SHL.U32 R111, R111, 0x2, RZ ;  /* 0x000000026f6f7824 */ /* 0x000fe400078e00ff */
[----:B------:R-:W-:-:S10]  /*19350*/  VIADD R110, R110, 0xffffffff ;  /* 0xffffffff6e6e7836 */ /* 0x000fd40000000000 */
[----:B------:R-:W-:Y:S05]  /*19360*/  @!P0 BRA `(.L_x_1047) ;  /* 0xfffffffc00f08947 */ /* 0x000fea000383ffff */
[----:B------:R-:W-:Y:S05]  /*19370*/  BSYNC B4 ;  /* 0x0000000000047941 */ /* 0x000fea0003800000 */
.L_x_1046:
[----:B------:R-:W-:Y:S05]  /*19380*/  BSYNC B3 ;  /* 0x0000000000037941 */ /* 0x000fea0003800000 */
.L_x_1045:
        /* <DEDUP_REMOVED lines=30> */
.L_x_1054:
[----:B------:R-:W-:Y:S05]  /*19570*/  BSYNC B4 ;  /* 0x0000000000047941 */ /* 0x000fea0003800000 */
.L_x_1053:
[----:B------:R-:W-:Y:S01]  /*19580*/  IMAD.IADD R108, R108, 0x1, R109 ;  /* 0x000000016c6c7824 */ /* 0x000fe200078e026d */
[----:B------:R-:W-:Y:S06]  /*19590*/  BRA `(.L_x_1052) ;  /* 0x0000000000087947 */ /* 0x000fec0003800000 */
.L_x_1051:
[----:B------:R-:W-:-:S05]  /*195a0*/  VIADD R108, R110, 0x94 ;  /* 0x000000946e6c7836 */ /* 0x000fca0000000000 */
[----:B------:R-:W-:-:S07]  /*195b0*/  SHF.L.U32 R108, R111, R108, RZ ;  /* 0x0000006c6f6c7219 */ /* 0x000fce00000006ff */
.L_x_1052:
[----:B------:R-:W-:Y:S05]  /*195c0*/  BSYNC B3 ;  /* 0x0000000000037941 */ /* 0x000fea0003800000 */
.L_x_1050:
[C---:B------:R-:W-:Y:S01]  /*195d0*/  LOP3.LUT P0, RZ, R108.reuse, 0x1800000, RZ, 0xc0, !PT ;  /* 0x018000006cff7812 */ /* 0x040fe2000780c0ff */
[----:B------:R-:W-:Y:S01]  /*195e0*/  IMAD.SHL.U32 R52, R107, 0x10000000, RZ ;  /* 0x100000006b347824 */ /* 0x000fe200078e00ff */
[----:B------:R-:W-:-:S04]  /*195f0*/  LOP3.LUT R51, R108, 0x7fffff, RZ, 0xc0, !PT ;  /* 0x007fffff6c337812 */ /* 0x000fc800078ec0ff */
[----:B------:R-:W-:-:S07]  /*19600*/  LOP3.LUT R51, R52, 0xf0000000, R51, 0xe2, !PT ;  /* 0xf000000034337812 */ /* 0x000fce00078ee233 */
[----:B------:R-:W-:Y:S01]  /*19610*/  @P0 LOP3.LUT R51, R51, 0x800000, RZ, 0xfc, !PT ;  /* 0x0080000033330812 */ /* 0x000fe200078efcff */
[----:B------:R-:W-:Y:S06]  /*19620*/  BRA `(.L_x_1055) ;  /* 0x0000000000787947 */ /* 0x000fec0003800000 */
.L_x_1049:
[C---:B------:R-:W-:Y:S01]  /*19630*/  LOP3.LUT P0, RZ, R111.reuse, 0x4, RZ, 0xc0, !PT ;  /* 0x000000046fff7812 */ /* 0x040fe2000780c0ff */
[----:B------:R-:W-:Y:S02]  /*19640*/  VIADD R52, R110, 0x7f ;  /* 0x0000007f6e347836 */ /* 0x000fe40000000000 */
[----:B------:R-:W-:-:S10]  /*19650*/  IMAD.SHL.U32 R111, R111, 0x400000, RZ ;  /* 0x004000006f6f7824 */ /* 0x000fd400078e00ff */
[----:B------:R-:W-:Y:S05]  /*19660*/  @!P0 BRA `(.L_x_1056) ;  /* 0x0000000000388947 */ /* 0x000fea0003800000 */
[----:B------:R-:W-:Y:S01]  /*19670*/  ISETP.GT.AND P0, PT, R110, 0x7e, PT ;  /* 0x0000007e6e00780c */ /* 0x000fe20003f04270 */
[----:B------:R-:W-:-:S12]  /*19680*/  BSSY B3, `(.L_x_1057) ;  /* 0x0000009000037945 */ /* 0x000fd80003800000 */
[----:B------:R-:W-:Y:S05]  /*19690*/  @P0 BRA `(.L_x_1058) ;  /* 0x00000000001c0947 */ /* 0x000fea0003800000 */
.L_x_1059:
[--C-:B------:R-:W-:Y:S02]  /*196a0*/  SHF.R.U32.HI R51, RZ, 0x19, R111.reuse ;  /* 0x00000019ff337819 */ /* 0x100fe4000001166f */
[C---:B------:R-:W-:Y:S01]  /*196b0*/  ISETP.LT.AND P1, PT, R52.reuse, 0xfd, PT ;  /* 0x000000fd3400780c */ /* 0x040fe20003f21270 */
[----:B------:R-:W-:Y:S01]  /*196c0*/  VIADD R52, R52, 0x1 ;  /* 0x0000000134347836 */ /* 0x000fe20000000000 */
[----:B------:R-:W-:Y:S02]  /*196d0*/  LOP3.LUT R51, R51, 0x1, RZ, 0xc0, !PT ;  /* 0x0000000133337812 */ /* 0x000fe400078ec0ff */
[----:B------:R-:W-:Y:S02]  /*196e0*/  SHF.R.U32.HI R111, RZ, 0x1, R111 ;  /* 0x00000001ff6f7819 */ /* 0x000fe4000001166f */
[----:B------:R-:W-:-:S13]  /*196f0*/  ISETP.NE.U32.AND P0, PT, R51, 0x1, PT ;  /* 0x000000013300780c */ /* 0x000fda0003f05070 */
[----:B------:R-:W-:Y:S05]  /*19700*/  @!P0 BRA P1, `(.L_x_1059) ;  /* 0xfffffffc00e48947 */ /* 0x000fea000083ffff */
.L_x_1058:
[----:B------:R-:W-:Y:S05]  /*19710*/  BSYNC B3 ;  /* 0x0000000000037941 */ /* 0x000fea0003800000 */
.L_x_1057:
[----:B------:R-:W-:-:S13]  /*19720*/  LOP3.LUT P0, RZ, R111, 0x1000000, RZ, 0xc0, !PT ;  /* 0x010000006fff7812 */ /* 0x000fda000780c0ff */
[----:B------:R-:W-:Y:S01]  /*19730*/  @P0 LEA R51, R107, 0x7f800000, 0x1c ;  /* 0x7f8000006b330811 */ /* 0x000fe200078ee0ff */
[----:B------:R-:W-:Y:S06]  /*19740*/  @P0 BRA `(.L_x_1055) ;  /* 0x0000000000300947 */ /* 0x000fec0003800000 */
.L_x_1056:
        /* <DEDUP_REMOVED lines=9> */
.L_x_1048:
[----:B------:R-:W-:Y:S01]  /*197e0*/  LEA R51, R107, 0x7f800000, 0x1c ;  /* 0x7f8000006b337811 */ /* 0x000fe200078ee0ff */
[----:B------:R-:W-:Y:S06]  /*197f0*/  BRA `(.L_x_1055) ;  /* 0x0000000000047947 */ /* 0x000fec0003800000 */
.L_x_1044:
[----:B------:R-:W-:-:S07]  /*19800*/  IMAD.SHL.U32 R51, R107, 0x10000000, RZ ;  /* 0x100000006b337824 */ /* 0x000fce00078e00ff */
.L_x_1055:
[----:B------:R-:W-:Y:S05]  /*19810*/  BSYNC B2 ;  /* 0x0000000000027941 */ /* 0x000fea0003800000 */
.L_x_1043:
        /* <DEDUP_REMOVED lines=19> */
.L_x_1064:
[C---:B------:R-:W-:Y:S01]  /*19950*/  LOP3.LUT P0, RZ, R112.reuse, 0x3, RZ, 0xc0, !PT ;  /* 0x0000000370ff7812 */ /* 0x040fe2000780c0ff */
[----:B------:R-:W-:Y:S02]  /*19960*/  IMAD.SHL.U32 R112, R112, 0x2, RZ ;  /* 0x0000000270707824 */ /* 0x000fe400078e00ff */
[----:B------:R-:W-:-:S10]  /*19970*/  VIADD R111, R111, 0xffffffff ;  /* 0xffffffff6f6f7836 */ /* 0x000fd40000000000 */
[----:B------:R-:W-:Y:S05]  /*19980*/  @!P0 BRA `(.L_x_1064) ;  /* 0xfffffffc00f08947 */ /* 0x000fea000383ffff */
[----:B------:R-:W-:Y:S05]  /*19990*/  BSYNC B4 ;  /* 0x0000000000047941 */ /* 0x000fea0003800000 */
.L_x_1063:
[----:B------:R-:W-:Y:S05]  /*199a0*/  BSYNC B3 ;  /* 0x0000000000037941 */ /* 0x000fea0003800000 */
.L_x_1062:
        /* <DEDUP_REMOVED lines=30> */
.L_x_1071:
[----:B------:R-:W-:Y:S05]  /*19b90*/  BSYNC B4 ;  /* 0x0000000000047941 */ /* 0x000fea0003800000 */
.L_x_1070:
[----:B------:R-:W-:Y:S01]  /*19ba0*/  IMAD.IADD R109, R109, 0x1, R110 ;  /* 0x000000016d6d7824 */ /* 0x000fe200078e026e */
[----:B------:R-:W-:Y:S06]  /*19bb0*/  BRA `(.L_x_1069) ;  /* 0x0000000000087947 */ /* 0x000fec0003800000 */
.L_x_1068:
[----:B------:R-:W-:-:S05]  /*19bc0*/  VIADD R109, R111, 0x94 ;  /* 0x000000946f6d7836 */ /* 0x000fca0000000000 */
[----:B------:R-:W-:-:S07]  /*19bd0*/  SHF.L.U32 R109, R112, R109, RZ ;  /* 0x0000006d706d7219 */ /* 0x000fce00000006ff */
.L_x_1069:
[----:B------:R-:W-:Y:S05]  /*19be0*/  BSYNC B3 ;  /* 0x0000000000037941 */ /* 0x000fea0003800000 */
.L_x_1067:
[C---:B------:R-:W-:Y:S01]  /*19bf0*/  LOP3.LUT P0, RZ, R109.reuse, 0x1800000, RZ, 0xc0, !PT ;  /* 0x018000006dff7812 */ /* 0x040fe2000780c0ff */
[----:B------:R-:W-:Y:S01]  /*19c00*/  IMAD.SHL.U32 R107, R108, 0x10000000, RZ ;  /* 0x100000006c6b7824 */ /* 0x000fe200078e00ff */
[----:B------:R-:W-:-:S04]  /*19c10*/  LOP3.LUT R52, R109, 0x7fffff, RZ, 0xc0, !PT ;  /* 0x007fffff6d347812 */ /* 0x000fc800078ec0ff */
[----:B------:R-:W-:-:S07]  /*19c20*/  LOP3.LUT R52, R107, 0xf0000000, R52, 0xe2, !PT ;  /* 0xf00000006b347812 */ /* 0x000fce00078ee234 */
[----:B------:R-:W-:Y:S01]  /*19c30*/  @P0 LOP3.LUT R52, R52, 0x800000, RZ, 0xfc, !PT ;  /* 0x0080000034340812 */ /* 0x000fe200078efcff */
[----:B------:R-:W-:Y:S06]  /*19c40*/  BRA `(.L_x_1072) ;  /* 0x0000000000787947 */ /* 0x000fec0003800000 */
.L_x_1066:
[C---:B------:R-:W-:Y:S01]  /*19c50*/  LOP3.LUT P0, RZ, R112.reuse, 0x4, RZ, 0xc0, !PT ;  /* 0x0000000470ff7812 */ /* 0x040fe2000780c0ff */
[----:B------:R-:W-:Y:S02]  /*19c60*/  VIADD R107, R111, 0x7f ;  /* 0x0000007f6f6b7836 */ /* 0x000fe40000000000 */
[----:B------:R-:W-:-:S10]  /*19c70*/  IMAD.SHL.U32 R112, R112, 0x400000, RZ ;  /* 0x0040000070707824 */ /* 0x000fd400078e00ff */
[----:B------:R-:W-:Y:S05]  /*19c80*/  @!P0 BRA `(.L_x_1073) ;  /* 0x0000000000388947 */ /* 0x000fea0003800000 */
[----:B------:R-:W-:Y:S01]  /*19c90*/  ISETP.GT.AND P0, PT, R111, 0x7e, PT ;  /* 0x0000007e6f00780c */ /* 0x000fe20003f04270 */
[----:B------:R-:W-:-:S12]  /*19ca0*/  BSSY B3, `(.L_x_1074) ;  /* 0x0000009000037945 */ /* 0x000fd80003800000 */
[----:B------:R-:W-:Y:S05]  /*19cb0*/  @P0 BRA `(.L_x_1075) ;  /* 0x00000000001c0947 */ /* 0x000fea0003800000 */
.L_x_1076:
[--C-:B------:R-:W-:Y:S02]  /*19cc0*/  SHF.R.U32.HI R52, RZ, 0x19, R112.reuse ;  /* 0x00000019ff347819 */ /* 0x100fe40000011670 */
[C---:B------:R-:W-:Y:S01]  /*19cd0*/  ISETP.LT.AND P1, PT, R107.reuse, 0xfd, PT ;  /* 0x000000fd6b00780c */ /* 0x040fe20003f21270 */
[----:B------:R-:W-:Y:S01]  /*19ce0*/  VIADD R107, R107, 0x1 ;  /* 0x000000016b6b7836 */ /* 0x000fe20000000000 */
[----:B------:R-:W-:Y:S02]  /*19cf0*/  LOP3.LUT R52, R52, 0x1, RZ, 0xc0, !PT ;  /* 0x0000000134347812 */ /* 0x000fe400078ec0ff */
[----:B------:R-:W-:Y:S02]  /*19d00*/  SHF.R.U32.HI R112, RZ, 0x1, R112 ;  /* 0x00000001ff707819 */ /* 0x000fe40000011670 */
[----:B------:R-:W-:-:S13]  /*19d10*/  ISETP.NE.U32.AND P0, PT, R52, 0x1, PT ;  /* 0x000000013400780c */ /* 0x000fda0003f05070 */
[----:B------:R-:W-:Y:S05]  /*19d20*/  @!P0 BRA P1, `(.L_x_1076) ;  /* 0xfffffffc00e48947 */ /* 0x000fea000083ffff */
.L_x_1075:
[----:B------:R-:W-:Y:S05]  /*19d30*/  BSYNC B3 ;  /* 0x0000000000037941 */ /* 0x000fea0003800000 */
.L_x_1074:
[----:B------:R-:W-:-:S13]  /*19d40*/  LOP3.LUT P0, RZ, R112, 0x1000000, RZ, 0xc0, !PT ;  /* 0x0100000070ff7812 */ /* 0x000fda000780c0ff */
[----:B------:R-:W-:Y:S01]  /*19d50*/  @P0 LEA R52, R108, 0x7f800000, 0x1c ;  /* 0x7f8000006c340811 */ /* 0x000fe200078ee0ff */
[----:B------:R-:W-:Y:S06]  /*19d60*/  @P0 BRA `(.L_x_1072) ;  /* 0x0000000000300947 */ /* 0x000fec0003800000 */
.L_x_1073:
        /* <DEDUP_REMOVED lines=9> */
.L_x_1065:
[----:B------:R-:W-:Y:S01]  /*19e00*/  LEA R52, R108, 0x7f800000, 0x1c ;  /* 0x7f8000006c347811 */ /* 0x000fe200078ee0ff */
[----:B------:R-:W-:Y:S06]  /*19e10*/  BRA `(.L_x_1072) ;  /* 0x0000000000047947 */ /* 0x000fec0003800000 */
.L_x_1061:
[----:B------:R-:W-:-:S07]  /*19e20*/  IMAD.SHL.U32 R52, R108, 0x10000000, RZ ;  /* 0x100000006c347824 */ /* 0x000fce00078e00ff */
.L_x_1072:
[----:B------:R-:W-:Y:S05]  /*19e30*/  BSYNC B2 ;  /* 0x0000000000027941 */ /* 0x000fea0003800000 */
.L_x_1060:
        /* <DEDUP_REMOVED lines=18> */
.L_x_1081:
[C---:B------:R-:W-:Y:S01]  /*19f60*/  LOP3.LUT P0, RZ, R113.reuse, 0x3, RZ, 0xc0, !PT ;  /* 0x0000000371ff7812 */ /* 0x040fe2000780c0ff */
[----:B------:R-:W-:Y:S02]  /*19f70*/  IMAD.SHL.U32 R113, R113, 0x2, RZ ;  /* 0x0000000271717824 */ /* 0x000fe400078e00ff */
[----:B------:R-:W-:-:S10]  /*19f80*/  VIADD R111, R111, 0xffffffff ;  /* 0xffffffff6f6f7836 */ /* 0x000fd40000000000 */
[----:B------:R-:W-:Y:S05]  /*19f90*/  @!P0 BRA `(.L_x_1081) ;  /* 0xfffffffc00f08947 */ /* 0x000fea000383ffff */
[----:B------:R-:W-:Y:S05]  /*19fa0*/  BSYNC B4 ;  /* 0x0000000000047941 */ /* 0x000fea0003800000 */
.L_x_1080:
[----:B------:R-:W-:Y:S05]  /*19fb0*/  BSYNC B3 ;  /* 0x0000000000037941 */ /* 0x000fea0003800000 */
.L_x_1079:
        /* <DEDUP_REMOVED lines=30> */
.L_x_1088:
[----:B------:R-:W-:Y:S05]  /*1a1a0*/  BSYNC B4 ;  /* 0x0000000000047941 */ /* 0x000fea0003800000 */
.L_x_1087:
[----:B------:R-:W-:Y:S01]  /*1a1b0*/  IMAD.IADD R109, R109, 0x1, R110 ;  /* 0x000000016d6d7824 */ /* 0x000fe200078e026e */
[----:B------:R-:W-:Y:S06]  /*1a1c0*/  BRA `(.L_x_1086) ;  /* 0x0000000000087947 */ /* 0x000fec0003800000 */
.L_x_1085:
[----:B------:R-:W-:-:S05]  /*1a1d0*/  VIADD R108, R111, 0x94 ;  /* 0x000000946f6c7836 */ /* 0x000fca0000000000 */
[----:B------:R-:W-:-:S07]  /*1a1e0*/  SHF.L.U32 R109, R113, R108, RZ ;  /* 0x0000006c716d7219 */ /* 0x000fce00000006ff */
.L_x_1086:
[----:B------:R-:W-:Y:S05]  /*1a1f0*/  BSYNC B3 ;  /* 0x0000000000037941 */ /* 0x000fea0003800000 */
.L_x_1084:
        /* <DEDUP_REMOVED lines=8> */
.L_x_1083:
[----:B------:R-:W-:Y:S01]  /*1a280*/  LOP3.LUT P0, RZ, R113, 0x4, RZ, 0xc0, !PT ;  /* 0x0000000471ff7812 */ /* 0x000fe2000780c0ff */
[----:B------:R-:W-:Y:S02]  /*1a290*/  VIADD R108, R111, 0x7f ;  /* 0x0000007f6f6c7836 */ /* 0x000fe40000000000 */
[----:B------:R-:W-:-:S10]  /*1a2a0*/  IMAD.SHL.U32 R113, R113, 0x400000, RZ ;  /* 0x0040000071717824 */ /* 0x000fd400078e00ff */
[----:B------:R-:W-:Y:S05]  /*1a2b0*/  @!P0 BRA `(.L_x_1090) ;  /* 0x00000000003c8947 */ /* 0x000fea0003800000 */
[----:B------:R-:W-:Y:S01]  /*1a2c0*/  ISETP.GT.AND P0, PT, R111, 0x7e, PT ;  /* 0x0000007e6f00780c */ /* 0x000fe20003f04270 */
[----:B------:R-:W-:-:S12]  /*1a2d0*/  BSSY B3, `(.L_x_1091) ;  /* 0x0000009000037945 */ /* 0x000fd80003800000 */
[----:B------:R-:W-:Y:S05]  /*1a2e0*/  @P0 BRA `(.L_x_1092) ;  /* 0x00000000001c0947 */ /* 0x000fea0003800000 */
.L_x_1093:
[--C-:B------:R-:W-:Y:S02]  /*1a2f0*/  SHF.R.U32.HI R107, RZ, 0x19, R113.reuse ;  /* 0x00000019ff6b7819 */ /* 0x100fe40000011671 */
[C---:B------:R-:W-:Y:S01]  /*1a300*/  ISETP.LT.AND P1, PT, R108.reuse, 0xfd, PT ;  /* 0x000000fd6c00780c */ /* 0x040fe20003f21270 */
[----:B------:R-:W-:Y:S01]  /*1a310*/  VIADD R108, R108, 0x1 ;  /* 0x000000016c6c7836 */ /* 0x000fe20000000000 */
[----:B------:R-:W-:Y:S02]  /*1a320*/  LOP3.LUT R107, R107, 0x1, RZ, 0xc0, !PT ;  /* 0x000000016b6b7812 */ /* 0x000fe400078ec0ff */
[----:B------:R-:W-:Y:S02]  /*1a330*/  SHF.R.U32.HI R113, RZ, 0x1, R113 ;  /* 0x00000001ff717819 */ /* 0x000fe40000011671 */
[----:B------:R-:W-:-:S13]  /*1a340*/  ISETP.NE.U32.AND P0, PT, R107, 0x1, PT ;  /* 0x000000016b00780c */ /* 0x000fda0003f05070 */
[----:B------:R-:W-:Y:S05]  /*1a350*/  @!P0 BRA P1, `(.L_x_1093) ;  /* 0xfffffffc00e48947 */ /* 0x000fea000083ffff */
.L_x_1092:
[----:B------:R-:W-:Y:S05]  /*1a360*/  BSYNC B3 ;  /* 0x0000000000037941 */ /* 0x000fea0003800000 */
.L_x_1091:
[----:B------:R-:W-:-:S13]  /*1a370*/  LOP3.LUT P0, RZ, R113, 0x1000000, RZ, 0xc0, !PT ;  /* 0x0100000071ff7812 */ /* 0x000fda000780c0ff */
[----:B------:R-:W-:-:S04]  /*1a380*/  @P0 LOP3.LUT R107, R27, 0x80000000, RZ, 0xc0, !PT ;  /* 0x800000001b6b0812 */ /* 0x000fc800078ec0ff */
[----:B------:R-:W-:Y:S01]  /*1a390*/  @P0 LOP3.LUT R107, R107, 0x7f800000, RZ, 0xfc, !PT ;  /* 0x7f8000006b6b0812 */ /* 0x000fe200078efcff */
[----:B------:R-:W-:Y:S06]  /*1a3a0*/  @P0 BRA `(.L_x_1089) ;  /* 0x0000000000400947 */ /* 0x000fec0003800000 */
.L_x_1090:
        /* <DEDUP_REMOVED lines=11> */
.L_x_1082:
[----:B------:R-:W-:-:S04]  /*1a460*/  LOP3.LUT R27, R27, 0x80000000, RZ, 0xc0, !PT ;  /* 0x800000001b1b7812 */ /* 0x000fc800078ec0ff */
[----:B------:R-:W-:Y:S01]  /*1a470*/  LOP3.LUT R107, R27, 0x7f800000, RZ, 0xfc, !PT ;  /* 0x7f8000001b6b7812 */ /* 0x000fe200078efcff */
[----:B------:R-:W-:Y:S06]  /*1a480*/  BRA `(.L_x_1089) ;  /* 0x0000000000087947 */ /* 0x000fec0003800000 */
.L_x_1078:
[----:B------:R-:W-:-:S05]  /*1a490*/  LOP3.LUT R107, R107, 0x8, RZ, 0xc0, !PT ;  /* 0x000000086b6b7812 */ /* 0x000fca00078ec0ff */
[----:B------:R-:W-:-:S07]  /*1a4a0*/  IMAD.SHL.U32 R107, R107, 0x10000000, RZ ;  /* 0x100000006b6b7824 */ /* 0x000fce00078e00ff */
.L_x_1089:
[----:B------:R-:W-:Y:S05]  /*1a4b0*/  BSYNC B2 ;  /* 0x0000000000027941 */ /* 0x000fea0003800000 */
.L_x_1077:
[----:B------:R-:W-:Y:S01]  /*1a4c0*/  PRMT R59, R59, 0x5410, R69 ;  /* 0x000054103b3b7816 */ /* 0x000fe20000000045 */
[----:B------:R-:W-:Y:S01]  /*1a4d0*/  ULEA UR4, UR7, UR12, 0xd ;  /* 0x0000000c07047291 */ /* 0x000fe2000f8e683f */
[----:B------:R-:W-:Y:S01]  /*1a4e0*/  PRMT R79, R79, 0x5410, R89 ;  /* 0x000054104f4f7816 */ /* 0x000fe20000000059 */
[----:B------:R-:W-:Y:S01]  /*1a4f0*/  ULEA UR9, UR7, UR12, 0xa ;  /* 0x0000000c07097291 */ /* 0x000fe2000f8e503f */
[----:B------:R-:W-:Y:S01]  /*1a500*/  PRMT R58, R58, 0x5410, R68 ;  /* 0x000054103a3a7816 */ /* 0x000fe20000000044 */
[----:B------:R-:W-:Y:S01]  /*1a510*/  ULEA UR10, UR7, UR12, 0x6 ;  /* 0x0000000c070a7291 */ /* 0x000fe2000f8e303f */
[----:B------:R-:W-:Y:S01]  /*1a520*/  PRMT R78, R78, 0x5410, R88 ;  /* 0x000054104e4e7816 */ /* 0x000fe20000000058 */
[----:B------:R-:W-:Y:S01]  /*1a530*/  ULEA UR8, UR7, UR12, 0x9 ;  /* 0x0000000c07087291 */ /* 0x000fe2000f8e483f */
[----:B------:R-:W-:Y:S01]  /*1a540*/  HFMA2.MMA R27, R59, R79, RZ ;  /* 0x0000004f3b1b7235 */ /* 0x000fe200000000ff */
[----:B------:R-:W-:Y:S01]  /*1a550*/  PRMT R57, R57, 0x5410, R67 ;  /* 0x0000541039397816 */ /* 0x000fe20000000043 */
[----:B------:R-:W-:Y:S01]  /*1a560*/  BSSY B2, `(.L_x_1094) ;  /* 0x00000aa000027945 */ /* 0x000fe20003800000 */
[----:B------:R-:W-:-:S02]  /*1a570*/  PRMT R77, R77, 0x5410, R87 ;  /* 0x000054104d4d7816 */ /* 0x000fc40000000057 */
[----:B------:R-:W-:Y:S02]  /*1a580*/  PRMT R56, R56, 0x5410, R66 ;  /* 0x0000541038387816 */ /* 0x000fe40000000042 */
[----:B------:R-:W-:Y:S02]  /*1a590*/  PRMT R76, R76, 0x5410, R86 ;  /* 0x000054104c4c7816 */ /* 0x000fe40000000056 */
[----:B------:R-:W-:Y:S01]  /*1a5a0*/  PRMT R55, R55, 0x5410, R65 ;  /* 0x0000541037377816 */ /* 0x000fe20000000041 */
[----:B------:R-:W-:Y:S01]  /*1a5b0*/  HFMA2 R27, R58, R78, R27 ;  /* 0x0000004e3a1b7231 */ /* 0x000fe2000000001b */
[----:B------:R-:W-:Y:S02]  /*1a5c0*/  PRMT R75, R75, 0x5410, R85 ;  /* 0x000054104b4b7816 */ /* 0x000fe40000000055 */
[----:B------:R-:W-:Y:S02]  /*1a5d0*/  PRMT R54, R54, 0x5410, R64 ;  /* 0x0000541036367816 */ /* 0x000fe40000000040 */
[----:B------:R-:W-:Y:S01]  /*1a5e0*/  PRMT R74, R74, 0x5410, R84 ;  /* 0x000054104a4a7816 */ /* 0x000fe20000000054 */
[----:B------:R-:W-:Y:S01]  /*1a5f0*/  HFMA2.MMA R27, R57, R77, R27 ;  /* 0x0000004d391b7235 */ /* 0x000fe2000000001b */
[----:B------:R-:W-:-:S02]  /*1a600*/  PRMT R53, R53, 0x5410, R21 ;  /* 0x0000541035357816 */ /* 0x000fc40000000015 */
[----:B------:R-:W-:Y:S02]  /*1a610*/  PRMT R23, R23, 0x5410, R25 ;  /* 0x0000541017177816 */ /* 0x000fe40000000019 */
[----:B------:R-:W-:Y:S02]  /*1a620*/  PRMT R63, R63, 0x5410, R73 ;  /* 0x000054103f3f7816 */ /* 0x000fe40000000049 */
[----:B------:R-:W-:Y:S02]  /*1a630*/  PRMT R83, R83, 0x5410, R26 ;  /* 0x0000541053537816 */ /* 0x000fe4000000001a */
[----:B------:R-:W-:Y:S01]  /*1a640*/  PRMT R62, R62, 0x5410, R72 ;  /* 0x000054103e3e7816 */ /* 0x000fe20000000048 */
[----:B------:R-:W-:Y:S01]  /*1a650*/  HFMA2 R27, R56, R76, R27 ;  /* 0x0000004c381b7231 */ /* 0x000fe2000000001b */
[----:B------:R-:W-:Y:S02]  /*1a660*/  PRMT R82, R82, 0x5410, R90 ;  /* 0x0000541052527816 */ /* 0x000fe4000000005a */
[----:B------:R-:W-:-:S02]  /*1a670*/  PRMT R61, R61, 0x5410, R71 ;  /* 0x000054103d3d7816 */ /* 0x000fc40000000047 */
[----:B------:R-:W-:Y:S01]  /*1a680*/  PRMT R81, R81, 0x5410, R91 ;  /* 0x0000541051517816 */ /* 0x000fe2000000005b */
[----:B------:R-:W-:Y:S01]  /*1a690*/  HFMA2.MMA R27, R55, R75, R27 ;  /* 0x0000004b371b7235 */ /* 0x000fe2000000001b */
[----:B------:R-:W-:Y:S02]  /*1a6a0*/  PRMT R60, R60, 0x5410, R70 ;  /* 0x000054103c3c7816 */ /* 0x000fe40000000046 */
[----:B------:R-:W-:Y:S02]  /*1a6b0*/  PRMT R80, R80, 0x5410, R92 ;  /* 0x0000541050507816 */ /* 0x000fe4000000005c */
[----:B------:R-:W-:Y:S02]  /*1a6c0*/  PRMT R26, R20, 0x5410, R22 ;  /* 0x00005410141a7816 */ /* 0x000fe40000000016 */
[C---:B------:R-:W-:Y:S02]  /*1a6d0*/  LOP3.LUT R21, R106.reuse, 0xff, RZ, 0xc0, !PT ;  /* 0x000000ff6a157812 */ /* 0x040fe400078ec0ff */
[----:B------:R-:W-:Y:S01]  /*1a6e0*/  LOP3.LUT R20, R106, 0xffff, RZ, 0xc0, !PT ;  /* 0x0000ffff6a147812 */ /* 0x000fe200078ec0ff */
[----:B------:R-:W-:Y:S01]  /*1a6f0*/  HFMA2 R27, R54, R74, R27 ;  /* 0x0000004a361b7231 */ /* 0x000fe2000000001b */
[----:B------:R-:W-:-:S02]  /*1a700*/  F2FP.F16.E4M3.UNPACK_B R21, R21 ;  /* 0x00000015ff15723e */ /* 0x000fc400020006ff */
[----:B------:R-:W-:Y:S02]  /*1a710*/  SHF.R.U32.HI R20, RZ, 0x8, R20 ;  /* 0x00000008ff147819 */ /* 0x000fe40000011614 */
[----:B------:R-:W-:Y:S01]  /*1a720*/  PRMT R24, R24, 0x5410, R93 ;  /* 0x0000541018187816 */ /* 0x000fe2000000005d */
[----:B------:R-:W-:Y:S01]  /*1a730*/  HFMA2.MMA R27, R53, R23, R27 ;  /* 0x00000017351b7235 */ /* 0x000fe2000000001b */
[C---:B------:R-:W-:Y:S02]  /*1a740*/  LOP3.LUT R23, R105.reuse, 0xffff, RZ, 0xc0, !PT ;  /* 0x0000ffff69177812 */ /* 0x040fe400078ec0ff */
[----:B------:R-:W-:Y:S02]  /*1a750*/  LOP3.LUT R105, R105, 0xff, RZ, 0xc0, !PT ;  /* 0x000000ff69697812 */ /* 0x000fe400078ec0ff */
[----:B------:R-:W-:Y:S02]  /*1a760*/  SHF.R.U32.HI R23, RZ, 0x8, R23 ;  /* 0x00000008ff177819 */ /* 0x000fe40000011617 */
[----:B------:R-:W-:-:S02]  /*1a770*/  F2FP.F16.E4M3.UNPACK_B R105, R105 ;  /* 0x00000069ff69723e */ /* 0x000fc400020006ff */
[----:B------:R-:W-:Y:S01]  /*1a780*/  F2FP.F16.E4M3.UNPACK_B R22, R20 ;  /* 0x00000014ff16723e */ /* 0x000fe200020006ff */
[----:B------:R-:W-:Y:S02]  /*1a790*/  HFMA2 R27, R63, R83, R27 ;  /* 0x000000533f1b7231 */ /* 0x000fe4000000001b */
[----:B------:R-:W-:Y:S01]  /*1a7a0*/  HADD2.F32 R20, -RZ, R21.H0_H0 ;  /* 0x20000015ff147230 */ /* 0x000fe20000004100 */
[----:B------:R-:W-:Y:S01]  /*1a7b0*/  F2FP.F16.E4M3.UNPACK_B R23, R23 ;  /* 0x00000017ff17723e */ /* 0x000fe200020006ff */
[----:B------:R-:W-:Y:S01]  /*1a7c0*/  HADD2.F32 R105, -RZ, R105.H0_H0 ;  /* 0x20000069ff697230 */ /* 0x000fe20000004100 */
[----:B------:R-:W-:Y:S01]  /*1a7d0*/  PRMT R40, R40, 0x5410, R44 ;  /* 0x0000541028287816 */ /* 0x000fe2000000002c */
[----:B------:R-:W-:Y:S01]  /*1a7e0*/  HADD2.F32 R53, -RZ, R22.H0_H0 ;  /* 0x20000016ff357230 */ /* 0x000fe20000004100 */
[----:B------:R-:W-:Y:S01]  /*1a7f0*/  HFMA2.MMA R27, R62, R82, R27 ;  /* 0x000000523e1b7235 */ /* 0x000fe2000000001b */
[----:B------:R-:W-:Y:S01]  /*1a800*/  PRMT R48, R48, 0x5410, R50 ;  /* 0x0000541030307816 */ /* 0x000fe20000000032 */
[----:B------:R-:W-:Y:S01]  /*1a810*/  HADD2.F32 R22, -RZ, R23.H0_H0 ;  /* 0x20000017ff167230 */ /* 0x000fe20000004100 */
[----:B------:R-:W-:-:S02]  /*1a820*/  F2FP.F16.F32.PACK_AB R107, R20, R107 ;  /* 0x0000006b146b723e */ /* 0x000fc400000000ff */
[----:B------:R-:W-:Y:S02]  /*1a830*/  F2FP.F16.F32.PACK_AB R54, RZ, R105 ;  /* 0x00000069ff36723e */ /* 0x000fe400000000ff */
[----:B------:R-:W-:Y:S02]  /*1a840*/  LEA R106, R4, UR9, 0x1 ;  /* 0x00000009046a7c11 */ /* 0x000fe4000f8e08ff */
[----:B------:R-:W-:Y:S01]  /*1a850*/  LEA R105, R38, UR10, 0x1 ;  /* 0x0000000a26697c11 */ /* 0x000fe2000f8e08ff */
[----:B------:R-:W-:Y:S01]  /*1a860*/  HFMA2 R27, R61, R81, R27 ;  /* 0x000000513d1b7231 */ /* 0x000fe2000000001b */
[----:B------:R-:W-:Y:S01]  /*1a870*/  LEA R20, R4, UR4, 0x4 ;  /* 0x0000000404147c11 */ /* 0x000fe2000f8e20ff */
[----:B------:R-:W-:Y:S01]  /*1a880*/  HMUL2 R54, R107.H1_H1, R54.H0_H0 ;  /* 0x200000366b367232 */ /* 0x000fe20000000c00 */
[----:B------:R-:W-:Y:S01]  /*1a890*/  LOP3.LUT P0, RZ, R28, 0x6, RZ, 0xc0, !PT ;  /* 0x000000061cff7812 */ /* 0x000fe2000780c0ff */
[----:B------:R-:W1:Y:S01]  /*1a8a0*/  LDS.U16 R106, [R106+0x4650] ;  /* 0x004650006a6a7984 */ /* 0x000e620000000400 */
[----:B------:R-:W-:Y:S01]  /*1a8b0*/  F2FP.F16.F32.PACK_AB R53, R22, R53 ;  /* 0x000000351635723e */ /* 0x000fe200000000ff */
[----:B------:R-:W-:Y:S01]  /*1a8c0*/  HFMA2.MMA R27, R60, R80, R27 ;  /* 0x000000503c1b7235 */ /* 0x000fe2000000001b */
[----:B------:R-:W-:Y:S01]  /*1a8d0*/  PRMT R47, R47, 0x5410, R51 ;  /* 0x000054102f2f7816 */ /* 0x000fe20000000033 */
[----:B------:R-:W2:Y:S01]  /*1a8e0*/  LDS.U16 R105, [R105+0x4c70] ;  /* 0x004c700069697984 */ /* 0x000ea20000000400 */
[----:B------:R-:W-:Y:S01]  /*1a8f0*/  LOP3.LUT R44, R28, 0xffff, RZ, 0xc0, !PT ;  /* 0x0000ffff1c2c7812 */ /* 0x000fe200078ec0ff */
[----:B------:R-:W-:Y:S01]  /*1a900*/  HMUL2 R53, R53.H0_H0, R53.H1_H1 ;  /* 0x3000003535357232 */ /* 0x000fe20000000800 */
[----:B------:R-:W-:Y:S01]  /*1a910*/  PRMT R42, R37, 0x5410, R42 ;  /* 0x00005410252a7816 */ /* 0x000fe2000000002a */
[----:B------:R-:W3:Y:S01]  /*1a920*/  LDS.128 R20, [R20+0x1050] ;  /* 0x0010500014147984 */ /* 0x000ee20000000c00 */
[----:B------:R-:W-:-:S02]  /*1a930*/  PRMT R46, R46, 0x5410, R52 ;  /* 0x000054102e2e7816 */ /* 0x000fc40000000034 */
[----:B------:R-:W-:Y:S01]  /*1a940*/  PRMT R41, R41, 0x5410, R45 ;  /* 0x0000541029297816 */ /* 0x000fe2000000002d */
[----:B------:R-:W-:Y:S01]  /*1a950*/  HFMA2 R55, R26, R24, R27 ;  /* 0x000000181a377231 */ /* 0x000fe2000000001b */
[----:B------:R-:W-:Y:S02]  /*1a960*/  LEA R24, R38, UR8, 0x4 ;  /* 0x0000000826187c11 */ /* 0x000fe4000f8e20ff */
[----:B------:R-:W-:-:S03]  /*1a970*/  PRMT R49, R49, 0x5410, R107 ;  /* 0x0000541031317816 */ /* 0x000fc6000000006b */
[----:B------:R-:W-:Y:S01]  /*1a980*/  HFMA2.MMA R55, R40, R48, R55 ;  /* 0x0000003028377235 */ /* 0x000fe20000000037 */
[----:B------:R-:W4:Y:S01]  /*1a990*/  LDS.128 R24, [R24+0x4150] ;  /* 0x0041500018187984 */ /* 0x000f220000000c00 */
[----:B------:R-:W-:Y:S02]  /*1a9a0*/  PRMT R48, R39, 0x5410, R43 ;  /* 0x0000541027307816 */ /* 0x000fe4000000002b */
[----:B------:R-:W-:Y:S02]  /*1a9b0*/  LOP3.LUT R40, R28, 0x1, RZ, 0xc0, !PT ;  /* 0x000000011c287812 */ /* 0x000fe400078ec0ff */
[----:B------:R-:W-:Y:S02]  /*1a9c0*/  SHF.R.U32.HI R39, RZ, 0x1, R44 ;  /* 0x00000001ff277819 */ /* 0x000fe4000001162c */
[----:B------:R-:W-:Y:S02]  /*1a9d0*/  @P0 LOP3.LUT R40, R40, 0x2, RZ, 0xfc, !PT ;  /* 0x0000000228280812 */ /* 0x000fe400078efcff */
[----:B------:R-:W-:Y:S01]  /*1a9e0*/  HFMA2 R55, R48, R47, R55 ;  /* 0x0000002f30377231 */ /* 0x000fe20000000037 */
[----:B------:R-:W-:-:S02]  /*1a9f0*/  LOP3.LUT P0, RZ, R39, 0x3, RZ, 0xc0, !PT ;  /* 0x0000000327ff7812 */ /* 0x000fc4000780c0ff */
[----:B------:R-:W-:Y:S02]  /*1aa00*/  LOP3.LUT R37, R40, 0x3, R39, 0xf8, !PT ;  /* 0x0000000328257812 */ /* 0x000fe400078ef827 */
[----:B------:R-:W-:Y:S01]  /*1aa10*/  LOP3.LUT R39, R39, 0x3, RZ, 0xc0, !PT ;  /* 0x0000000327277812 */ /* 0x000fe200078ec0ff */
[----:B------:R-:W-:Y:S01]  /*1aa20*/  HFMA2.MMA R55, R42, R46, R55 ;  /* 0x0000002e2a377235 */ /* 0x000fe20000000037 */
[----:B------:R-:W-:-:S03]  /*1aa30*/  PRMT R37, R37, 0x9910, RZ ;  /* 0x0000991025257816 */ /* 0x000fc600000000ff */
[----:B------:R-:W-:Y:S01]  /*1aa40*/  VIADD R39, R39, 0xffffffff ;  /* 0xffffffff27277836 */ /* 0x000fe20000000000 */
[----:B------:R-:W-:-:S04]  /*1aa50*/  ISETP.NE.AND P1, PT, R37, RZ, PT ;  /* 0x000000ff2500720c */ /* 0x000fc80003f25270 */
[----:B------:R-:W-:Y:S01]  /*1aa60*/  SEL R39, R39, RZ, P0 ;  /* 0x000000ff27277207 */ /* 0x000fe20000000000 */
[----:B------:R-:W-:Y:S01]  /*1aa70*/  HFMA2 R55, R41, R49, R55 ;  /* 0x0000003129377231 */ /* 0x000fe20000000037 */
[----:B------:R-:W-:-:S03]  /*1aa80*/  LOP3.LUT R41, R28, 0x8, RZ, 0xc0, !PT ;  /* 0x000000081c297812 */ /* 0x000fc600078ec0ff */
[----:B------:R-:W-:-:S04]  /*1aa90*/  HFMA2 R54, R55.H0_H0, R54.H0_H0, RZ.H0_H0 ;  /* 0x2000003637367231 */ /* 0x000fc800000408ff */
[----:B------:R-:W-:-:S04]  /*1aaa0*/  HFMA2 R53, R55.H1_H1, R53.H0_H0, R54.H0_H0 ;  /* 0x2000003537357231 */ /* 0x000fc80000040c36 */
[----:B------:R-:W-:Y:S01]  /*1aab0*/  HADD2 R19, R19.H0_H0, R53.H0_H0 ;  /* 0x2000003513137230 */ /* 0x000fe20000000800 */
[----:B-123--:R-:W-:Y:S06]  /*1aac0*/  @!P1 BRA `(.L_x_1095) ;  /* 0x0000000400489947 */ /* 0x00efec0003800000 */
[----:B------:R-:W-:Y:S01]  /*1aad0*/  LOP3.LUT P0, RZ, R40, 0x2, RZ, 0xc0, !PT ;  /* 0x0000000228ff7812 */ /* 0x000fe2000780c0ff */
[----:B------:R-:W-:-:S12]  /*1aae0*/  BSSY B3, `(.L_x_1096) ;  /* 0x0000008000037945 */ /* 0x000fd80003800000 */
[----:B------:R-:W-:Y:S05]  /*1aaf0*/  @P0 BRA `(.L_x_1097) ;  /* 0x0000000000180947 */ /* 0x000fea0003800000 */
[----:B------:R-:W-:Y:S01]  /*1ab00*/  BSSY B4, `(.L_x_1097) ;  /* 0x0000005000047945 */ /* 0x000fe20003800000 */
.L_x_1098:
[C---:B------:R-:W-:Y:S01]  /*1ab10*/  LOP3.LUT P0, RZ, R40.reuse, 0x3, RZ, 0xc0, !PT ;  /* 0x0000000328ff7812 */ /* 0x040fe2000780c0ff */
[----:B------:R-:W-:Y:S02]  /*1ab20*/  IMAD.SHL.U32 R40, R40, 0x2, RZ ;  /* 0x0000000228287824 */ /* 0x000fe400078e00ff */
[----:B------:R-:W-:-:S10]  /*1ab30*/  VIADD R39, R39, 0xffffffff ;  /* 0xffffffff27277836 */ /* 0x000fd40000000000 */
[----:B------:R-:W-:Y:S05]  /*1ab40*/  @!P0 BRA `(.L_x_1098) ;  /* 0xfffffffc00f08947 */ /* 0x000fea000383ffff */
[----:B------:R-:W-:Y:S05]  /*1ab50*/  BSYNC B4 ;  /* 0x0000000000047941 */ /* 0x000fea0003800000 */
.L_x_1097:
[----:B------:R-:W-:Y:S05]  /*1ab60*/  BSYNC B3 ;  /* 0x0000000000037941 */ /* 0x000fea0003800000 */
.L_x_1096:
        /* <DEDUP_REMOVED lines=31> */
.L_x_1105:
[----:B------:R-:W-:Y:S05]  /*1ad60*/  BSYNC B4 ;  /* 0x0000000000047941 */ /* 0x000fea0003800000 */
.L_x_1104:
[----:B------:R-:W-:Y:S01]  /*1ad70*/  IMAD.IADD R37, R42, 0x1, R37 ;  /* 0x000000012a257824 */ /* 0x000fe200078e0225 */
[----:B------:R-:W-:Y:S06]  /*1ad80*/  BRA `(.L_x_1103) ;  /* 0x0000000000087947 */ /* 0x000fec0003800000 */
.L_x_1102:
[----:B------:R-:W-:-:S05]  /*1ad90*/  VIADD R39, R39, 0x94 ;  /* 0x0000009427277836 */ /* 0x000fca0000000000 */
[----:B------:R-:W-:-:S07]  /*1ada0*/  SHF.L.U32 R37, R40, R39, RZ ;  /* 0x0000002728257219 */ /* 0x000fce00000006ff */
.L_x_1103:
[----:B------:R-:W-:Y:S05]  /*1adb0*/  BSYNC B3 ;  /* 0x0000000000037941 */ /* 0x000fea0003800000 */
.L_x_1101:
[----:B------:R-:W-:Y:S01]  /*1adc0*/  LOP3.LUT P0, RZ, R37, 0x1800000, RZ, 0xc0, !PT ;  /* 0x0180000025ff7812 */ /* 0x000fe2000780c0ff */
[----:B------:R-:W-:Y:S01]  /*1add0*/  IMAD.SHL.U32 R40, R41, 0x10000000, RZ ;  /* 0x1000000029287824 */ /* 0x000fe200078e00ff */
[----:B------:R-:W-:-:S04]  /*1ade0*/  LOP3.LUT R37, R37, 0x7fffff, RZ, 0xc0, !PT ;  /* 0x007fffff25257812 */ /* 0x000fc800078ec0ff */
[----:B------:R-:W-:-:S07]  /*1adf0*/  LOP3.LUT R59, R40, 0xf0000000, R37, 0xe2, !PT ;  /* 0xf0000000283b7812 */ /* 0x000fce00078ee225 */
[----:B------:R-:W-:Y:S01]  /*1ae00*/  @P0 LOP3.LUT R59, R59, 0x800000, RZ, 0xfc, !PT ;  /* 0x008000003b3b0812 */ /* 0x000fe200078efcff */
[----:B------:R-:W-:Y:S06]  /*1ae10*/  BRA `(.L_x_1106) ;  /* 0x0000000000787947 */ /* 0x000fec0003800000 */
.L_x_1100:
[C---:B------:R-:W-:Y:S01]  /*1ae20*/  LOP3.LUT P0, RZ, R40.reuse, 0x4, RZ, 0xc0, !PT ;  /* 0x0000000428ff7812 */ /* 0x040fe2000780c0ff */
[----:B------:R-:W-:Y:S02]  /*1ae30*/  IMAD.SHL.U32 R40, R40, 0x400000, RZ ;  /* 0x0040000028287824 */ /* 0x000fe400078e00ff */
[----:B------:R-:W-:-:S10]  /*1ae40*/  VIADD R37, R39, 0x7f ;  /* 0x0000007f27257836 */ /* 0x000fd40000000000 */
[----:B------:R-:W-:Y:S05]  /*1ae50*/  @!P0 BRA `(.L_x_1107) ;  /* 0x0000000000388947 */ /* 0x000fea0003800000 */
[----:B------:R-:W-:Y:S01]  /*1ae60*/  ISETP.GT.AND P0, PT, R39, 0x7e, PT ;  /* 0x0000007e2700780c */ /* 0x000fe20003f04270 */
[----:B------:R-:W-:-:S12]  /*1ae70*/  BSSY B3, `(.L_x_1108) ;  /* 0x0000009000037945 */ /* 0x000fd80003800000 */
[----:B------:R-:W-:Y:S05]  /*1ae80*/  @P0 BRA `(.L_x_1109) ;  /* 0x00000000001c0947 */ /* 0x000fea0003800000 */
.L_x_1110:
[--C-:B------:R-:W-:Y:S02]  /*1ae90*/  SHF.R.U32.HI R39, RZ, 0x19, R40.reuse ;  /* 0x00000019ff277819 */ /* 0x100fe40000011628 */
[C---:B------:R-:W-:Y:S01]  /*1aea0*/  ISETP.LT.AND P1, PT, R37.reuse, 0xfd, PT ;  /* 0x000000fd2500780c */ /* 0x040fe20003f21270 */
[----:B------:R-:W-:Y:S01]  /*1aeb0*/  VIADD R37, R37, 0x1 ;  /* 0x0000000125257836 */ /* 0x000fe20000000000 */
[----:B------:R-:W-:Y:S02]  /*1aec0*/  LOP3.LUT R39, R39, 0x1, RZ, 0xc0, !PT ;  /* 0x0000000127277812 */ /* 0x000fe400078ec0ff */
[----:B------:R-:W-:Y:S02]  /*1aed0*/  SHF.R.U32.HI R40, RZ, 0x1, R40 ;  /* 0x00000001ff287819 */ /* 0x000fe40000011628 */
[----:B------:R-:W-:-:S13]  /*1aee0*/  ISETP.NE.U32.AND P0, PT, R39, 0x1, PT ;  /* 0x000000012700780c */ /* 0x000fda0003f05070 */
[----:B------:R-:W-:Y:S05]  /*1aef0*/  @!P0 BRA P1, `(.L_x_1110) ;  /* 0xfffffffc00e48947 */ /* 0x000fea000083ffff */
.L_x_1109:
[----:B------:R-:W-:Y:S05]  /*1af00*/  BSYNC B3 ;  /* 0x0000000000037941 */ /* 0x000fea0003800000 */
.L_x_1108:
[----:B------:R-:W-:-:S13]  /*1af10*/  LOP3.LUT P0, RZ, R40, 0x1000000, RZ, 0xc0, !PT ;  /* 0x0100000028ff7812 */ /* 0x000fda000780c0ff */
[----:B------:R-:W-:Y:S01]  /*1af20*/  @P0 LEA R59, R41, 0x7f800000, 0x1c ;  /* 0x7f800000293b0811 */ /* 0x000fe200078ee0ff */
[----:B------:R-:W-:Y:S06]  /*1af30*/  @P0 BRA `(.L_x_1106) ;  /* 0x0000000000300947 */ /* 0x000fec0003800000 */
.L_x_1107:
        /* <DEDUP_REMOVED lines=9> */
.L_x_1099:
[----:B------:R-:W-:Y:S01]  /*1afd0*/  LEA R59, R41, 0x7f800000, 0x1c ;  /* 0x7f800000293b7811 */ /* 0x000fe200078ee0ff */
[----:B------:R-:W-:Y:S06]  /*1afe0*/  BRA `(.L_x_1106) ;  /* 0x0000000000047947 */ /* 0x000fec0003800000 */
.L_x_1095:
[----:B------:R-:W-:-:S07]  /*1aff0*/  IMAD.SHL.U32 R59, R41, 0x10000000, RZ ;  /* 0x10000000293b7824 */ /* 0x000fce00078e00ff */
.L_x_1106:
[----:B------:R-:W-:Y:S05]  /*1b000*/  BSYNC B2 ;  /* 0x0000000000027941 */ /* 0x000fea0003800000 */
.L_x_1094:
        /* <DEDUP_REMOVED lines=19> */
.L_x_1115:
[C---:B------:R-:W-:Y:S01]  /*1b140*/  LOP3.LUT P0, RZ, R40.reuse, 0x3, RZ, 0xc0, !PT ;  /* 0x0000000328ff7812 */ /* 0x040fe2000780c0ff */
[----:B------:R-:W-:Y:S02]  /*1b150*/  IMAD.SHL.U32 R40, R40, 0x2, RZ ;  /* 0x0000000228287824 */ /* 0x000fe400078e00ff */
[----:B------:R-:W-:-:S10]  /*1b160*/  VIADD R39, R39, 0xffffffff ;  /* 0xffffffff27277836 */ /* 0x000fd40000000000 */
[----:B------:R-:W-:Y:S05]  /*1b170*/  @!P0 BRA `(.L_x_1115) ;  /* 0xfffffffc00f08947 */ /* 0x000fea000383ffff */
[----:B------:R-:W-:Y:S05]  /*1b180*/  BSYNC B4 ;  /* 0x0000000000047941 */ /* 0x000fea0003800000 */
.L_x_1114:
[----:B------:R-:W-:Y:S05]  /*1b190*/  BSYNC B3 ;  /* 0x0000000000037941 */ /* 0x000fea0003800000 */
.L_x_1113:
        /* <DEDUP_REMOVED lines=31> */
.L_x_1122:
[----:B------:R-:W-:Y:S05]  /*1b390*/  BSYNC B4 ;  /* 0x0000000000047941 */ /* 0x000fea0003800000 */
.L_x_1121:
[----:B------:R-:W-:Y:S01]  /*1b3a0*/  IMAD.IADD R37, R42, 0x1, R37 ;  /* 0x000000012a257824 */ /* 0x000fe200078e0225 */
[----:B------:R-:W-:Y:S06]  /*1b3b0*/  BRA `(.L_x_1120) ;  /* 0x0000000000087947 */ /* 0x000fec0003800000 */
.L_x_1119:
[----:B------:R-:W-:-:S05]  /*1b3c0*/  VIADD R39, R39, 0x94 ;  /* 0x0000009427277836 */ /* 0x000fca0000000000 */
[----:B------:R-:W-:-:S07]  /*1b3d0*/  SHF.L.U32 R37, R40, R39, RZ ;  /* 0x0000002728257219 */ /* 0x000fce00000006ff */
.L_x_1120:
[----:B------:R-:W-:Y:S05]  /*1b3e0*/  BSYNC B3 ;  /* 0x0000000000037941 */ /* 0x000fea0003800000 */
.L_x_1118:
[----:B------:R-:W-:Y:S01]  /*1b3f0*/  LOP3.LUT P0, RZ, R37, 0x1800000, RZ, 0xc0, !PT ;  /* 0x0180000025ff7812 */ /* 0x000fe2000780c0ff */
[----:B------:R-:W-:Y:S01]  /*1b400*/  IMAD.SHL.U32 R58, R41, 0x10000000, RZ ;  /* 0x10000000293a7824 */ /* 0x000fe200078e00ff */
[----:B------:R-:W-:-:S04]  /*1b410*/  LOP3.LUT R37, R37, 0x7fffff, RZ, 0xc0, !PT ;  /* 0x007fffff25257812 */ /* 0x000fc800078ec0ff */
[----:B------:R-:W-:-:S07]  /*1b420*/  LOP3.LUT R58, R58, 0xf0000000, R37, 0xe2, !PT ;  /* 0xf00000003a3a7812 */ /* 0x000fce00078ee225 */
[----:B------:R-:W-:Y:S01]  /*1b430*/  @P0 LOP3.LUT R58, R58, 0x800000, RZ, 0xfc, !PT ;  /* 0x008000003a3a0812 */ /* 0x000fe200078efcff */
[----:B------:R-:W-:Y:S06]  /*1b440*/  BRA `(.L_x_1123) ;  /* 0x0000000000787947 */ /* 0x000fec0003800000 */
.L_x_1117:
[C---:B------:R-:W-:Y:S01]  /*1b450*/  LOP3.LUT P0, RZ, R40.reuse, 0x4, RZ, 0xc0, !PT ;  /* 0x0000000428ff7812 */ /* 0x040fe2000780c0ff */
[----:B------:R-:W-:Y:S02]  /*1b460*/  IMAD.SHL.U32 R40, R40, 0x400000, RZ ;  /* 0x0040000028287824 */ /* 0x000fe400078e00ff */
[----:B------:R-:W-:-:S10]  /*1b470*/  VIADD R37, R39, 0x7f ;  /* 0x0000007f27257836 */ /* 0x000fd40000000000 */
[----:B------:R-:W-:Y:S05]  /*1b480*/  @!P0 BRA `(.L_x_1124) ;  /* 0x0000000000388947 */ /* 0x000fea0003800000 */
[----:B------:R-:W-:Y:S01]  /*1b490*/  ISETP.GT.AND P0, PT, R39, 0x7e, PT ;  /* 0x0000007e2700780c */ /* 0x000fe20003f04270 */
[----:B------:R-:W-:-:S12]  /*1b4a0*/  BSSY B3, `(.L_x_1125) ;  /* 0x0000009000037945 */ /* 0x000fd80003800000 */
[----:B------:R-:W-:Y:S05]  /*1b4b0*/  @P0 BRA `(.L_x_1126) ;  /* 0x00000000001c0947 */ /* 0x000fea0003800000 */
.L_x_1127:
[--C-:B------:R-:W-:Y:S02]  /*1b4c0*/  SHF.R.U32.HI R39, RZ, 0x19, R40.reuse ;  /* 0x00000019ff277819 */ /* 0x100fe40000011628 */
[C---:B------:R-:W-:Y:S01]  /*1b4d0*/  ISETP.LT.AND P1, PT, R37.reuse, 0xfd, PT ;  /* 0x000000fd2500780c */ /* 0x040fe20003f21270 */
[----:B------:R-:W-:Y:S01]  /*1b4e0*/  VIADD R37, R37, 0x1 ;  /* 0x0000000125257836 */ /* 0x000fe20000000000 */
[----:B------:R-:W-:Y:S02]  /*1b4f0*/  LOP3.LUT R39, R39, 0x1, RZ, 0xc0, !PT ;  /* 0x0000000127277812 */ /* 0x000fe400078ec0ff */
[----:B------:R-:W-:Y:S02]  /*1b500*/  SHF.R.U32.HI R40, RZ, 0x1, R40 ;  /* 0x00000001ff287819 */ /* 0x000fe40000011628 */
[----:B------:R-:W-:-:S13]  /*1b510*/  ISETP.NE.U32.AND P0, PT, R39, 0x1, PT ;  /* 0x000000012700780c */ /* 0x000fda0003f05070 */
[----:B------:R-:W-:Y:S05]  /*1b520*/  @!P0 BRA P1, `(.L_x_1127) ;  /* 0xfffffffc00e48947 */ /* 0x000fea000083ffff */
.L_x_1126:
[----:B------:R-:W-:Y:S05]  /*1b530*/  BSYNC B3 ;  /* 0x0000000000037941 */ /* 0x000fea0003800000 */
.L_x_1125:
[----:B------:R-:W-:-:S13]  /*1b540*/  LOP3.LUT P0, RZ, R40, 0x1000000, RZ, 0xc0, !PT ;  /* 0x0100000028ff7812 */ /* 0x000fda000780c0ff */
[----:B------:R-:W-:Y:S01]  /*1b550*/  @P0 LEA R58, R41, 0x7f800000, 0x1c ;  /* 0x7f800000293a0811 */ /* 0x000fe200078ee0ff */
[----:B------:R-:W-:Y:S06]  /*1b560*/  @P0 BRA `(.L_x_1123) ;  /* 0x0000000000300947 */ /* 0x000fec0003800000 */
.L_x_1124:
        /* <DEDUP_REMOVED lines=9> */
.L_x_1116:
[----:B------:R-:W-:Y:S01]  /*1b600*/  LEA R58, R41, 0x7f800000, 0x1c ;  /* 0x7f800000293a7811 */ /* 0x000fe200078ee0ff */
[----:B------:R-:W-:Y:S06]  /*1b610*/  BRA `(.L_x_1123) ;  /* 0x0000000000047947 */ /* 0x000fec0003800000 */
.L_x_1112:
[----:B------:R-:W-:-:S07]  /*1b620*/  IMAD.SHL.U32 R58, R41, 0x10000000, RZ ;  /* 0x10000000293a7824 */ /* 0x000fce00078e00ff */
.L_x_1123:
[----:B------:R-:W-:Y:S05]  /*1b630*/  BSYNC B2 ;  /* 0x0000000000027941 */ /* 0x000fea0003800000 */
.L_x_1111:
        /* <DEDUP_REMOVED lines=19> */
.L_x_1132:
[C---:B------:R-:W-:Y:S01]  /*1b770*/  LOP3.LUT P0, RZ, R40.reuse, 0x3, RZ, 0xc0, !PT ;  /* 0x0000000328ff7812 */ /* 0x040fe2000780c0ff */
[----:B------:R-:W-:Y:S02]  /*1b780*/  IMAD.SHL.U32 R40, R40, 0x2, RZ ;  /* 0x0000000228287824 */ /* 0x000fe400078e00ff */
[----:B------:R-:W-:-:S10]  /*1b790*/  VIADD R39, R39, 0xffffffff ;  /* 0xffffffff27277836 */ /* 0x000fd40000000000 */
[----:B------:R-:W-:Y:S05]  /*1b7a0*/  @!P0 BRA `(.L_x_1132) ;  /* 0xfffffffc00f08947 */ /* 0x000fea000383ffff */
[----:B------:R-:W-:Y:S05]  /*1b7b0*/  BSYNC B4 ;  /* 0x0000000000047941 */ /* 0x000fea0003800000 */
.L_x_1131:
[----:B------:R-:W-:Y:S05]  /*1b7c0*/  BSYNC B3 ;  /* 0x0000000000037941 */ /* 0x000fea0003800000 */
.L_x_1130:
        /* <DEDUP_REMOVED lines=31> */
.L_x_1139:
[----:B------:R-:W-:Y:S05]  /*1b9c0*/  BSYNC B4 ;  /* 0x0000000000047941 */ /* 0x000fea0003800000 */
.L_x_1138:
[----:B------:R-:W-:Y:S01]  /*1b9d0*/  IMAD.IADD R37, R42, 0x1, R37 ;  /* 0x000000012a257824 */ /* 0x000fe200078e0225 */
[----:B------:R-:W-:Y:S06]  /*1b9e0*/  BRA `(.L_x_1137) ;  /* 0x0000000000087947 */ /* 0x000fec0003800000 */
.L_x_1136:
[----:B------:R-:W-:-:S05]  /*1b9f0*/  VIADD R39, R39, 0x94 ;  /* 0x0000009427277836 */ /* 0x000fca0000000000 */
[----:B------:R-:W-:-:S07]  /*1ba00*/  SHF.L.U32 R37, R40, R39, RZ ;  /* 0x0000002728257219 */ /* 0x000fce00000006ff */
.L_x_1137:
[----:B------:R-:W-:Y:S05]  /*1ba10*/  BSYNC B3 ;  /* 0x0000000000037941 */ /* 0x000fea0003800000 */
.L_x_1135:
[----:B------:R-:W-:Y:S01]  /*1ba20*/  LOP3.LUT P0, RZ, R37, 0x1800000, RZ, 0xc0, !PT ;  /* 0x0180000025ff7812 */ /* 0x000fe2000780c0ff */
[----:B------:R-:W-:Y:S01]  /*1ba30*/  IMAD.SHL.U32 R40, R41, 0x10000000, RZ ;  /* 0x1000000029287824 */ /* 0x000fe200078e00ff */
[----:B------:R-:W-:-:S04]  /*1ba40*/  LOP3.LUT R37, R37, 0x7fffff, RZ, 0xc0, !PT ;  /* 0x007fffff25257812 */ /* 0x000fc800078ec0ff */
[----:B------:R-:W-:-:S07]  /*1ba50*/  LOP3.LUT R57, R40, 0xf0000000, R37, 0xe2, !PT ;  /* 0xf000000028397812 */ /* 0x000fce00078ee225 */
[----:B------:R-:W-:Y:S01]  /*1ba60*/  @P0 LOP3.LUT R57, R57, 0x800000, RZ, 0xfc, !PT ;  /* 0x0080000039390812 */ /* 0x000fe200078efcff */
[----:B------:R-:W-:Y:S06]  /*1ba70*/  BRA `(.L_x_1140) ;  /* 0x0000000000787947 */ /* 0x000fec0003800000 */
.L_x_1134:
[C---:B------:R-:W-:Y:S01]  /*1ba80*/  LOP3.LUT P0, RZ, R40.reuse, 0x4, RZ, 0xc0, !PT ;  /* 0x0000000428ff7812 */ /* 0x040fe2000780c0ff */
[----:B------:R-:W-:Y:S02]  /*1ba90*/  IMAD.SHL.U32 R40, R40, 0x400000, RZ ;  /* 0x0040000028287824 */ /* 0x000fe400078e00ff */
[----:B------:R-:W-:-:S10]  /*1baa0*/  VIADD R37, R39, 0x7f ;  /* 0x0000007f27257836 */ /* 0x000fd40000000000 */
[----:B------:R-:W-:Y:S05]  /*1bab0*/  @!P0 BRA `(.L_x_1141) ;  /* 0x0000000000388947 */ /* 0x000fea0003800000 */
[----:B------:R-:W-:Y:S01]  /*1bac0*/  ISETP.GT.AND P0, PT, R39, 0x7e, PT ;  /* 0x0000007e2700780c */ /* 0x000fe20003f04270 */
[----:B------:R-:W-:-:S12]  /*1bad0*/  BSSY B3, `(.L_x_1142) ;  /* 0x0000009000037945 */ /* 0x000fd80003800000 */
[----:B------:R-:W-:Y:S05]  /*1bae0*/  @P0 BRA `(.L_x_1143) ;  /* 0x00000000001c0947 */ /* 0x000fea0003800000 */
.L_x_1144:
[--C-:B------:R-:W-:Y:S02]  /*1baf0*/  SHF.R.U32.HI R39, RZ, 0x19, R40.reuse ;  /* 0x00000019ff277819 */ /* 0x100fe40000011628 */
[C---:B------:R-:W-:Y:S01]  /*1bb00*/  ISETP.LT.AND P1, PT, R37.reuse, 0xfd, PT ;  /* 0x000000fd2500780c */ /* 0x040fe20003f21270 */
[----:B------:R-:W-:Y:S01]  /*1bb10*/  VIADD R37, R37, 0x1 ;  /* 0x0000000125257836 */ /* 0x000fe20000000000 */
[----:B------:R-:W-:Y:S02]  /*1bb20*/  LOP3.LUT R39, R39, 0x1, RZ, 0xc0, !PT ;  /* 0x0000000127277812 */ /* 0x000fe400078ec0ff */
[----:B------:R-:W-:Y:S02]  /*1bb30*/  SHF.R.U32.HI R40, RZ, 0x1, R40 ;  /* 0x00000001ff287819 */ /* 0x000fe40000011628 */
[----:B------:R-:W-:-:S13]  /*1bb40*/  ISETP.NE.U32.AND P0, PT, R39, 0x1, PT ;  /* 0x000000012700780c */ /* 0x000fda0003f05070 */
[----:B------:R-:W-:Y:S05]  /*1bb50*/  @!P0 BRA P1, `(.L_x_1144) ;  /* 0xfffffffc00e48947 */ /* 0x000fea000083ffff */
.L_x_1143:
[----:B------:R-:W-:Y:S05]  /*1bb60*/  BSYNC B3 ;  /* 0x0000000000037941 */ /* 0x000fea0003800000 */
.L_x_1142:
[----:B------:R-:W-:-:S13]  /*1bb70*/  LOP3.LUT P0, RZ, R40, 0x1000000, RZ, 0xc0, !PT ;  /* 0x0100000028ff7812 */ /* 0x000fda000780c0ff */
[----:B------:R-:W-:Y:S01]  /*1bb80*/  @P0 LEA R57, R41, 0x7f800000, 0x1c ;  /* 0x7f80000029390811 */ /* 0x000fe200078ee0ff */
[----:B------:R-:W-:Y:S06]  /*1bb90*/  @P0 BRA `(.L_x_1140) ;  /* 0x0000000000300947 */ /* 0x000fec0003800000 */
.L_x_1141:
        /* <DEDUP_REMOVED lines=9> */
.L_x_1133:
[----:B------:R-:W-:Y:S01]  /*1bc30*/  LEA R57, R41, 0x7f800000, 0x1c ;  /* 0x7f80000029397811 */ /* 0x000fe200078ee0ff */
[----:B------:R-:W-:Y:S06]  /*1bc40*/  BRA `(.L_x_1140) ;  /* 0x0000000000047947 */ /* 0x000fec0003800000 */
.L_x_1129:
[----:B------:R-:W-:-:S07]  /*1bc50*/  IMAD.SHL.U32 R57, R41, 0x10000000, RZ ;  /* 0x1000000029397824 */ /* 0x000fce00078e00ff */
.L_x_1140:
[----:B------:R-:W-:Y:S05]  /*1bc60*/  BSYNC B2 ;  /* 0x0000000000027941 */ /* 0x000fea0003800000 */
.L_x_1128:
        /* <DEDUP_REMOVED lines=19> */
.L_x_1149:
[C---:B------:R-:W-:Y:S01]  /*1bda0*/  LOP3.LUT P0, RZ, R40.reuse, 0x3, RZ, 0xc0, !PT ;  /* 0x0000000328ff7812 */ /* 0x040fe2000780c0ff */
[----:B------:R-:W-:Y:S02]  /*1bdb0*/  IMAD.SHL.U32 R40, R40, 0x2, RZ ;  /* 0x0000000228287824 */ /* 0x000fe400078e00ff */
[----:B------:R-:W-:-:S10]  /*1bdc0*/  VIADD R39, R39, 0xffffffff ;  /* 0xffffffff27277836 */ /* 0x000fd40000000000 */
[----:B------:R-:W-:Y:S05]  /*1bdd0*/  @!P0 BRA `(.L_x_1149) ;  /* 0xfffffffc00f08947 */ /* 0x000fea000383ffff */
[----:B------:R-:W-:Y:S05]  /*1bde0*/  BSYNC B4 ;  /* 0x0000000000047941 */ /* 0x000fea0003800000 */
.L_x_1148:
[----:B------:R-:W-:Y:S05]  /*1bdf0*/  BSYNC B3 ;  /* 0x0000000000037941 */ /* 0x000fea0003800000 */
.L_x_1147:
        /* <DEDUP_REMOVED lines=31> */
.L_x_1156:
[----:B------:R-:W-:Y:S05]  /*1bff0*/  BSYNC B4 ;  /* 0x0000000000047941 */ /* 0x000fea0003800000 */
.L_x_1155:
[----:B------:R-:W-:Y:S01]  /*1c000*/  IMAD.IADD R37, R42, 0x1, R37 ;  /* 0x000000012a257824 */ /* 0x000fe200078e0225 */
[----:B------:R-:W-:Y:S06]  /*1c010*/  BRA `(.L_x_1154) ;  /* 0x0000000000087947 */ /* 0x000fec0003800000 */
.L_x_1153:
[----:B------:R-:W-:-:S05]  /*1c020*/  VIADD R39, R39, 0x94 ;  /* 0x0000009427277836 */ /* 0x000fca0000000000 */
[----:B------:R-:W-:-:S07]  /*1c030*/  SHF.L.U32 R37, R40, R39, RZ ;  /* 0x0000002728257219 */ /* 0x000fce00000006ff */
.L_x_1154:
[----:B------:R-:W-:Y:S05]  /*1c040*/  BSYNC B3 ;  /* 0x0000000000037941 */ /* 0x000fea0003800000 */
.L_x_1152:
[----:B------:R-:W-:Y:S01]  /*1c050*/  LOP3.LUT P0, RZ, R37, 0x1800000, RZ, 0xc0, !PT ;  /* 0x0180000025ff7812 */ /* 0x000fe2000780c0ff */
[----:B------:R-:W-:Y:S01]  /*1c060*/  IMAD.SHL.U32 R56, R41, 0x10000000, RZ ;  /* 0x1000000029387824 */ /* 0x000fe200078e00ff */
[----:B------:R-:W-:-:S04]  /*1c070*/  LOP3.LUT R37, R37, 0x7fffff, RZ, 0xc0, !PT ;  /* 0x007fffff25257812 */ /* 0x000fc800078ec0ff */
[----:B------:R-:W-:-:S07]  /*1c080*/  LOP3.LUT R56, R56, 0xf0000000, R37, 0xe2, !PT ;  /* 0xf000000038387812 */ /* 0x000fce00078ee225 */
[----:B------:R-:W-:Y:S01]  /*1c090*/  @P0 LOP3.LUT R56, R56, 0x800000, RZ, 0xfc, !PT ;  /* 0x0080000038380812 */ /* 0x000fe200078efcff */
[----:B------:R-:W-:Y:S06]  /*1c0a0*/  BRA `(.L_x_1157) ;  /* 0x0000000000787947 */ /* 0x000fec0003800000 */
.L_x_1151:
[C---:B------:R-:W-:Y:S01]  /*1c0b0*/  LOP3.LUT P0, RZ, R40.reuse, 0x4, RZ, 0xc0, !PT ;  /* 0x0000000428ff7812 */ /* 0x040fe2000780c0ff */
[----:B------:R-:W-:Y:S02]  /*1c0c0*/  IMAD.SHL.U32 R40, R40, 0x400000, RZ ;  /* 0x0040000028287824 */ /* 0x000fe400078e00ff */
[----:B------:R-:W-:-:S10]  /*1c0d0*/  VIADD R37, R39, 0x7f ;  /* 0x0000007f27257836 */ /* 0x000fd40000000000 */
[----:B------:R-:W-:Y:S05]  /*1c0e0*/  @!P0 BRA `(.L_x_1158) ;  /* 0x0000000000388947 */ /* 0x000fea0003800000 */
[----:B------:R-:W-:Y:S01]  /*1c0f0*/  ISETP.GT.AND P0, PT, R39, 0x7e, PT ;  /* 0x0000007e2700780c */ /* 0x000fe20003f04270 */
[----:B------:R-:W-:-:S12]  /*1c100*/  BSSY B3, `(.L_x_1159) ;  /* 0x0000009000037945 */ /* 0x000fd80003800000 */
[----:B------:R-:W-:Y:S05]  /*1c110*/  @P0 BRA `(.L_x_1160) ;  /* 0x00000000001c0947 */ /* 0x000fea0003800000 */
.L_x_1161:
[--C-:B------:R-:W-:Y:S02]  /*1c120*/  SHF.R.U32.HI R39, RZ, 0x19, R40.reuse ;  /* 0x00000019ff277819 */ /* 0x100fe40000011628 */
[C---:B------:R-:W-:Y:S01]  /*1c130*/  ISETP.LT.AND P1, PT, R37.reuse, 0xfd, PT ;  /* 0x000000fd2500780c */ /* 0x040fe20003f21270 */
[----:B------:R-:W-:Y:S01]  /*1c140*/  VIADD R37, R37, 0x1 ;  /* 0x0000000125257836 */ /* 0x000fe20000000000 */
[----:B------:R-:W-:Y:S02]  /*1c150*/  LOP3.LUT R39, R39, 0x1, RZ, 0xc0, !PT ;  /* 0x0000000127277812 */ /* 0x000fe400078ec0ff */
[----:B------:R-:W-:Y:S02]  /*1c160*/  SHF.R.U32.HI R40, RZ, 0x1, R40 ;  /* 0x00000001ff287819 */ /* 0x000fe40000011628 */
[----:B------:R-:W-:-:S13]  /*1c170*/  ISETP.NE.U32.AND P0, PT, R39, 0x1, PT ;  /* 0x000000012700780c */ /* 0x000fda0003f05070 */
[----:B------:R-:W-:Y:S05]  /*1c180*/  @!P0 BRA P1, `(.L_x_1161) ;  /* 0xfffffffc00e48947 */ /* 0x000fea000083ffff */
.L_x_1160:
[----:B------:R-:W-:Y:S05]  /*1c190*/  BSYNC B3 ;  /* 0x0000000000037941 */ /* 0x000fea0003800000 */
.L_x_1159:
[----:B------:R-:W-:-:S13]  /*1c1a0*/  LOP3.LUT P0, RZ, R40, 0x1000000, RZ, 0xc0, !PT ;  /* 0x0100000028ff7812 */ /* 0x000fda000780c0ff */
[----:B------:R-:W-:Y:S01]  /*1c1b0*/  @P0 LEA R56, R41, 0x7f800000, 0x1c ;  /* 0x7f80000029380811 */ /* 0x000fe200078ee0ff */
[----:B------:R-:W-:Y:S06]  /*1c1c0*/  @P0 BRA `(.L_x_1157) ;  /* 0x0000000000300947 */ /* 0x000fec0003800000 */
.L_x_1158:
        /* <DEDUP_REMOVED lines=9> */
.L_x_1150:
[----:B------:R-:W-:Y:S01]  /*1c260*/  LEA R56, R41, 0x7f800000, 0x1c ;  /* 0x7f80000029387811 */ /* 0x000fe200078ee0ff */
[----:B------:R-:W-:Y:S06]  /*1c270*/  BRA `(.L_x_1157) ;  /* 0x0000000000047947 */ /* 0x000fec0003800000 */
.L_x_1146:
[----:B------:R-:W-:-:S07]  /*1c280*/  IMAD.SHL.U32 R56, R41, 0x10000000, RZ ;  /* 0x1000000029387824 */ /* 0x000fce00078e00ff */
.L_x_1157:
[----:B------:R-:W-:Y:S05]  /*1c290*/  BSYNC B2 ;  /* 0x0000000000027941 */ /* 0x000fea0003800000 */
.L_x_1145:
        /* <DEDUP_REMOVED lines=19> */
.L_x_1166:
[C---:B------:R-:W-:Y:S01]  /*1c3d0*/  LOP3.LUT P0, RZ, R40.reuse, 0x3, RZ, 0xc0, !PT ;  /* 0x0000000328ff7812 */ /* 0x040fe2000780c0ff */
[----:B------:R-:W-:Y:S02]  /*1c3e0*/  IMAD.SHL.U32 R40, R40, 0x2, RZ ;  /* 0x0000000228287824 */ /* 0x000fe400078e00ff */
[----:B------:R-:W-:-:S10]  /*1c3f0*/  VIADD R39, R39, 0xffffffff ;  /* 0xffffffff27277836 */ /* 0x000fd40000000000 */
[----:B------:R-:W-:Y:S05]  /*1c400*/  @!P0 BRA `(.L_x_1166) ;  /* 0xfffffffc00f08947 */ /* 0x000fea000383ffff */
[----:B------:R-:W-:Y:S05]  /*1c410*/  BSYNC B4 ;  /* 0x0000000000047941 */ /* 0x000fea0003800000 */
.L_x_1165:
[----:B------:R-:W-:Y:S05]  /*1c420*/  BSYNC B3 ;  /* 0x0000000000037941 */ /* 0x000fea0003800000 */
.L_x_1164:
        /* <DEDUP_REMOVED lines=31> */
.L_x_1173:
[----:B------:R-:W-:Y:S05]  /*1c620*/  BSYNC B4 ;  /* 0x0000000000047941 */ /* 0x000fea0003800000 */
.L_x_1172:
[----:B------:R-:W-:Y:S01]  /*1c630*/  IMAD.IADD R37, R42, 0x1, R37 ;  /* 0x000000012a257824 */ /* 0x000fe200078e0225 */
[----:B------:R-:W-:Y:S06]  /*1c640*/  BRA `(.L_x_1171) ;  /* 0x0000000000087947 */ /* 0x000fec0003800000 */
.L_x_1170:
[----:B------:R-:W-:-:S05]  /*1c650*/  VIADD R39, R39, 0x94 ;  /* 0x0000009427277836 */ /* 0x000fca0000000000 */
[----:B------:R-:W-:-:S07]  /*1c660*/  SHF.L.U32 R37, R40, R39, RZ ;  /* 0x0000002728257219 */ /* 0x000fce00000006ff */
.L_x_1171:
[----:B------:R-:W-:Y:S05]  /*1c670*/  BSYNC B3 ;  /* 0x0000000000037941 */ /* 0x000fea0003800000 */
.L_x_1169:
[----:B------:R-:W-:Y:S01]  /*1c680*/  LOP3.LUT P0, RZ, R37, 0x1800000, RZ, 0xc0, !PT ;  /* 0x0180000025ff7812 */ /* 0x000fe2000780c0ff */
[----:B------:R-:W-:Y:S01]  /*1c690*/  IMAD.SHL.U32 R40, R41, 0x10000000, RZ ;  /* 0x1000000029287824 */ /* 0x000fe200078e00ff */
[----:B------:R-:W-:-:S04]  /*1c6a0*/  LOP3.LUT R37, R37, 0x7fffff, RZ, 0xc0, !PT ;  /* 0x007fffff25257812 */ /* 0x000fc800078ec0ff */
[----:B------:R-:W-:-:S07]  /*1c6b0*/  LOP3.LUT R55, R40, 0xf0000000, R37, 0xe2, !PT ;  /* 0xf000000028377812 */ /* 0x000fce00078ee225 */
[----:B------:R-:W-:Y:S01]  /*1c6c0*/  @P0 LOP3.LUT R55, R55, 0x800000, RZ, 0xfc, !PT ;  /* 0x0080000037370812 */ /* 0x000fe200078efcff */
[----:B------:R-:W-:Y:S06]  /*1c6d0*/  BRA `(.L_x_1174) ;  /* 0x0000000000787947 */ /* 0x000fec0003800000 */
.L_x_1168:
[C---:B------:R-:W-:Y:S01]  /*1c6e0*/  LOP3.LUT P0, RZ, R40.reuse, 0x4, RZ, 0xc0, !PT ;  /* 0x0000000428ff7812 */ /* 0x040fe2000780c0ff */
[----:B------:R-:W-:Y:S02]  /*1c6f0*/  IMAD.SHL.U32 R40, R40, 0x400000, RZ ;  /* 0x0040000028287824 */ /* 0x000fe400078e00ff */
[----:B------:R-:W-:-:S10]  /*1c700*/  VIADD R37, R39, 0x7f ;  /* 0x0000007f27257836 */ /* 0x000fd40000000000 */
[----:B------:R-:W-:Y:S05]  /*1c710*/  @!P0 BRA `(.L_x_1175) ;  /* 0x0000000000388947 */ /* 0x000fea0003800000 */
[----:B------:R-:W-:Y:S01]  /*1c720*/  ISETP.GT.AND P0, PT, R39, 0x7e, PT ;  /* 0x0000007e2700780c */ /* 0x000fe20003f04270 */
[----:B------:R-:W-:-:S12]  /*1c730*/  BSSY B3, `(.L_x_1176) ;  /* 0x0000009000037945 */ /* 0x000fd80003800000 */
[----:B------:R-:W-:Y:S05]  /*1c740*/  @P0 BRA `(.L_x_1177) ;  /* 0x00000000001c0947 */ /* 0x000fea0003800000 */
.L_x_1178:
[--C-:B------:R-:W-:Y:S02]  /*1c750*/  SHF.R.U32.HI R39, RZ, 0x19, R40.reuse ;  /* 0x00000019ff277819 */ /* 0x100fe40000011628 */
[C---:B------:R-:W-:Y:S01]  /*1c760*/  ISETP.LT.AND P1, PT, R37.reuse, 0xfd, PT ;  /* 0x000000fd2500780c */ /* 0x040fe20003f21270 */
[----:B------:R-:W-:Y:S01]  /*1c770*/  VIADD R37, R37, 0x1 ;  /* 0x0000000125257836 */ /* 0x000fe20000000000 */
[----:B------:R-:W-:Y:S02]  /*1c780*/  LOP3.LUT R39, R39, 0x1, RZ, 0xc0, !PT ;  /* 0x0000000127277812 */ /* 0x000fe400078ec0ff */
[----:B------:R-:W-:Y:S02]  /*1c790*/  SHF.R.U32.HI R40, RZ, 0x1, R40 ;  /* 0x00000001ff287819 */ /* 0x000fe40000011628 */
[----:B------:R-:W-:-:S13]  /*1c7a0*/  ISETP.NE.U32.AND P0, PT, R39, 0x1, PT ;  /* 0x000000012700780c */ /* 0x000fda0003f05070 */
[----:B------:R-:W-:Y:S05]  /*1c7b0*/  @!P0 BRA P1, `(.L_x_1178) ;  /* 0xfffffffc00e48947 */ /* 0x000fea000083ffff */
.L_x_1177:
[----:B------:R-:W-:Y:S05]  /*1c7c0*/  BSYNC B3 ;  /* 0x0000000000037941 */ /* 0x000fea0003800000 */
.L_x_1176:
[----:B------:R-:W-:-:S13]  /*1c7d0*/  LOP3.LUT P0, RZ, R40, 0x1000000, RZ, 0xc0, !PT ;  /* 0x0100000028ff7812 */ /* 0x000fda000780c0ff */
[----:B------:R-:W-:Y:S01]  /*1c7e0*/  @P0 LEA R55, R41, 0x7f800000, 0x1c ;  /* 0x7f80000029370811 */ /* 0x000fe200078ee0ff */
[----:B------:R-:W-:Y:S06]  /*1c7f0*/  @P0 BRA `(.L_x_1174) ;  /* 0x0000000000300947 */ /* 0x000fec0003800000 */
.L_x_1175:
        /* <DEDUP_REMOVED lines=9> */
.L_x_1167:
[----:B------:R-:W-:Y:S01]  /*1c890*/  LEA R55, R41, 0x7f800000, 0x1c ;  /* 0x7f80000029377811 */ /* 0x000fe200078ee0ff */
[----:B------:R-:W-:Y:S06]  /*1c8a0*/  BRA `(.L_x_1174) ;  /* 0x0000000000047947 */ /* 0x000fec0003800000 */
.L_x_1163:
[----:B------:R-:W-:-:S07]  /*1c8b0*/  IMAD.SHL.U32 R55, R41, 0x10000000, RZ ;  /* 0x1000000029377824 */ /* 0x000fce00078e00ff */
.L_x_1174:
[----:B------:R-:W-:Y:S05]  /*1c8c0*/  BSYNC B2 ;  /* 0x0000000000027941 */ /* 0x000fea0003800000 */
.L_x_1162:
        /* <DEDUP_REMOVED lines=19> */
.L_x_1183:
[C---:B------:R-:W-:Y:S01]  /*1ca00*/  LOP3.LUT P0, RZ, R40.reuse, 0x3, RZ, 0xc0, !PT ;  /* 0x0000000328ff7812 */ /* 0x040fe2000780c0ff */
[----:B------:R-:W-:Y:S02]  /*1ca10*/  IMAD.SHL.U32 R40, R40, 0x2, RZ ;  /* 0x0000000228287824 */ /* 0x000fe400078e00ff */
[----:B------:R-:W-:-:S10]  /*1ca20*/  VIADD R39, R39, 0xffffffff ;  /* 0xffffffff27277836 */ /* 0x000fd40000000000 */
[----:B------:R-:W-:Y:S05]  /*1ca30*/  @!P0 BRA `(.L_x_1183) ;  /* 0xfffffffc00f08947 */ /* 0x000fea000383ffff */
[----:B------:R-:W-:Y:S05]  /*1ca40*/  BSYNC B4 ;  /* 0x0000000000047941 */ /* 0x000fea0003800000 */
.L_x_1182:
[----:B------:R-:W-:Y:S05]  /*1ca50*/  BSYNC B3 ;  /* 0x0000000000037941 */ /* 0x000fea0003800000 */
.L_x_1181:
        /* <DEDUP_REMOVED lines=31> */
.L_x_1190:
[----:B------:R-:W-:Y:S05]  /*1cc50*/  BSYNC B4 ;  /* 0x0000000000047941 */ /* 0x000fea0003800000 */
.L_x_1189:
[----:B------:R-:W-:Y:S01]  /*1cc60*/  IMAD.IADD R37, R42, 0x1, R37 ;  /* 0x000000012a257824 */ /* 0x000fe200078e0225 */
[----:B------:R-:W-:Y:S06]  /*1cc70*/  BRA `(.L_x_1188) ;  /* 0x0000000000087947 */ /* 0x000fec0003800000 */
.L_x_1187:
[----:B------:R-:W-:-:S05]  /*1cc80*/  VIADD R39, R39, 0x94 ;  /* 0x0000009427277836 */ /* 0x000fca0000000000 */
[----:B------:R-:W-:-:S07]  /*1cc90*/  SHF.L.U32 R37, R40, R39, RZ ;  /* 0x0000002728257219 */ /* 0x000fce00000006ff */
.L_x_1188:
[----:B------:R-:W-:Y:S05]  /*1cca0*/  BSYNC B3 ;  /* 0x0000000000037941 */ /* 0x000fea0003800000 */
.L_x_1186:
[----:B------:R-:W-:Y:S01]  /*1ccb0*/  LOP3.LUT P0, RZ, R37, 0x1800000, RZ, 0xc0, !PT ;  /* 0x0180000025ff7812 */ /* 0x000fe2000780c0ff */
[----:B------:R-:W-:Y:S01]  /*1ccc0*/  IMAD.SHL.U32 R54, R41, 0x10000000, RZ ;  /* 0x1000000029367824 */ /* 0x000fe200078e00ff */
[----:B------:R-:W-:-:S04]  /*1ccd0*/  LOP3.LUT R37, R37, 0x7fffff, RZ, 0xc0, !PT ;  /* 0x007fffff25257812 */ /* 0x000fc800078ec0ff */
[----:B------:R-:W-:-:S07]  /*1cce0*/  LOP3.LUT R54, R54, 0xf0000000, R37, 0xe2, !PT ;  /* 0xf000000036367812 */ /* 0x000fce00078ee225 */
[----:B------:R-:W-:Y:S01]  /*1ccf0*/  @P0 LOP3.LUT R54, R54, 0x800000, RZ, 0xfc, !PT ;  /* 0x0080000036360812 */ /* 0x000fe200078efcff */
[----:B------:R-:W-:Y:S06]  /*1cd00*/  BRA `(.L_x_1191) ;  /* 0x0000000000787947 */ /* 0x000fec0003800000 */
.L_x_1185:
[C---:B------:R-:W-:Y:S01]  /*1cd10*/  LOP3.LUT P0, RZ, R40.reuse, 0x4, RZ, 0xc0, !PT ;  /* 0x0000000428ff7812 */ /* 0x040fe2000780c0ff */
[----:B------:R-:W-:Y:S02]  /*1cd20*/  IMAD.SHL.U32 R40, R40, 0x400000, RZ ;  /* 0x0040000028287824 */ /* 0x000fe400078e00ff */
[----:B------:R-:W-:-:S10]  /*1cd30*/  VIADD R37, R39, 0x7f ;  /* 0x0000007f27257836 */ /* 0x000fd40000000000 */
[----:B------:R-:W-:Y:S05]  /*1cd40*/  @!P0 BRA `(.L_x_1192) ;  /* 0x0000000000388947 */ /* 0x000fea0003800000 */
[----:B------:R-:W-:Y:S01]  /*1cd50*/  ISETP.GT.AND P0, PT, R39, 0x7e, PT ;  /* 0x0000007e2700780c */ /* 0x000fe20003f04270 */
[----:B------:R-:W-:-:S12]  /*1cd60*/  BSSY B3, `(.L_x_1193) ;  /* 0x0000009000037945 */ /* 0x000fd80003800000 */
[----:B------:R-:W-:Y:S05]  /*1cd70*/  @P0 BRA `(.L_x_1194) ;  /* 0x00000000001c0947 */ /* 0x000fea0003800000 */
.L_x_1195:
[--C-:B------:R-:W-:Y:S02]  /*1cd80*/  SHF.R.U32.HI R39, RZ, 0x19, R40.reuse ;  /* 0x00000019ff277819 */ /* 0x100fe40000011628 */
[C---:B------:R-:W-:Y:S01]  /*1cd90*/  ISETP.LT.AND P1, PT, R37.reuse, 0xfd, PT ;  /* 0x000000fd2500780c */ /* 0x040fe20003f21270 */
[----:B------:R-:W-:Y:S01]  /*1cda0*/  VIADD R37, R37, 0x1 ;  /* 0x0000000125257836 */ /* 0x000fe20000000000 */
[----:B------:R-:W-:Y:S02]  /*1cdb0*/  LOP3.LUT R39, R39, 0x1, RZ, 0xc0, !PT ;  /* 0x0000000127277812 */ /* 0x000fe400078ec0ff */
[----:B------:R-:W-:Y:S02]  /*1cdc0*/  SHF.R.U32.HI R40, RZ, 0x1, R40 ;  /* 0x00000001ff287819 */ /* 0x000fe40000011628 */
[----:B------:R-:W-:-:S13]  /*1cdd0*/  ISETP.NE.U32.AND P0, PT, R39, 0x1, PT ;  /* 0x000000012700780c */ /* 0x000fda0003f05070 */
[----:B------:R-:W-:Y:S05]  /*1cde0*/  @!P0 BRA P1, `(.L_x_1195) ;  /* 0xfffffffc00e48947 */ /* 0x000fea000083ffff */
.L_x_1194:
[----:B------:R-:W-:Y:S05]  /*1cdf0*/  BSYNC B3 ;  /* 0x0000000000037941 */ /* 0x000fea0003800000 */
.L_x_1193:
[----:B------:R-:W-:-:S13]  /*1ce00*/  LOP3.LUT P0, RZ, R40, 0x1000000, RZ, 0xc0, !PT ;  /* 0x0100000028ff7812 */ /* 0x000fda000780c0ff */
[----:B------:R-:W-:Y:S01]  /*1ce10*/  @P0 LEA R54, R41, 0x7f800000, 0x1c ;  /* 0x7f80000029360811 */ /* 0x000fe200078ee0ff */
[----:B------:R-:W-:Y:S06]  /*1ce20*/  @P0 BRA `(.L_x_1191) ;  /* 0x0000000000300947 */ /* 0x000fec0003800000 */
.L_x_1192:
        /* <DEDUP_REMOVED lines=9> */
.L_x_1184:
[----:B------:R-:W-:Y:S01]  /*1cec0*/  LEA R54, R41, 0x7f800000, 0x1c ;  /* 0x7f80000029367811 */ /* 0x000fe200078ee0ff */
[----:B------:R-:W-:Y:S06]  /*1ced0*/  BRA `(.L_x_1191) ;  /* 0x0000000000047947 */ /* 0x000fec0003800000 */
.L_x_1180:
[----:B------:R-:W-:-:S07]  /*1cee0*/  IMAD.SHL.U32 R54, R41, 0x10000000, RZ ;  /* 0x1000000029367824 */ /* 0x000fce00078e00ff */
.L_x_1191:
[----:B------:R-:W-:Y:S05]  /*1cef0*/  BSYNC B2 ;  /* 0x0000000000027941 */ /* 0x000fea0003800000 */
.L_x_1179:
        /* <DEDUP_REMOVED lines=19> */
.L_x_1200:
[C---:B------:R-:W-:Y:S01]  /*1d030*/  LOP3.LUT P0, RZ, R40.reuse, 0x3, RZ, 0xc0, !PT ;  /* 0x0000000328ff7812 */ /* 0x040fe2000780c0ff */
[----:B------:R-:W-:Y:S02]  /*1d040*/  IMAD.SHL.U32 R40, R40, 0x2, RZ ;  /* 0x0000000228287824 */ /* 0x000fe400078e00ff */
[----:B------:R-:W-:-:S10]  /*1d050*/  VIADD R39, R39, 0xffffffff ;  /* 0xffffffff27277836 */ /* 0x000fd40000000000 */
[----:B------:R-:W-:Y:S05]  /*1d060*/  @!P0 BRA `(.L_x_1200) ;  /* 0xfffffffc00f08947 */ /* 0x000fea000383ffff */
[----:B------:R-:W-:Y:S05]  /*1d070*/  BSYNC B4 ;  /* 0x0000000000047941 */ /* 0x000fea0003800000 */
.L_x_1199:
[----:B------:R-:W-:Y:S05]  /*1d080*/  BSYNC B3 ;  /* 0x0000000000037941 */ /* 0x000fea0003800000 */
.L_x_1198:
        /* <DEDUP_REMOVED lines=31> */
.L_x_1207:
[----:B------:R-:W-:Y:S05]  /*1d280*/  BSYNC B4 ;  /* 0x0000000000047941 */ /* 0x000fea0003800000 */
.L_x_1206:
[----:B------:R-:W-:Y:S01]  /*1d290*/  IMAD.IADD R37, R42, 0x1, R37 ;  /* 0x000000012a257824 */ /* 0x000fe200078e0225 */
[----:B------:R-:W-:Y:S06]  /*1d2a0*/  BRA `(.L_x_1205) ;  /* 0x0000000000087947 */ /* 0x000fec0003800000 */
.L_x_1204:
[----:B------:R-:W-:-:S05]  /*1d2b0*/  VIADD R39, R39, 0x94 ;  /* 0x0000009427277836 */ /* 0x000fca0000000000 */
[----:B------:R-:W-:-:S07]  /*1d2c0*/  SHF.L.U32 R37, R40, R39, RZ ;  /* 0x0000002728257219 */ /* 0x000fce00000006ff */
.L_x_1205:
[----:B------:R-:W-:Y:S05]  /*1d2d0*/  BSYNC B3 ;  /* 0x0000000000037941 */ /* 0x000fea0003800000 */
.L_x_1203:
[----:B------:R-:W-:Y:S01]  /*1d2e0*/  LOP3.LUT P0, RZ, R37, 0x1800000, RZ, 0xc0, !PT ;  /* 0x0180000025ff7812 */ /* 0x000fe2000780c0ff */
[----:B------:R-:W-:Y:S01]  /*1d2f0*/  IMAD.SHL.U32 R40, R41, 0x10000000, RZ ;  /* 0x1000000029287824 */ /* 0x000fe200078e00ff */
[----:B------:R-:W-:-:S04]  /*1d300*/  LOP3.LUT R37, R37, 0x7fffff, RZ, 0xc0, !PT ;  /* 0x007fffff25257812 */ /* 0x000fc800078ec0ff */
[----:B------:R-:W-:-:S07]  /*1d310*/  LOP3.LUT R53, R40, 0xf0000000, R37, 0xe2, !PT ;  /* 0xf000000028357812 */ /* 0x000fce00078ee225 */
[----:B------:R-:W-:Y:S01]  /*1d320*/  @P0 LOP3.LUT R53, R53, 0x800000, RZ, 0xfc, !PT ;  /* 0x0080000035350812 */ /* 0x000fe200078efcff */
[----:B------:R-:W-:Y:S06]  /*1d330*/  BRA `(.L_x_1208) ;  /* 0x0000000000787947 */ /* 0x000fec0003800000 */
.L_x_1202:
[C---:B------:R-:W-:Y:S01]  /*1d340*/  LOP3.LUT P0, RZ, R40.reuse, 0x4, RZ, 0xc0, !PT ;  /* 0x0000000428ff7812 */ /* 0x040fe2000780c0ff */
[----:B------:R-:W-:Y:S02]  /*1d350*/  IMAD.SHL.U32 R40, R40, 0x400000, RZ ;  /* 0x0040000028287824 */ /* 0x000fe400078e00ff */
[----:B------:R-:W-:-:S10]  /*1d360*/  VIADD R37, R39, 0x7f ;  /* 0x0000007f27257836 */ /* 0x000fd40000000000 */
[----:B------:R-:W-:Y:S05]  /*1d370*/  @!P0 BRA `(.L_x_1209) ;  /* 0x0000000000388947 */ /* 0x000fea0003800000 */
[----:B------:R-:W-:Y:S01]  /*1d380*/  ISETP.GT.AND P0, PT, R39, 0x7e, PT ;  /* 0x0000007e2700780c */ /* 0x000fe20003f04270 */
[----:B------:R-:W-:-:S12]  /*1d390*/  BSSY B3, `(.L_x_1210) ;  /* 0x0000009000037945 */ /* 0x000fd80003800000 */
[----:B------:R-:W-:Y:S05]  /*1d3a0*/  @P0 BRA `(.L_x_1211) ;  /* 0x00000000001c0947 */ /* 0x000fea0003800000 */
.L_x_1212:
[--C-:B------:R-:W-:Y:S02]  /*1d3b0*/  SHF.R.U32.HI R39, RZ, 0x19, R40.reuse ;  /* 0x00000019ff277819 */ /* 0x100fe40000011628 */
[C---:B------:R-:W-:Y:S01]  /*1d3c0*/  ISETP.LT.AND P1, PT, R37.reuse, 0xfd, PT ;  /* 0x000000fd2500780c */ /* 0x040fe20003f21270 */
[----:B------:R-:W-:Y:S01]  /*1d3d0*/  VIADD R37, R37, 0x1 ;  /* 0x0000000125257836 */ /* 0x000fe20000000000 */
[----:B------:R-:W-:Y:S02]  /*1d3e0*/  LOP3.LUT R39, R39, 0x1, RZ, 0xc0, !PT ;  /* 0x0000000127277812 */ /* 0x000fe400078ec0ff */
[----:B------:R-:W-:Y:S02]  /*1d3f0*/  SHF.R.U32.HI R40, RZ, 0x1, R40 ;  /* 0x00000001ff287819 */ /* 0x000fe40000011628 */
[----:B------:R-:W-:-:S13]  /*1d400*/  ISETP.NE.U32.AND P0, PT, R39, 0x1, PT ;  /* 0x000000012700780c */ /* 0x000fda0003f05070 */
[----:B------:R-:W-:Y:S05]  /*1d410*/  @!P0 BRA P1, `(.L_x_1212) ;  /* 0xfffffffc00e48947 */ /* 0x000fea000083ffff */
.L_x_1211:
[----:B------:R-:W-:Y:S05]  /*1d420*/  BSYNC B3 ;  /* 0x0000000000037941 */ /* 0x000fea0003800000 */
.L_x_1210:
[----:B------:R-:W-:-:S13]  /*1d430*/  LOP3.LUT P0, RZ, R40, 0x1000000, RZ, 0xc0, !PT ;  /* 0x0100000028ff7812 */ /* 0x000fda000780c0ff */
[----:B------:R-:W-:Y:S01]  /*1d440*/  @P0 LEA R53, R41, 0x7f800000, 0x1c ;  /* 0x7f80000029350811 */ /* 0x000fe200078ee0ff */
[----:B------:R-:W-:Y:S06]  /*1d450*/  @P0 BRA `(.L_x_1208) ;  /* 0x0000000000300947 */ /* 0x000fec0003800000 */
.L_x_1209:
        /* <DEDUP_REMOVED lines=9> */
.L_x_1201:
[----:B------:R-:W-:Y:S01]  /*1d4f0*/  LEA R53, R41, 0x7f800000, 0x1c ;  /* 0x7f80000029357811 */ /* 0x000fe200078ee0ff */
[----:B------:R-:W-:Y:S06]  /*1d500*/  BRA `(.L_x_1208) ;  /* 0x0000000000047947 */ /* 0x000fec0003800000 */
.L_x_1197:
[----:B------:R-:W-:-:S07]  /*1d510*/  IMAD.SHL.U32 R53, R41, 0x10000000, RZ ;  /* 0x1000000029357824 */ /* 0x000fce00078e00ff */
.L_x_1208:
[----:B------:R-:W-:Y:S05]  /*1d520*/  BSYNC B2 ;  /* 0x0000000000027941 */ /* 0x000fea0003800000 */
.L_x_1196:
        /* <DEDUP_REMOVED lines=19> */
.L_x_1217:
[C---:B------:R-:W-:Y:S01]  /*1d660*/  LOP3.LUT P0, RZ, R40.reuse, 0x3, RZ, 0xc0, !PT ;  /* 0x0000000328ff7812 */ /* 0x040fe2000780c0ff */
[----:B------:R-:W-:Y:S02]  /*1d670*/  IMAD.SHL.U32 R40, R40, 0x2, RZ ;  /* 0x0000000228287824 */ /* 0x000fe400078e00ff */
[----:B------:R-:W-:-:S10]  /*1d680*/  VIADD R39, R39, 0xffffffff ;  /* 0xffffffff27277836 */ /* 0x000fd40000000000 */
[----:B------:R-:W-:Y:S05]  /*1d690*/  @!P0 BRA `(.L_x_1217) ;  /* 0xfffffffc00f08947 */ /* 0x000fea000383ffff */
[----:B------:R-:W-:Y:S05]  /*1d6a0*/  BSYNC B4 ;  /* 0x0000000000047941 */ /* 0x000fea0003800000 */
.L_x_1216:
[----:B------:R-:W-:Y:S05]  /*1d6b0*/  BSYNC B3 ;  /* 0x0000000000037941 */ /* 0x000fea0003800000 */
.L_x_1215:
        /* <DEDUP_REMOVED lines=31> */
.L_x_1224:
[----:B------:R-:W-:Y:S05]  /*1d8b0*/  BSYNC B4 ;  /* 0x0000000000047941 */ /* 0x000fea0003800000 */
.L_x_1223:
[----:B------:R-:W-:Y:S01]  /*1d8c0*/  IMAD.IADD R28, R39, 0x1, R28 ;  /* 0x00000001271c7824 */ /* 0x000fe200078e021c */
[----:B------:R-:W-:Y:S06]  /*1d8d0*/  BRA `(.L_x_1222) ;  /* 0x0000000000087947 */ /* 0x000fec0003800000 */
.L_x_1221:
[----:B------:R-:W-:-:S05]  /*1d8e0*/  VIADD R39, R39, 0x94 ;  /* 0x0000009427277836 */ /* 0x000fca0000000000 */
[----:B------:R-:W-:-:S07]  /*1d8f0*/  SHF.L.U32 R28, R40, R39, RZ ;  /* 0x00000027281c7219 */ /* 0x000fce00000006ff */
.L_x_1222:
[----:B------:R-:W-:Y:S05]  /*1d900*/  BSYNC B3 ;  /* 0x0000000000037941 */ /* 0x000fea0003800000 */
.L_x_1220:
[C---:B------:R-:W-:Y:S01]  /*1d910*/  LOP3.LUT P0, RZ, R28.reuse, 0x1800000, RZ, 0xc0, !PT ;  /* 0x018000001cff7812 */ /* 0x040fe2000780c0ff */
[----:B------:R-:W-:Y:S01]  /*1d920*/  IMAD.SHL.U32 R41, R41, 0x10000000, RZ ;  /* 0x1000000029297824 */ /* 0x000fe200078e00ff */
[----:B------:R-:W-:-:S04]  /*1d930*/  LOP3.LUT R28, R28, 0x7fffff, RZ, 0xc0, !PT ;  /* 0x007fffff1c1c7812 */ /* 0x000fc800078ec0ff */
[----:B------:R-:W-:-:S07]  /*1d940*/  LOP3.LUT R63, R41, 0xf0000000, R28, 0xe2, !PT ;  /* 0xf0000000293f7812 */ /* 0x000fce00078ee21c */
[----:B------:R-:W-:Y:S01]  /*1d950*/  @P0 LOP3.LUT R63, R63, 0x800000, RZ, 0xfc, !PT ;  /* 0x008000003f3f0812 */ /* 0x000fe200078efcff */
[----:B------:R-:W-:Y:S06]  /*1d960*/  BRA `(.L_x_1225) ;  /* 0x0000000000807947 */ /* 0x000fec0003800000 */
.L_x_1219:
[C---:B------:R-:W-:Y:S01]  /*1d970*/  LOP3.LUT P0, RZ, R40.reuse, 0x4, RZ, 0xc0, !PT ;  /* 0x0000000428ff7812 */ /* 0x040fe2000780c0ff */
[----:B------:R-:W-:Y:S02]  /*1d980*/  IMAD.SHL.U32 R40, R40, 0x400000, RZ ;  /* 0x0040000028287824 */ /* 0x000fe400078e00ff */
[----:B------:R-:W-:-:S10]  /*1d990*/  VIADD R37, R39, 0x7f ;  /* 0x0000007f27257836 */ /* 0x000fd40000000000 */
[----:B------:R-:W-:Y:S05]  /*1d9a0*/  @!P0 BRA `(.L_x_1226) ;  /* 0x00000000003c8947 */ /* 0x000fea0003800000 */
[----:B------:R-:W-:Y:S01]  /*1d9b0*/  ISETP.GT.AND P0, PT, R39, 0x7e, PT ;  /* 0x0000007e2700780c */ /* 0x000fe20003f04270 */
[----:B------:R-:W-:-:S12]  /*1d9c0*/  BSSY B3, `(.L_x_1227) ;  /* 0x0000009000037945 */ /* 0x000fd80003800000 */
[----:B------:R-:W-:Y:S05]  /*1d9d0*/  @P0 BRA `(.L_x_1228) ;  /* 0x00000000001c0947 */ /* 0x000fea0003800000 */
.L_x_1229:
[--C-:B------:R-:W-:Y:S02]  /*1d9e0*/  SHF.R.U32.HI R39, RZ, 0x19, R40.reuse ;  /* 0x00000019ff277819 */ /* 0x100fe40000011628 */
[C---:B------:R-:W-:Y:S01]  /*1d9f0*/  ISETP.LT.AND P1, PT, R37.reuse, 0xfd, PT ;  /* 0x000000fd2500780c */ /* 0x040fe20003f21270 */
[----:B------:R-:W-:Y:S01]  /*1da00*/  VIADD R37, R37, 0x1 ;  /* 0x0000000125257836 */ /* 0x000fe20000000000 */
[----:B------:R-:W-:Y:S02]  /*1da10*/  LOP3.LUT R39, R39, 0x1, RZ, 0xc0, !PT ;  /* 0x0000000127277812 */ /* 0x000fe400078ec0ff */
[----:B------:R-:W-:Y:S02]  /*1da20*/  SHF.R.U32.HI R40, RZ, 0x1, R40 ;  /* 0x00000001ff287819 */ /* 0x000fe40000011628 */
[----:B------:R-:W-:-:S13]  /*1da30*/  ISETP.NE.U32.AND P0, PT, R39, 0x1, PT ;  /* 0x000000012700780c */ /* 0x000fda0003f05070 */
[----:B------:R-:W-:Y:S05]  /*1da40*/  @!P0 BRA P1, `(.L_x_1229) ;  /* 0xfffffffc00e48947 */ /* 0x000fea000083ffff */
.L_x_1228:
[----:B------:R-:W-:Y:S05]  /*1da50*/  BSYNC B3 ;  /* 0x0000000000037941 */ /* 0x000fea0003800000 */
.L_x_1227:
[----:B------:R-:W-:-:S13]  /*1da60*/  LOP3.LUT P0, RZ, R40, 0x1000000, RZ, 0xc0, !PT ;  /* 0x0100000028ff7812 */ /* 0x000fda000780c0ff */
[----:B------:R-:W-:-:S04]  /*1da70*/  @P0 LOP3.LUT R28, R28, 0x80000000, RZ, 0xc0, !PT ;  /* 0x800000001c1c0812 */ /* 0x000fc800078ec0ff */
[----:B------:R-:W-:Y:S01]  /*1da80*/  @P0 LOP3.LUT R63, R28, 0x7f800000, RZ, 0xfc, !PT ;  /* 0x7f8000001c3f0812 */ /* 0x000fe200078efcff */
[----:B------:R-:W-:Y:S06]  /*1da90*/  @P0 BRA `(.L_x_1225) ;  /* 0x0000000000340947 */ /* 0x000fec0003800000 */
.L_x_1226:
        /* <DEDUP_REMOVED lines=9> */
.L_x_1218:
[----:B------:R-:W-:-:S04]  /*1db30*/  LOP3.LUT R28, R28, 0x80000000, RZ, 0xc0, !PT ;  /* 0x800000001c1c7812 */ /* 0x000fc800078ec0ff */
[----:B------:R-:W-:Y:S01]  /*1db40*/  LOP3.LUT R63, R28, 0x7f800000, RZ, 0xfc, !PT ;  /* 0x7f8000001c3f7812 */ /* 0x000fe200078efcff */
[----:B------:R-:W-:Y:S06]  /*1db50*/  BRA `(.L_x_1225) ;  /* 0x0000000000047947 */ /* 0x000fec0003800000 */
.L_x_1214:
[----:B------:R-:W-:-:S07]  /*1db60*/  IMAD.SHL.U32 R63, R41, 0x10000000, RZ ;  /* 0x10000000293f7824 */ /* 0x000fce00078e00ff */
.L_x_1225:
[----:B------:R-:W-:Y:S05]  /*1db70*/  BSYNC B2 ;  /* 0x0000000000027941 */ /* 0x000fea0003800000 */
.L_x_1213:
        /* <DEDUP_REMOVED lines=20> */
.L_x_1234:
[C---:B------:R-:W-:Y:S01]  /*1dcc0*/  LOP3.LUT P0, RZ, R39.reuse, 0x3, RZ, 0xc0, !PT ;  /* 0x0000000327ff7812 */ /* 0x040fe2000780c0ff */
[----:B------:R-:W-:Y:S02]  /*1dcd0*/  IMAD.SHL.U32 R39, R39, 0x2, RZ ;  /* 0x0000000227277824 */ /* 0x000fe400078e00ff */
[----:B------:R-:W-:-:S10]  /*1dce0*/  VIADD R37, R37, 0xffffffff ;  /* 0xffffffff25257836 */ /* 0x000fd40000000000 */
[----:B------:R-:W-:Y:S05]  /*1dcf0*/  @!P0 BRA `(.L_x_1234) ;  /* 0xfffffffc00f08947 */ /* 0x000fea000383ffff */
[----:B------:R-:W-:Y:S05]  /*1dd00*/  BSYNC B4 ;  /* 0x0000000000047941 */ /* 0x000fea0003800000 */
.L_x_1233:
[----:B------:R-:W-:Y:S05]  /*1dd10*/  BSYNC B3 ;  /* 0x0000000000037941 */ /* 0x000fea0003800000 */
.L_x_1232:
        /* <DEDUP_REMOVED lines=31> */
.L_x_1241:
[----:B------:R-:W-:Y:S05]  /*1df10*/  BSYNC B4 ;  /* 0x0000000000047941 */ /* 0x000fea0003800000 */
.L_x_1240:
[----:B------:R-:W-:Y:S01]  /*1df20*/  IMAD.IADD R28, R37, 0x1, R28 ;  /* 0x00000001251c7824 */ /* 0x000fe200078e021c */
[----:B------:R-:W-:Y:S06]  /*1df30*/  BRA `(.L_x_1239) ;  /* 0x0000000000087947 */ /* 0x000fec0003800000 */
.L_x_1238:
[----:B------:R-:W-:-:S05]  /*1df40*/  VIADD R28, R37, 0x94 ;  /* 0x00000094251c7836 */ /* 0x000fca0000000000 */
[----:B------:R-:W-:-:S07]  /*1df50*/  SHF.L.U32 R28, R39, R28, RZ ;  /* 0x0000001c271c7219 */ /* 0x000fce00000006ff */
.L_x_1239:
[----:B------:R-:W-:Y:S05]  /*1df60*/  BSYNC B3 ;  /* 0x0000000000037941 */ /* 0x000fea0003800000 */
.L_x_1237:
[----:B------:R-:W-:Y:S01]  /*1df70*/  LOP3.LUT P0, RZ, R28, 0x1800000, RZ, 0xc0, !PT ;  /* 0x018000001cff7812 */ /* 0x000fe2000780c0ff */
[----:B------:R-:W-:Y:S01]  /*1df80*/  IMAD.SHL.U32 R37, R40, 0x10000000, RZ ;  /* 0x1000000028257824 */ /* 0x000fe200078e00ff */
[----:B------:R-:W-:-:S04]  /*1df90*/  LOP3.LUT R28, R28, 0x7fffff, RZ, 0xc0, !PT ;  /* 0x007fffff1c1c7812 */ /* 0x000fc800078ec0ff */
[----:B------:R-:W-:-:S07]  /*1dfa0*/  LOP3.LUT R62, R37, 0xf0000000, R28, 0xe2, !PT ;  /* 0xf0000000253e7812 */ /* 0x000fce00078ee21c */
[----:B------:R-:W-:Y:S01]  /*1dfb0*/  @P0 LOP3.LUT R62, R62, 0x800000, RZ, 0xfc, !PT ;  /* 0x008000003e3e0812 */ /* 0x000fe200078efcff */
[----:B------:R-:W-:Y:S06]  /*1dfc0*/  BRA `(.L_x_1242) ;  /* 0x0000000000787947 */ /* 0x000fec0003800000 */
.L_x_1236:
[C---:B------:R-:W-:Y:S01]  /*1dfd0*/  LOP3.LUT P0, RZ, R39.reuse, 0x4, RZ, 0xc0, !PT ;  /* 0x0000000427ff7812 */ /* 0x040fe2000780c0ff */
[----:B------:R-:W-:Y:S02]  /*1dfe0*/  IMAD.SHL.U32 R39, R39, 0x400000, RZ ;  /* 0x0040000027277824 */ /* 0x000fe400078e00ff */
[----:B------:R-:W-:-:S10]  /*1dff0*/  VIADD R28, R37, 0x7f ;  /* 0x0000007f251c7836 */ /* 0x000fd40000000000 */
[----:B------:R-:W-:Y:S05]  /*1e000*/  @!P0 BRA `(.L_x_1243) ;  /* 0x0000000000388947 */ /* 0x000fea0003800000 */
[----:B------:R-:W-:Y:S01]  /*1e010*/  ISETP.GT.AND P0, PT, R37, 0x7e, PT ;  /* 0x0000007e2500780c */ /* 0x000fe20003f04270 */
[----:B------:R-:W-:-:S12]  /*1e020*/  BSSY B3, `(.L_x_1244) ;  /* 0x0000009000037945 */ /* 0x000fd80003800000 */
[----:B------:R-:W-:Y:S05]  /*1e030*/  @P0 BRA `(.L_x_1245) ;  /* 0x00000000001c0947 */ /* 0x000fea0003800000 */
.L_x_1246:
[--C-:B------:R-:W-:Y:S02]  /*1e040*/  SHF.R.U32.HI R37, RZ, 0x19, R39.reuse ;  /* 0x00000019ff257819 */ /* 0x100fe40000011627 */
[C---:B------:R-:W-:Y:S01]  /*1e050*/  ISETP.LT.AND P1, PT, R28.reuse, 0xfd, PT ;  /* 0x000000fd1c00780c */ /* 0x040fe20003f21270 */
[----:B------:R-:W-:Y:S01]  /*1e060*/  VIADD R28, R28, 0x1 ;  /* 0x000000011c1c7836 */ /* 0x000fe20000000000 */
[----:B------:R-:W-:Y:S02]  /*1e070*/  LOP3.LUT R37, R37, 0x1, RZ, 0xc0, !PT ;  /* 0x0000000125257812 */ /* 0x000fe400078ec0ff */
[----:B------:R-:W-:Y:S02]  /*1e080*/  SHF.R.U32.HI R39, RZ, 0x1, R39 ;  /* 0x00000001ff277819 */ /* 0x000fe40000011627 */
[----:B------:R-:W-:-:S13]  /*1e090*/  ISETP.NE.U32.AND P0, PT, R37, 0x1, PT ;  /* 0x000000012500780c */ /* 0x000fda0003f05070 */
[----:B------:R-:W-:Y:S05]  /*1e0a0*/  @!P0 BRA P1, `(.L_x_1246) ;  /* 0xfffffffc00e48947 */ /* 0x000fea000083ffff */
.L_x_1245:
[----:B------:R-:W-:Y:S05]  /*1e0b0*/  BSYNC B3 ;  /* 0x0000000000037941 */ /* 0x000fea0003800000 */
.L_x_1244:
[----:B------:R-:W-:-:S13]  /*1e0c0*/  LOP3.LUT P0, RZ, R39, 0x1000000, RZ, 0xc0, !PT ;  /* 0x0100000027ff7812 */ /* 0x000fda000780c0ff */
[----:B------:R-:W-:Y:S01]  /*1e0d0*/  @P0 LEA R62, R40, 0x7f800000, 0x1c ;  /* 0x7f800000283e0811 */ /* 0x000fe200078ee0ff */
[----:B------:R-:W-:Y:S06]  /*1e0e0*/  @P0 BRA `(.L_x_1242) ;  /* 0x0000000000300947 */ /* 0x000fec0003800000 */
.L_x_1243:
        /* <DEDUP_REMOVED lines=9> */
.L_x_1235:
[----:B------:R-:W-:Y:S01]  /*1e180*/  LEA R62, R40, 0x7f800000, 0x1c ;  /* 0x7f800000283e7811 */ /* 0x000fe200078ee0ff */
[----:B------:R-:W-:Y:S06]  /*1e190*/  BRA `(.L_x_1242) ;  /* 0x0000000000047947 */ /* 0x000fec0003800000 */
.L_x_1231:
[----:B------:R-:W-:-:S07]  /*1e1a0*/  IMAD.SHL.U32 R62, R40, 0x10000000, RZ ;  /* 0x10000000283e7824 */ /* 0x000fce00078e00ff */
.L_x_1242:
[----:B------:R-:W-:Y:S05]  /*1e1b0*/  BSYNC B2 ;  /* 0x0000000000027941 */ /* 0x000fea0003800000 */
.L_x_1230:
        /* <DEDUP_REMOVED lines=19> */
.L_x_1251:
[C---:B------:R-:W-:Y:S01]  /*1e2f0*/  LOP3.LUT P0, RZ, R40.reuse, 0x3, RZ, 0xc0, !PT ;  /* 0x0000000328ff7812 */ /* 0x040fe2000780c0ff */
[----:B------:R-:W-:Y:S02]  /*1e300*/  IMAD.SHL.U32 R40, R40, 0x2, RZ ;  /* 0x0000000228287824 */ /* 0x000fe400078e00ff */
[----:B------:R-:W-:-:S10]  /*1e310*/  VIADD R37, R37, 0xffffffff ;  /* 0xffffffff25257836 */ /* 0x000fd40000000000 */
[----:B------:R-:W-:Y:S05]  /*1e320*/  @!P0 BRA `(.L_x_1251) ;  /* 0xfffffffc00f08947 */ /* 0x000fea000383ffff */
[----:B------:R-:W-:Y:S05]  /*1e330*/  BSYNC B4 ;  /* 0x0000000000047941 */ /* 0x000fea0003800000 */
.L_x_1250:
[----:B------:R-:W-:Y:S05]  /*1e340*/  BSYNC B3 ;  /* 0x0000000000037941 */ /* 0x000fea0003800000 */
.L_x_1249:
        /* <DEDUP_REMOVED lines=31> */
.L_x_1258:
[----:B------:R-:W-:Y:S05]  /*1e540*/  BSYNC B4 ;  /* 0x0000000000047941 */ /* 0x000fea0003800000 */
.L_x_1257:
[----:B------:R-:W-:Y:S01]  /*1e550*/  IMAD.IADD R28, R39, 0x1, R28 ;  /* 0x00000001271c7824 */ /* 0x000fe200078e021c */
[----:B------:R-:W-:Y:S06]  /*1e560*/  BRA `(.L_x_1256) ;  /* 0x0000000000087947 */ /* 0x000fec0003800000 */
.L_x_1255:
[----:B------:R-:W-:-:S05]  /*1e570*/  VIADD R37, R37, 0x94 ;  /* 0x0000009425257836 */ /* 0x000fca0000000000 */
[----:B------:R-:W-:-:S07]  /*1e580*/  SHF.L.U32 R28, R40, R37, RZ ;  /* 0x00000025281c7219 */ /* 0x000fce00000006ff */
.L_x_1256:
[----:B------:R-:W-:Y:S05]  /*1e590*/  BSYNC B3 ;  /* 0x0000000000037941 */ /* 0x000fea0003800000 */
.L_x_1254:
[C---:B------:R-:W-:Y:S01]  /*1e5a0*/  LOP3.LUT P0, RZ, R28.reuse, 0x1800000, RZ, 0xc0, !PT ;  /* 0x018000001cff7812 */ /* 0x040fe2000780c0ff */
[----:B------:R-:W-:Y:S01]  /*1e5b0*/  IMAD.SHL.U32 R41, R41, 0x10000000, RZ ;  /* 0x1000000029297824 */ /* 0x000fe200078e00ff */
[----:B------:R-:W-:-:S04]  /*1e5c0*/  LOP3.LUT R28, R28, 0x7fffff, RZ, 0xc0, !PT ;  /* 0x007fffff1c1c7812 */ /* 0x000fc800078ec0ff */
[----:B------:R-:W-:-:S07]  /*1e5d0*/  LOP3.LUT R61, R41, 0xf0000000, R28, 0xe2, !PT ;  /* 0xf0000000293d7812 */ /* 0x000fce00078ee21c */
[----:B------:R-:W-:Y:S01]  /*1e5e0*/  @P0 LOP3.LUT R61, R61, 0x800000, RZ, 0xfc, !PT ;  /* 0x008000003d3d0812 */ /* 0x000fe200078efcff */
[----:B------:R-:W-:Y:S06]  /*1e5f0*/  BRA `(.L_x_1259) ;  /* 0x0000000000787947 */ /* 0x000fec0003800000 */
.L_x_1253:
[C---:B------:R-:W-:Y:S01]  /*1e600*/  LOP3.LUT P0, RZ, R40.reuse, 0x4, RZ, 0xc0, !PT ;  /* 0x0000000428ff7812 */ /* 0x040fe2000780c0ff */
[----:B------:R-:W-:Y:S02]  /*1e610*/  IMAD.SHL.U32 R40, R40, 0x400000, RZ ;  /* 0x0040000028287824 */ /* 0x000fe400078e00ff */
[----:B------:R-:W-:-:S10]  /*1e620*/  VIADD R28, R37, 0x7f ;  /* 0x0000007f251c7836 */ /* 0x000fd40000000000 */
[----:B------:R-:W-:Y:S05]  /*1e630*/  @!P0 BRA `(.L_x_1260) ;  /* 0x0000000000388947 */ /* 0x000fea0003800000 */
[----:B------:R-:W-:Y:S01]  /*1e640*/  ISETP.GT.AND P0, PT, R37, 0x7e, PT ;  /* 0x0000007e2500780c */ /* 0x000fe20003f04270 */
[----:B------:R-:W-:-:S12]  /*1e650*/  BSSY B3, `(.L_x_1261) ;  /* 0x0000009000037945 */ /* 0x000fd80003800000 */
[----:B------:R-:W-:Y:S05]  /*1e660*/  @P0 BRA `(.L_x_1262) ;  /* 0x00000000001c0947 */ /* 0x000fea0003800000 */
.L_x_1263:
[--C-:B------:R-:W-:Y:S02]  /*1e670*/  SHF.R.U32.HI R37, RZ, 0x19, R40.reuse ;  /* 0x00000019ff257819 */ /* 0x100fe40000011628 */
[C---:B------:R-:W-:Y:S01]  /*1e680*/  ISETP.LT.AND P1, PT, R28.reuse, 0xfd, PT ;  /* 0x000000fd1c00780c */ /* 0x040fe20003f21270 */
[----:B------:R-:W-:Y:S01]  /*1e690*/  VIADD R28, R28, 0x1 ;  /* 0x000000011c1c7836 */ /* 0x000fe20000000000 */
[----:B------:R-:W-:Y:S02]  /*1e6a0*/  LOP3.LUT R37, R37, 0x1, RZ, 0xc0, !PT ;  /* 0x0000000125257812 */ /* 0x000fe400078ec0ff */
[----:B------:R-:W-:Y:S02]  /*1e6b0*/  SHF.R.U32.HI R40, RZ, 0x1, R40 ;  /* 0x00000001ff287819 */ /* 0x000fe40000011628 */
[----:B------:R-:W-:-:S13]  /*1e6c0*/  ISETP.NE.U32.AND P0, PT, R37, 0x1, PT ;  /* 0x000000012500780c */ /* 0x000fda0003f05070 */
[----:B------:R-:W-:Y:S05]  /*1e6d0*/  @!P0 BRA P1, `(.L_x_1263) ;  /* 0xfffffffc00e48947 */ /* 0x000fea000083ffff */
.L_x_1262:
[----:B------:R-:W-:Y:S05]  /*1e6e0*/  BSYNC B3 ;  /* 0x0000000000037941 */ /* 0x000fea0003800000 */
.L_x_1261:
[----:B------:R-:W-:-:S13]  /*1e6f0*/  LOP3.LUT P0, RZ, R40, 0x1000000, RZ, 0xc0, !PT ;  /* 0x0100000028ff7812 */ /* 0x000fda000780c0ff */
[----:B------:R-:W-:Y:S01]  /*1e700*/  @P0 LEA R61, R41, 0x7f800000, 0x1c ;  /* 0x7f800000293d0811 */ /* 0x000fe200078ee0ff */
[----:B------:R-:W-:Y:S06]  /*1e710*/  @P0 BRA `(.L_x_1259) ;  /* 0x0000000000300947 */ /* 0x000fec0003800000 */
.L_x_1260:
        /* <DEDUP_REMOVED lines=9> */
.L_x_1252:
[----:B------:R-:W-:Y:S01]  /*1e7b0*/  LEA R61, R41, 0x7f800000, 0x1c ;  /* 0x7f800000293d7811 */ /* 0x000fe200078ee0ff */
[----:B------:R-:W-:Y:S06]  /*1e7c0*/  BRA `(.L_x_1259) ;  /* 0x0000000000047947 */ /* 0x000fec0003800000 */
.L_x_1248:
[----:B------:R-:W-:-:S07]  /*1e7d0*/  IMAD.SHL.U32 R61, R41, 0x10000000, RZ ;  /* 0x10000000293d7824 */ /* 0x000fce00078e00ff */
.L_x_1259:
[----:B------:R-:W-:Y:S05]  /*1e7e0*/  BSYNC B2 ;  /* 0x0000000000027941 */ /* 0x000fea0003800000 */
.L_x_1247:
        /* <DEDUP_REMOVED lines=19> */
.L_x_1268:
[C---:B------:R-:W-:Y:S01]  /*1e920*/  LOP3.LUT P0, RZ, R40.reuse, 0x3, RZ, 0xc0, !PT ;  /* 0x0000000328ff7812 */ /* 0x040fe2000780c0ff */
[----:B------:R-:W-:Y:S02]  /*1e930*/  IMAD.SHL.U32 R40, R40, 0x2, RZ ;  /* 0x0000000228287824 */ /* 0x000fe400078e00ff */
[----:B------:R-:W-:-:S10]  /*1e940*/  VIADD R37, R37, 0xffffffff ;  /* 0xffffffff25257836 */ /* 0x000fd40000000000 */
[----:B------:R-:W-:Y:S05]  /*1e950*/  @!P0 BRA `(.L_x_1268) ;  /* 0xfffffffc00f08947 */ /* 0x000fea000383ffff */
[----:B------:R-:W-:Y:S05]  /*1e960*/  BSYNC B4 ;  /* 0x0000000000047941 */ /* 0x000fea0003800000 */
.L_x_1267:
[----:B------:R-:W-:Y:S05]  /*1e970*/  BSYNC B3 ;  /* 0x0000000000037941 */ /* 0x000fea0003800000 */
.L_x_1266:
        /* <DEDUP_REMOVED lines=31> */
.L_x_1275:
[----:B------:R-:W-:Y:S05]  /*1eb70*/  BSYNC B4 ;  /* 0x0000000000047941 */ /* 0x000fea0003800000 */
.L_x_1274:
[----:B------:R-:W-:Y:S01]  /*1eb80*/  IMAD.IADD R28, R39, 0x1, R28 ;  /* 0x00000001271c7824 */ /* 0x000fe200078e021c */
[----:B------:R-:W-:Y:S06]  /*1eb90*/  BRA `(.L_x_1273) ;  /* 0x0000000000087947 */ /* 0x000fec0003800000 */
.L_x_1272:
[----:B------:R-:W-:-:S05]  /*1eba0*/  VIADD R37, R37, 0x94 ;  /* 0x0000009425257836 */ /* 0x000fca0000000000 */
[----:B------:R-:W-:-:S07]  /*1ebb0*/  SHF.L.U32 R28, R40, R37, RZ ;  /* 0x00000025281c7219 */ /* 0x000fce00000006ff */
.L_x_1273:
[----:B------:R-:W-:Y:S05]  /*1ebc0*/  BSYNC B3 ;  /* 0x0000000000037941 */ /* 0x000fea0003800000 */
.L_x_1271:
[C---:B------:R-:W-:Y:S01]  /*1ebd0*/  LOP3.LUT P0, RZ, R28.reuse, 0x1800000, RZ, 0xc0, !PT ;  /* 0x018000001cff7812 */ /* 0x040fe2000780c0ff */
[----:B------:R-:W-:Y:S01]  /*1ebe0*/  IMAD.SHL.U32 R41, R41, 0x10000000, RZ ;  /* 0x1000000029297824 */ /* 0x000fe200078e00ff */
[----:B------:R-:W-:-:S04]  /*1ebf0*/  LOP3.LUT R28, R28, 0x7fffff, RZ, 0xc0, !PT ;  /* 0x007fffff1c1c7812 */ /* 0x000fc800078ec0ff */
[----:B------:R-:W-:-:S07]  /*1ec00*/  LOP3.LUT R60, R41, 0xf0000000, R28, 0xe2, !PT ;  /* 0xf0000000293c7812 */ /* 0x000fce00078ee21c */
[----:B------:R-:W-:Y:S01]  /*1ec10*/  @P0 LOP3.LUT R60, R60, 0x800000, RZ, 0xfc, !PT ;  /* 0x008000003c3c0812 */ /* 0x000fe200078efcff */
[----:B------:R-:W-:Y:S06]  /*1ec20*/  BRA `(.L_x_1276) ;  /* 0x0000000000787947 */ /* 0x000fec0003800000 */
.L_x_1270:
[C---:B------:R-:W-:Y:S01]  /*1ec30*/  LOP3.LUT P0, RZ, R40.reuse, 0x4, RZ, 0xc0, !PT ;  /* 0x0000000428ff7812 */ /* 0x040fe2000780c0ff */
[----:B------:R-:W-:Y:S02]  /*1ec40*/  IMAD.SHL.U32 R40, R40, 0x400000, RZ ;  /* 0x0040000028287824 */ /* 0x000fe400078e00ff */
[----:B------:R-:W-:-:S10]  /*1ec50*/  VIADD R28, R37, 0x7f ;  /* 0x0000007f251c7836 */ /* 0x000fd40000000000 */
[----:B------:R-:W-:Y:S05]  /*1ec60*/  @!P0 BRA `(.L_x_1277) ;  /* 0x0000000000388947 */ /* 0x000fea0003800000 */
[----:B------:R-:W-:Y:S01]  /*1ec70*/  ISETP.GT.AND P0, PT, R37, 0x7e, PT ;  /* 0x0000007e2500780c */ /* 0x000fe20003f04270 */
[----:B------:R-:W-:-:S12]  /*1ec80*/  BSSY B3, `(.L_x_1278) ;  /* 0x0000009000037945 */ /* 0x000fd80003800000 */
[----:B------:R-:W-:Y:S05]  /*1ec90*/  @P0 BRA `(.L_x_1279) ;  /* 0x00000000001c0947 */ /* 0x000fea0003800000 */
.L_x_1280:
[--C-:B------:R-:W-:Y:S02]  /*1eca0*/  SHF.R.U32.HI R37, RZ, 0x19, R40.reuse ;  /* 0x00000019ff257819 */ /* 0x100fe40000011628 */
[C---:B------:R-:W-:Y:S01]  /*1ecb0*/  ISETP.LT.AND P1, PT, R28.reuse, 0xfd, PT ;  /* 0x000000fd1c00780c */ /* 0x040fe20003f21270 */
[----:B------:R-:W-:Y:S01]  /*1ecc0*/  VIADD R28, R28, 0x1 ;  /* 0x000000011c1c7836 */ /* 0x000fe20000000000 */
[----:B------:R-:W-:Y:S02]  /*1ecd0*/  LOP3.LUT R37, R37, 0x1, RZ, 0xc0, !PT ;  /* 0x0000000125257812 */ /* 0x000fe400078ec0ff */
[----:B------:R-:W-:Y:S02]  /*1ece0*/  SHF.R.U32.HI R40, RZ, 0x1, R40 ;  /* 0x00000001ff287819 */ /* 0x000fe40000011628 */
[----:B------:R-:W-:-:S13]  /*1ecf0*/  ISETP.NE.U32.AND P0, PT, R37, 0x1, PT ;  /* 0x000000012500780c */ /* 0x000fda0003f05070 */
[----:B------:R-:W-:Y:S05]  /*1ed00*/  @!P0 BRA P1, `(.L_x_1280) ;  /* 0xfffffffc00e48947 */ /* 0x000fea000083ffff */
.L_x_1279:
[----:B------:R-:W-:Y:S05]  /*1ed10*/  BSYNC B3 ;  /* 0x0000000000037941 */ /* 0x000fea0003800000 */
.L_x_1278:
[----:B------:R-:W-:-:S13]  /*1ed20*/  LOP3.LUT P0, RZ, R40, 0x1000000, RZ, 0xc0, !PT ;  /* 0x0100000028ff7812 */ /* 0x000fda000780c0ff */
[----:B------:R-:W-:Y:S01]  /*1ed30*/  @P0 LEA R60, R41, 0x7f800000, 0x1c ;  /* 0x7f800000293c0811 */ /* 0x000fe200078ee0ff */
[----:B------:R-:W-:Y:S06]  /*1ed40*/  @P0 BRA `(.L_x_1276) ;  /* 0x0000000000300947 */ /* 0x000fec0003800000 */
.L_x_1277:
        /* <DEDUP_REMOVED lines=9> */
.L_x_1269:
[----:B------:R-:W-:Y:S01]  /*1ede0*/  LEA R60, R41, 0x7f800000, 0x1c ;  /* 0x7f800000293c7811 */ /* 0x000fe200078ee0ff */
[----:B------:R-:W-:Y:S06]  /*1edf0*/  BRA `(.L_x_1276) ;  /* 0x0000000000047947 */ /* 0x000fec0003800000 */
.L_x_1265:
[----:B------:R-:W-:-:S07]  /*1ee00*/  IMAD.SHL.U32 R60, R41, 0x10000000, RZ ;  /* 0x10000000293c7824 */ /* 0x000fce00078e00ff */
.L_x_1276:
[----:B------:R-:W-:Y:S05]  /*1ee10*/  BSYNC B2 ;  /* 0x0000000000027941 */ /* 0x000fea0003800000 */
.L_x_1264:
        /* <DEDUP_REMOVED lines=19> */
.L_x_1285:
[C---:B------:R-:W-:Y:S01]  /*1ef50*/  LOP3.LUT P0, RZ, R40.reuse, 0x3, RZ, 0xc0, !PT ;  /* 0x0000000328ff7812 */ /* 0x040fe2000780c0ff */
[----:B------:R-:W-:Y:S02]  /*1ef60*/  IMAD.SHL.U32 R40, R40, 0x2, RZ ;  /* 0x0000000228287824 */ /* 0x000fe400078e00ff */
[----:B------:R-:W-:-:S10]  /*1ef70*/  VIADD R37, R37, 0xffffffff ;  /* 0xffffffff25257836 */ /* 0x000fd40000000000 */
[----:B------:R-:W-:Y:S05]  /*1ef80*/  @!P0 BRA `(.L_x_1285) ;  /* 0xfffffffc00f08947 */ /* 0x000fea000383ffff */
[----:B------:R-:W-:Y:S05]  /*1ef90*/  BSYNC B4 ;  /* 0x0000000000047941 */ /* 0x000fea0003800000 */
.L_x_1284:
[----:B------:R-:W-:Y:S05]  /*1efa0*/  BSYNC B3 ;  /* 0x0000000000037941 */ /* 0x000fea0003800000 */
.L_x_1283:
        /* <DEDUP_REMOVED lines=31> */
.L_x_1292:
[----:B------:R-:W-:Y:S05]  /*1f1a0*/  BSYNC B4 ;  /* 0x0000000000047941 */ /* 0x000fea0003800000 */
.L_x_1291:
[----:B------:R-:W-:Y:S01]  /*1f1b0*/  IMAD.IADD R28, R39, 0x1, R28 ;  /* 0x00000001271c7824 */ /* 0x000fe200078e021c */
[----:B------:R-:W-:Y:S06]  /*1f1c0*/  BRA `(.L_x_1290) ;  /* 0x0000000000087947 */ /* 0x000fec0003800000 */
.L_x_1289:
[----:B------:R-:W-:-:S05]  /*1f1d0*/  VIADD R37, R37, 0x94 ;  /* 0x0000009425257836 */ /* 0x000fca0000000000 */
[----:B------:R-:W-:-:S07]  /*1f1e0*/  SHF.L.U32 R28, R40, R37, RZ ;  /* 0x00000025281c7219 */ /* 0x000fce00000006ff */
.L_x_1290:
[----:B------:R-:W-:Y:S05]  /*1f1f0*/  BSYNC B3 ;  /* 0x0000000000037941 */ /* 0x000fea0003800000 */
.L_x_1288:
[----:B------:R-:W-:Y:S01]  /*1f200*/  LOP3.LUT P0, RZ, R28, 0x1800000, RZ, 0xc0, !PT ;  /* 0x018000001cff7812 */ /* 0x000fe2000780c0ff */
[----:B------:R-:W-:Y:S01]  /*1f210*/  IMAD.SHL.U32 R37, R42, 0x10000000, RZ ;  /* 0x100000002a257824 */ /* 0x000fe200078e00ff */
[----:B------:R-:W-:-:S04]  /*1f220*/  LOP3.LUT R28, R28, 0x7fffff, RZ, 0xc0, !PT ;  /* 0x007fffff1c1c7812 */ /* 0x000fc800078ec0ff */
[----:B------:R-:W-:-:S07]  /*1f230*/  LOP3.LUT R28, R37, 0xf0000000, R28, 0xe2, !PT ;  /* 0xf0000000251c7812 */ /* 0x000fce00078ee21c */
[----:B------:R-:W-:Y:S01]  /*1f240*/  @P0 LOP3.LUT R28, R28, 0x800000, RZ, 0xfc, !PT ;  /* 0x008000001c1c0812 */ /* 0x000fe200078efcff */
[----:B------:R-:W-:Y:S06]  /*1f250*/  BRA `(.L_x_1293) ;  /* 0x0000000000787947 */ /* 0x000fec0003800000 */
.L_x_1287:
[C---:B------:R-:W-:Y:S01]  /*1f260*/  LOP3.LUT P0, RZ, R40.reuse, 0x4, RZ, 0xc0, !PT ;  /* 0x0000000428ff7812 */ /* 0x040fe2000780c0ff */
[----:B------:R-:W-:Y:S02]  /*1f270*/  IMAD.SHL.U32 R40, R40, 0x400000, RZ ;  /* 0x0040000028287824 */ /* 0x000fe400078e00ff */
[----:B------:R-:W-:-:S10]  /*1f280*/  VIADD R39, R37, 0x7f ;  /* 0x0000007f25277836 */ /* 0x000fd40000000000 */
[----:B------:R-:W-:Y:S05]  /*1f290*/  @!P0 BRA `(.L_x_1294) ;  /* 0x0000000000388947 */ /* 0x000fea0003800000 */
[----:B------:R-:W-:Y:S01]  /*1f2a0*/  ISETP.GT.AND P0, PT, R37, 0x7e, PT ;  /* 0x0000007e2500780c */ /* 0x000fe20003f04270 */
[----:B------:R-:W-:-:S12]  /*1f2b0*/  BSSY B3, `(.L_x_1295) ;  /* 0x0000009000037945 */ /* 0x000fd80003800000 */
[----:B------:R-:W-:Y:S05]  /*1f2c0*/  @P0 BRA `(.L_x_1296) ;  /* 0x00000000001c0947 */ /* 0x000fea0003800000 */
.L_x_1297:
[--C-:B------:R-:W-:Y:S02]  /*1f2d0*/  SHF.R.U32.HI R28, RZ, 0x19, R40.reuse ;  /* 0x00000019ff1c7819 */ /* 0x100fe40000011628 */
[C---:B------:R-:W-:Y:S01]  /*1f2e0*/  ISETP.LT.AND P1, PT, R39.reuse, 0xfd, PT ;  /* 0x000000fd2700780c */ /* 0x040fe20003f21270 */
[----:B------:R-:W-:Y:S01]  /*1f2f0*/  VIADD R39, R39, 0x1 ;  /* 0x0000000127277836 */ /* 0x000fe20000000000 */
[----:B------:R-:W-:Y:S02]  /*1f300*/  LOP3.LUT R28, R28, 0x1, RZ, 0xc0, !PT ;  /* 0x000000011c1c7812 */ /* 0x000fe400078ec0ff */
[----:B------:R-:W-:Y:S02]  /*1f310*/  SHF.R.U32.HI R40, RZ, 0x1, R40 ;  /* 0x00000001ff287819 */ /* 0x000fe40000011628 */
[----:B------:R-:W-:-:S13]  /*1f320*/  ISETP.NE.U32.AND P0, PT, R28, 0x1, PT ;  /* 0x000000011c00780c */ /* 0x000fda0003f05070 */
[----:B------:R-:W-:Y:S05]  /*1f330*/  @!P0 BRA P1, `(.L_x_1297) ;  /* 0xfffffffc00e48947 */ /* 0x000fea000083ffff */
.L_x_1296:
[----:B------:R-:W-:Y:S05]  /*1f340*/  BSYNC B3 ;  /* 0x0000000000037941 */ /* 0x000fea0003800000 */
.L_x_1295:
[----:B------:R-:W-:-:S13]  /*1f350*/  LOP3.LUT P0, RZ, R40, 0x1000000, RZ, 0xc0, !PT ;  /* 0x0100000028ff7812 */ /* 0x000fda000780c0ff */
[----:B------:R-:W-:Y:S01]  /*1f360*/  @P0 LEA R28, R42, 0x7f800000, 0x1c ;  /* 0x7f8000002a1c0811 */ /* 0x000fe200078ee0ff */
[----:B------:R-:W-:Y:S06]  /*1f370*/  @P0 BRA `(.L_x_1293) ;  /* 0x0000000000300947 */ /* 0x000fec0003800000 */
.L_x_1294:
        /* <DEDUP_REMOVED lines=9> */
.L_x_1286:
[----:B------:R-:W-:Y:S01]  /*1f410*/  LEA R28, R42, 0x7f800000, 0x1c ;  /* 0x7f8000002a1c7811 */ /* 0x000fe200078ee0ff */
[----:B------:R-:W-:Y:S06]  /*1f420*/  BRA `(.L_x_1293) ;  /* 0x0000000000047947 */ /* 0x000fec0003800000 */
.L_x_1282:
[----:B------:R-:W-:-:S07]  /*1f430*/  IMAD.SHL.U32 R28, R42, 0x10000000, RZ ;  /* 0x100000002a1c7824 */ /* 0x000fce00078e00ff */
.L_x_1293:
[----:B------:R-:W-:Y:S05]  /*1f440*/  BSYNC B2 ;  /* 0x0000000000027941 */ /* 0x000fea0003800000 */
.L_x_1281:
        /* <DEDUP_REMOVED lines=19> */
.L_x_1302:
[C---:B------:R-:W-:Y:S01]  /*1f580*/  LOP3.LUT P0, RZ, R40.reuse, 0x3, RZ, 0xc0, !PT ;  /* 0x0000000328ff7812 */ /* 0x040fe2000780c0ff */
[----:B------:R-:W-:Y:S02]  /*1f590*/  IMAD.SHL.U32 R40, R40, 0x2, RZ ;  /* 0x0000000228287824 */ /* 0x000fe400078e00ff */
[----:B------:R-:W-:-:S10]  /*1f5a0*/  VIADD R39, R39, 0xffffffff ;  /* 0xffffffff27277836 */ /* 0x000fd40000000000 */
[----:B------:R-:W-:Y:S05]  /*1f5b0*/  @!P0 BRA `(.L_x_1302) ;  /* 0xfffffffc00f08947 */ /* 0x000fea000383ffff */
[----:B------:R-:W-:Y:S05]  /*1f5c0*/  BSYNC B4 ;  /* 0x0000000000047941 */ /* 0x000fea0003800000 */
.L_x_1301:
[----:B------:R-:W-:Y:S05]  /*1f5d0*/  BSYNC B3 ;  /* 0x0000000000037941 */ /* 0x000fea0003800000 */
.L_x_1300:
        /* <DEDUP_REMOVED lines=31> */
.L_x_1309:
[----:B------:R-:W-:Y:S05]  /*1f7d0*/  BSYNC B4 ;  /* 0x0000000000047941 */ /* 0x000fea0003800000 */
.L_x_1308:
[----:B------:R-:W-:Y:S01]  /*1f7e0*/  IMAD.IADD R41, R42, 0x1, R41 ;  /* 0x000000012a297824 */ /* 0x000fe200078e0229 */
[----:B------:R-:W-:Y:S06]  /*1f7f0*/  BRA `(.L_x_1307) ;  /* 0x0000000000087947 */ /* 0x000fec0003800000 */
.L_x_1306:
[----:B------:R-:W-:-:S05]  /*1f800*/  VIADD R39, R39, 0x94 ;  /* 0x0000009427277836 */ /* 0x000fca0000000000 */
[----:B------:R-:W-:-:S07]  /*1f810*/  SHF.L.U32 R41, R40, R39, RZ ;  /* 0x0000002728297219 */ /* 0x000fce00000006ff */
.L_x_1307:
[----:B------:R-:W-:Y:S05]  /*1f820*/  BSYNC B3 ;  /* 0x0000000000037941 */ /* 0x000fea0003800000 */
.L_x_1305:
[----:B------:R-:W-:Y:S01]  /*1f830*/  LOP3.LUT P0, RZ, R41, 0x1800000, RZ, 0xc0, !PT ;  /* 0x0180000029ff7812 */ /* 0x000fe2000780c0ff */
[----:B------:R-:W-:Y:S01]  /*1f840*/  IMAD.SHL.U32 R37, R37, 0x10000000, RZ ;  /* 0x1000000025257824 */ /* 0x000fe200078e00ff */
[----:B------:R-:W-:-:S04]  /*1f850*/  LOP3.LUT R40, R41, 0x7fffff, RZ, 0xc0, !PT ;  /* 0x007fffff29287812 */ /* 0x000fc800078ec0ff */
[----:B------:R-:W-:-:S07]  /*1f860*/  LOP3.LUT R40, R37, 0xf0000000, R40, 0xe2, !PT ;  /* 0xf000000025287812 */ /* 0x000fce00078ee228 */
[----:B------:R-:W-:Y:S01]  /*1f870*/  @P0 LOP3.LUT R40, R40, 0x800000, RZ, 0xfc, !PT ;  /* 0x0080000028280812 */ /* 0x000fe200078efcff */
[----:B------:R-:W-:Y:S06]  /*1f880*/  BRA `(.L_x_1310) ;  /* 0x0000000000787947 */ /* 0x000fec0003800000 */
.L_x_1304:
[C---:B------:R-:W-:Y:S01]  /*1f890*/  LOP3.LUT P0, RZ, R40.reuse, 0x4, RZ, 0xc0, !PT ;  /* 0x0000000428ff7812 */ /* 0x040fe2000780c0ff */
[----:B------:R-:W-:Y:S02]  /*1f8a0*/  IMAD.SHL.U32 R42, R40, 0x400000, RZ ;  /* 0x00400000282a7824 */ /* 0x000fe400078e00ff */
[----:B------:R-:W-:-:S10]  /*1f8b0*/  VIADD R41, R39, 0x7f ;  /* 0x0000007f27297836 */ /* 0x000fd40000000000 */
[----:B------:R-:W-:Y:S05]  /*1f8c0*/  @!P0 BRA `(.L_x_1311) ;  /* 0x0000000000388947 */ /* 0x000fea0003800000 */
[----:B------:R-:W-:Y:S01]  /*1f8d0*/  ISETP.GT.AND P0, PT, R39, 0x7e, PT ;  /* 0x0000007e2700780c */ /* 0x000fe20003f04270 */
[----:B------:R-:W-:-:S12]  /*1f8e0*/  BSSY B3, `(.L_x_1312) ;  /* 0x0000009000037945 */ /* 0x000fd80003800000 */
[----:B------:R-:W-:Y:S05]  /*1f8f0*/  @P0 BRA `(.L_x_1313) ;  /* 0x00000000001c0947 */ /* 0x000fea0003800000 */
.L_x_1314:
[--C-:B------:R-:W-:Y:S02]  /*1f900*/  SHF.R.U32.HI R39, RZ, 0x19, R42.reuse ;  /* 0x00000019ff277819 */ /* 0x100fe4000001162a */
[C---:B------:R-:W-:Y:S01]  /*1f910*/  ISETP.LT.AND P1, PT, R41.reuse, 0xfd, PT ;  /* 0x000000fd2900780c */ /* 0x040fe20003f21270 */
[----:B------:R-:W-:Y:S01]  /*1f920*/  VIADD R41, R41, 0x1 ;  /* 0x0000000129297836 */ /* 0x000fe20000000000 */
[----:B------:R-:W-:Y:S02]  /*1f930*/  LOP3.LUT R39, R39, 0x1, RZ, 0xc0, !PT ;  /* 0x0000000127277812 */ /* 0x000fe400078ec0ff */
[----:B------:R-:W-:Y:S02]  /*1f940*/  SHF.R.U32.HI R42, RZ, 0x1, R42 ;  /* 0x00000001ff2a7819 */ /* 0x000fe4000001162a */
[----:B------:R-:W-:-:S13]  /*1f950*/  ISETP.NE.U32.AND P0, PT, R39, 0x1, PT ;  /* 0x000000012700780c */ /* 0x000fda0003f05070 */
[----:B------:R-:W-:Y:S05]  /*1f960*/  @!P0 BRA P1, `(.L_x_1314) ;  /* 0xfffffffc00e48947 */ /* 0x000fea000083ffff */
.L_x_1313:
[----:B------:R-:W-:Y:S05]  /*1f970*/  BSYNC B3 ;  /* 0x0000000000037941 */ /* 0x000fea0003800000 */
.L_x_1312:
[----:B------:R-:W-:-:S13]  /*1f980*/  LOP3.LUT P0, RZ, R42, 0x1000000, RZ, 0xc0, !PT ;  /* 0x010000002aff7812 */ /* 0x000fda000780c0ff */
[----:B------:R-:W-:Y:S01]  /*1f990*/  @P0 LEA R40, R37, 0x7f800000, 0x1c ;  /* 0x7f80000025280811 */ /* 0x000fe200078ee0ff */
[----:B------:R-:W-:Y:S06]  /*1f9a0*/  @P0 BRA `(.L_x_1310) ;  /* 0x0000000000300947 */ /* 0x000fec0003800000 */
.L_x_1311:
        /* <DEDUP_REMOVED lines=9> */
.L_x_1303:
[----:B------:R-:W-:Y:S01]  /*1fa40*/  LEA R40, R37, 0x7f800000, 0x1c ;  /* 0x7f80000025287811 */ /* 0x000fe200078ee0ff */
[----:B------:R-:W-:Y:S06]  /*1fa50*/  BRA `(.L_x_1310) ;  /* 0x0000000000047947 */ /* 0x000fec0003800000 */
.L_x_1299:
[----:B------:R-:W-:-:S07]  /*1fa60*/  IMAD.SHL.U32 R40, R37, 0x10000000, RZ ;  /* 0x1000000025287824 */ /* 0x000fce00078e00ff */
.L_x_1310:
[----:B------:R-:W-:Y:S05]  /*1fa70*/  BSYNC B2 ;  /* 0x0000000000027941 */ /* 0x000fea0003800000 */
.L_x_1298:
        /* <DEDUP_REMOVED lines=19> */
.L_x_1319:
[C---:B------:R-:W-:Y:S01]  /*1fbb0*/  LOP3.LUT P0, RZ, R42.reuse, 0x3, RZ, 0xc0, !PT ;  /* 0x000000032aff7812 */ /* 0x040fe2000780c0ff */
[----:B------:R-:W-:Y:S02]  /*1fbc0*/  IMAD.SHL.U32 R42, R42, 0x2, RZ ;  /* 0x000000022a2a7824 */ /* 0x000fe400078e00ff */
[----:B------:R-:W-:-:S10]  /*1fbd0*/  VIADD R39, R39, 0xffffffff ;  /* 0xffffffff27277836 */ /* 0x000fd40000000000 */
[----:B------:R-:W-:Y:S05]  /*1fbe0*/  @!P0 BRA `(.L_x_1319) ;  /* 0xfffffffc00f08947 */ /* 0x000fea000383ffff */
[----:B------:R-:W-:Y:S05]  /*1fbf0*/  BSYNC B4 ;  /* 0x0000000000047941 */ /* 0x000fea0003800000 */
.L_x_1318:
[----:B------:R-:W-:Y:S05]  /*1fc00*/  BSYNC B3 ;  /* 0x0000000000037941 */ /* 0x000fea0003800000 */
.L_x_1317:
        /* <DEDUP_REMOVED lines=31> */
.L_x_1326:
[----:B------:R-:W-:Y:S05]  /*1fe00*/  BSYNC B4 ;  /* 0x0000000000047941 */ /* 0x000fea0003800000 */
.L_x_1325:
[----:B------:R-:W-:Y:S01]  /*1fe10*/  IMAD.IADD R41, R44, 0x1, R41 ;  /* 0x000000012c297824 */ /* 0x000fe200078e0229 */
[----:B------:R-:W-:Y:S06]  /*1fe20*/  BRA `(.L_x_1324) ;  /* 0x0000000000087947 */ /* 0x000fec0003800000 */
.L_x_1323:
[----:B------:R-:W-:-:S05]  /*1fe30*/  VIADD R39, R39, 0x94 ;  /* 0x0000009427277836 */ /* 0x000fca0000000000 */
[----:B------:R-:W-:-:S07]  /*1fe40*/  SHF.L.U32 R41, R42, R39, RZ ;  /* 0x000000272a297219 */ /* 0x000fce00000006ff */
.L_x_1324:
[----:B------:R-:W-:Y:S05]  /*1fe50*/  BSYNC B3 ;  /* 0x0000000000037941 */ /* 0x000fea0003800000 */
.L_x_1322:
[----:B------:R-:W-:Y:S01]  /*1fe60*/  LOP3.LUT P0, RZ, R41, 0x1800000, RZ, 0xc0, !PT ;  /* 0x0180000029ff7812 */ /* 0x000fe2000780c0ff */
[----:B------:R-:W-:Y:S01]  /*1fe70*/  IMAD.SHL.U32 R42, R37, 0x10000000, RZ ;  /* 0x10000000252a7824 */ /* 0x000fe200078e00ff */
[----:B------:R-:W-:-:S04]  /*1fe80*/  LOP3.LUT R39, R41, 0x7fffff, RZ, 0xc0, !PT ;  /* 0x007fffff29277812 */ /* 0x000fc800078ec0ff */
[----:B------:R-:W-:-:S07]  /*1fe90*/  LOP3.LUT R39, R42, 0xf0000000, R39, 0xe2, !PT ;  /* 0xf00000002a277812 */ /* 0x000fce00078ee227 */
[----:B------:R-:W-:Y:S01]  /*1fea0*/  @P0 LOP3.LUT R39, R39, 0x800000, RZ, 0xfc, !PT ;  /* 0x0080000027270812 */ /* 0x000fe200078efcff */
[----:B------:R-:W-:Y:S06]  /*1feb0*/  BRA `(.L_x_1327) ;  /* 0x0000000000787947 */ /* 0x000fec0003800000 */
.L_x_1321:
[C---:B------:R-:W-:Y:S01]  /*1fec0*/  LOP3.LUT P0, RZ, R42.reuse, 0x4, RZ, 0xc0, !PT ;  /* 0x000000042aff7812 */ /* 0x040fe2000780c0ff */
[----:B------:R-:W-:Y:S02]  /*1fed0*/  IMAD.SHL.U32 R42, R42, 0x400000, RZ ;  /* 0x004000002a2a7824 */ /* 0x000fe400078e00ff */
[----:B------:R-:W-:-:S10]  /*1fee0*/  VIADD R41, R39, 0x7f ;  /* 0x0000007f27297836 */ /* 0x000fd40000000000 */
[----:B------:R-:W-:Y:S05]  /*1fef0*/  @!P0 BRA `(.L_x_1328) ;  /* 0x0000000000388947 */ /* 0x000fea0003800000 */
[----:B------:R-:W-:Y:S01]  /*1ff00*/  ISETP.GT.AND P0, PT, R39, 0x7e, PT ;  /* 0x0000007e2700780c */ /* 0x000fe20003f04270 */
[----:B------:R-:W-:-:S12]  /*1ff10*/  BSSY B3, `(.L_x_1329) ;  /* 0x0000009000037945 */ /* 0x000fd80003800000 */
[----:B------:R-:W-:Y:S05]  /*1ff20*/  @P0 BRA `(.L_x_1330) ;  /* 0x00000000001c0947 */ /* 0x000fea0003800000 */
.L_x_1331:
[--C-:B------:R-:W-:Y:S02]  /*1ff30*/  SHF.R.U32.HI R39, RZ, 0x19, R42.reuse ;  /* 0x00000019ff277819 */ /* 0x100fe4000001162a */
[C---:B------:R-:W-:Y:S01]  /*1ff40*/  ISETP.LT.AND P1, PT, R41.reuse, 0xfd, PT ;  /* 0x000000fd2900780c */ /* 0x040fe20003f21270 */
[----:B------:R-:W-:Y:S01]  /*1ff50*/  VIADD R41, R41, 0x1 ;  /* 0x0000000129297836 */ /* 0x000fe20000000000 */
[----:B------:R-:W-:Y:S02]  /*1ff60*/  LOP3.LUT R39, R39, 0x1, RZ, 0xc0, !PT ;  /* 0x0000000127277812 */ /* 0x000fe400078ec0ff */
[----:B------:R-:W-:Y:S02]  /*1ff70*/  SHF.R.U32.HI R42, RZ, 0x1, R42 ;  /* 0x00000001ff2a7819 */ /* 0x000fe4000001162a */
[----:B------:R-:W-:-:S13]  /*1ff80*/  ISETP.NE.U32.AND P0, PT, R39, 0x1, PT ;  /* 0x000000012700780c */ /* 0x000fda0003f05070 */
[----:B------:R-:W-:Y:S05]  /*1ff90*/  @!P0 BRA P1, `(.L_x_1331) ;  /* 0xfffffffc00e48947 */ /* 0x000fea000083ffff */
.L_x_1330:
[----:B------:R-:W-:Y:S05]  /*1ffa0*/  BSYNC B3 ;  /* 0x0000000000037941 */ /* 0x000fea0003800000 */
.L_x_1329:
[----:B------:R-:W-:-:S13]  /*1ffb0*/  LOP3.LUT P0, RZ, R42, 0x1000000, RZ, 0xc0, !PT ;  /* 0x010000002aff7812 */ /* 0x000fda000780c0ff */
[----:B------:R-:W-:Y:S01]  /*1ffc0*/  @P0 LEA R39, R37, 0x7f800000, 0x1c ;  /* 0x7f80000025270811 */ /* 0x000fe200078ee0ff */
[----:B------:R-:W-:Y:S06]  /*1ffd0*/  @P0 BRA `(.L_x_1327) ;  /* 0x0000000000300947 */ /* 0x000fec0003800000 */
.L_x_1328:
        /* <DEDUP_REMOVED lines=9> */
.L_x_1320:
[----:B------:R-:W-:Y:S01]  /*20070*/  LEA R39, R37, 0x7f800000, 0x1c ;  /* 0x7f80000025277811 */ /* 0x000fe200078ee0ff */
[----:B------:R-:W-:Y:S06]  /*20080*/  BRA `(.L_x_1327) ;  /* 0x0000000000047947 */ /* 0x000fec0003800000 */
.L_x_1316:
[----:B------:R-:W-:-:S07]  /*20090*/  IMAD.SHL.U32 R39, R37, 0x10000000, RZ ;  /* 0x1000000025277824 */ /* 0x000fce00078e00ff */
.L_x_1327:
[----:B------:R-:W-:Y:S05]  /*200a0*/  BSYNC B2 ;  /* 0x0000000000027941 */ /* 0x000fea0003800000 */
.L_x_1315:
        /* <DEDUP_REMOVED lines=19> */
.L_x_1336:
[C---:B------:R-:W-:Y:S01]  /*201e0*/  LOP3.LUT P0, RZ, R42.reuse, 0x3, RZ, 0xc0, !PT ;  /* 0x000000032aff7812 */ /* 0x040fe2000780c0ff */
[----:B------:R-:W-:Y:S02]  /*201f0*/  IMAD.SHL.U32 R42, R42, 0x2, RZ ;  /* 0x000000022a2a7824 */ /* 0x000fe400078e00ff */
[----:B------:R-:W-:-:S10]  /*20200*/  VIADD R41, R41, 0xffffffff ;  /* 0xffffffff29297836 */ /* 0x000fd40000000000 */
[----:B------:R-:W-:Y:S05]  /*20210*/  @!P0 BRA `(.L_x_1336) ;  /* 0xfffffffc00f08947 */ /* 0x000fea000383ffff */
[----:B------:R-:W-:Y:S05]  /*20220*/  BSYNC B4 ;  /* 0x0000000000047941 */ /* 0x000fea0003800000 */
.L_x_1335:
[----:B------:R-:W-:Y:S05]  /*20230*/  BSYNC B3 ;  /* 0x0000000000037941 */ /* 0x000fea0003800000 */
.L_x_1334:
        /* <DEDUP_REMOVED lines=31> */
.L_x_1343:
[----:B------:R-:W-:Y:S05]  /*20430*/  BSYNC B4 ;  /* 0x0000000000047941 */ /* 0x000fea0003800000 */
.L_x_1342:
[----:B------:R-:W-:Y:S01]  /*20440*/  IMAD.IADD R43, R44, 0x1, R43 ;  /* 0x000000012c2b7824 */ /* 0x000fe200078e022b */
[----:B------:R-:W-:Y:S06]  /*20450*/  BRA `(.L_x_1341) ;  /* 0x0000000000087947 */ /* 0x000fec0003800000 */
.L_x_1340:
[----:B------:R-:W-:-:S05]  /*20460*/  VIADD R41, R41, 0x94 ;  /* 0x0000009429297836 */ /* 0x000fca0000000000 */
[----:B------:R-:W-:-:S07]  /*20470*/  SHF.L.U32 R43, R42, R41, RZ ;  /* 0x000000292a2b7219 */ /* 0x000fce00000006ff */
.L_x_1341:
[----:B------:R-:W-:Y:S05]  /*20480*/  BSYNC B3 ;  /* 0x0000000000037941 */ /* 0x000fea0003800000 */
.L_x_1339:
[----:B------:R-:W-:Y:S01]  /*20490*/  LOP3.LUT P0, RZ, R43, 0x1800000, RZ, 0xc0, !PT ;  /* 0x018000002bff7812 */ /* 0x000fe2000780c0ff */
[----:B------:R-:W-:Y:S01]  /*204a0*/  IMAD.SHL.U32 R42, R37, 0x10000000, RZ ;  /* 0x10000000252a7824 */ /* 0x000fe200078e00ff */
[----:B------:R-:W-:-:S04]  /*204b0*/  LOP3.LUT R41, R43, 0x7fffff, RZ, 0xc0, !PT ;  /* 0x007fffff2b297812 */ /* 0x000fc800078ec0ff */
[----:B------:R-:W-:-:S07]  /*204c0*/  LOP3.LUT R41, R42, 0xf0000000, R41, 0xe2, !PT ;  /* 0xf00000002a297812 */ /* 0x000fce00078ee229 */
[----:B------:R-:W-:Y:S01]  /*204d0*/  @P0 LOP3.LUT R41, R41, 0x800000, RZ, 0xfc, !PT ;  /* 0x0080000029290812 */ /* 0x000fe200078efcff */
[----:B------:R-:W-:Y:S06]  /*204e0*/  BRA `(.L_x_1344) ;  /* 0x0000000000787947 */ /* 0x000fec0003800000 */
.L_x_1338:
[C---:B------:R-:W-:Y:S01]  /*204f0*/  LOP3.LUT P0, RZ, R42.reuse, 0x4, RZ, 0xc0, !PT ;  /* 0x000000042aff7812 */ /* 0x040fe2000780c0ff */
[----:B------:R-:W-:Y:S02]  /*20500*/  IMAD.SHL.U32 R43, R42, 0x400000, RZ ;  /* 0x004000002a2b7824 */ /* 0x000fe400078e00ff */
[----:B------:R-:W-:-:S10]  /*20510*/  VIADD R42, R41, 0x7f ;  /* 0x0000007f292a7836 */ /* 0x000fd40000000000 */
[----:B------:R-:W-:Y:S05]  /*20520*/  @!P0 BRA `(.L_x_1345) ;  /* 0x0000000000388947 */ /* 0x000fea0003800000 */
[----:B------:R-:W-:Y:S01]  /*20530*/  ISETP.GT.AND P0, PT, R41, 0x7e, PT ;  /* 0x0000007e2900780c */ /* 0x000fe20003f04270 */
[----:B------:R-:W-:-:S12]  /*20540*/  BSSY B3, `(.L_x_1346) ;  /* 0x0000009000037945 */ /* 0x000fd80003800000 */
[----:B------:R-:W-:Y:S05]  /*20550*/  @P0 BRA `(.L_x_1347) ;  /* 0x00000000001c0947 */ /* 0x000fea0003800000 */
.L_x_1348:
[--C-:B------:R-:W-:Y:S02]  /*20560*/  SHF.R.U32.HI R41, RZ, 0x19, R43.reuse ;  /* 0x00000019ff297819 */ /* 0x100fe4000001162b */
[C---:B------:R-:W-:Y:S01]  /*20570*/  ISETP.LT.AND P1, PT, R42.reuse, 0xfd, PT ;  /* 0x000000fd2a00780c */ /* 0x040fe20003f21270 */
[----:B------:R-:W-:Y:S01]  /*20580*/  VIADD R42, R42, 0x1 ;  /* 0x000000012a2a7836 */ /* 0x000fe20000000000 */
[----:B------:R-:W-:Y:S02]  /*20590*/  LOP3.LUT R41, R41, 0x1, RZ, 0xc0, !PT ;  /* 0x0000000129297812 */ /* 0x000fe400078ec0ff */
[----:B------:R-:W-:Y:S02]  /*205a0*/  SHF.R.U32.HI R43, RZ, 0x1, R43 ;  /* 0x00000001ff2b7819 */ /* 0x000fe4000001162b */
[----:B------:R-:W-:-:S13]  /*205b0*/  ISETP.NE.U32.AND P0, PT, R41, 0x1, PT ;  /* 0x000000012900780c */ /* 0x000fda0003f05070 */
[----:B------:R-:W-:Y:S05]  /*205c0*/  @!P0 BRA P1, `(.L_x_1348) ;  /* 0xfffffffc00e48947 */ /* 0x000fea000083ffff */
.L_x_1347:
[----:B------:R-:W-:Y:S05]  /*205d0*/  BSYNC B3 ;  /* 0x0000000000037941 */ /* 0x000fea0003800000 */
.L_x_1346:
[----:B------:R-:W-:-:S13]  /*205e0*/  LOP3.LUT P0, RZ, R43, 0x1000000, RZ, 0xc0, !PT ;  /* 0x010000002bff7812 */ /* 0x000fda000780c0ff */
[----:B------:R-:W-:Y:S01]  /*205f0*/  @P0 LEA R41, R37, 0x7f800000, 0x1c ;  /* 0x7f80000025290811 */ /* 0x000fe200078ee0ff */
[----:B------:R-:W-:Y:S06]  /*20600*/  @P0 BRA `(.L_x_1344) ;  /* 0x0000000000300947 */ /* 0x000fec0003800000 */
.L_x_1345:
        /* <DEDUP_REMOVED lines=9> */
.L_x_1337:
[----:B------:R-:W-:Y:S01]  /*206a0*/  LEA R41, R37, 0x7f800000, 0x1c ;  /* 0x7f80000025297811 */ /* 0x000fe200078ee0ff */
[----:B------:R-:W-:Y:S06]  /*206b0*/  BRA `(.L_x_1344) ;  /* 0x0000000000047947 */ /* 0x000fec0003800000 */
.L_x_1333:
[----:B------:R-:W-:-:S07]  /*206c0*/  IMAD.SHL.U32 R41, R37, 0x10000000, RZ ;  /* 0x1000000025297824 */ /* 0x000fce00078e00ff */
.L_x_1344:
[----:B------:R-:W-:Y:S05]  /*206d0*/  BSYNC B2 ;  /* 0x0000000000027941 */ /* 0x000fea0003800000 */
.L_x_1332:
        /* <DEDUP_REMOVED lines=19> */
.L_x_1353:
[C---:B------:R-:W-:Y:S01]  /*20810*/  LOP3.LUT P0, RZ, R44.reuse, 0x3, RZ, 0xc0, !PT ;  /* 0x000000032cff7812 */ /* 0x040fe2000780c0ff */
[----:B------:R-:W-:Y:S02]  /*20820*/  IMAD.SHL.U32 R44, R44, 0x2, RZ ;  /* 0x000000022c2c7824 */ /* 0x000fe400078e00ff */
[----:B------:R-:W-:-:S10]  /*20830*/  VIADD R43, R43, 0xffffffff ;  /* 0xffffffff2b2b7836 */ /* 0x000fd40000000000 */
[----:B------:R-:W-:Y:S05]  /*20840*/  @!P0 BRA `(.L_x_1353) ;  /* 0xfffffffc00f08947 */ /* 0x000fea000383ffff */
[----:B------:R-:W-:Y:S05]  /*20850*/  BSYNC B4 ;  /* 0x0000000000047941 */ /* 0x000fea0003800000 */
.L_x_1352:
[----:B------:R-:W-:Y:S05]  /*20860*/  BSYNC B3 ;  /* 0x0000000000037941 */ /* 0x000fea0003800000 */
.L_x_1351:
        /* <DEDUP_REMOVED lines=31> */
.L_x_1360:
[----:B------:R-:W-:Y:S05]  /*20a60*/  BSYNC B4 ;  /* 0x0000000000047941 */ /* 0x000fea0003800000 */
.L_x_1359:
[----:B------:R-:W-:Y:S01]  /*20a70*/  IMAD.IADD R29, R42, 0x1, R29 ;  /* 0x000000012a1d7824 */ /* 0x000fe200078e021d */
[----:B------:R-:W-:Y:S06]  /*20a80*/  BRA `(.L_x_1358) ;  /* 0x0000000000087947 */ /* 0x000fec0003800000 */
.L_x_1357:
[----:B------:R-:W-:-:S05]  /*20a90*/  VIADD R43, R43, 0x94 ;  /* 0x000000942b2b7836 */ /* 0x000fca0000000000 */
[----:B------:R-:W-:-:S07]  /*20aa0*/  SHF.L.U32 R29, R44, R43, RZ ;  /* 0x0000002b2c1d7219 */ /* 0x000fce00000006ff */
.L_x_1358:
[----:B------:R-:W-:Y:S05]  /*20ab0*/  BSYNC B3 ;  /* 0x0000000000037941 */ /* 0x000fea0003800000 */
.L_x_1356:
[----:B------:R-:W-:Y:S01]  /*20ac0*/  LOP3.LUT P0, RZ, R29, 0x1800000, RZ, 0xc0, !PT ;  /* 0x018000001dff7812 */ /* 0x000fe2000780c0ff */
[----:B------:R-:W-:Y:S01]  /*20ad0*/  IMAD.SHL.U32 R42, R41, 0x10000000, RZ ;  /* 0x10000000292a7824 */ /* 0x000fe200078e00ff */
[----:B------:R-:W-:-:S04]  /*20ae0*/  LOP3.LUT R29, R29, 0x7fffff, RZ, 0xc0, !PT ;  /* 0x007fffff1d1d7812 */ /* 0x000fc800078ec0ff */
[----:B------:R-:W-:-:S07]  /*20af0*/  LOP3.LUT R29, R42, 0xf0000000, R29, 0xe2, !PT ;  /* 0xf00000002a1d7812 */ /* 0x000fce00078ee21d */
[----:B------:R-:W-:Y:S01]  /*20b00*/  @P0 LOP3.LUT R29, R29, 0x800000, RZ, 0xfc, !PT ;  /* 0x008000001d1d0812 */ /* 0x000fe200078efcff */
[----:B------:R-:W-:Y:S06]  /*20b10*/  BRA `(.L_x_1361) ;  /* 0x0000000000807947 */ /* 0x000fec0003800000 */
.L_x_1355:
[C---:B------:R-:W-:Y:S01]  /*20b20*/  LOP3.LUT P0, RZ, R44.reuse, 0x4, RZ, 0xc0, !PT ;  /* 0x000000042cff7812 */ /* 0x040fe2000780c0ff */
[----:B------:R-:W-:Y:S02]  /*20b30*/  IMAD.SHL.U32 R44, R44, 0x400000, RZ ;  /* 0x004000002c2c7824 */ /* 0x000fe400078e00ff */
[----:B------:R-:W-:-:S10]  /*20b40*/  VIADD R42, R43, 0x7f ;  /* 0x0000007f2b2a7836 */ /* 0x000fd40000000000 */
[----:B------:R-:W-:Y:S05]  /*20b50*/  @!P0 BRA `(.L_x_1362) ;  /* 0x00000000003c8947 */ /* 0x000fea0003800000 */
[----:B------:R-:W-:Y:S01]  /*20b60*/  ISETP.GT.AND P0, PT, R43, 0x7e, PT ;  /* 0x0000007e2b00780c */ /* 0x000fe20003f04270 */
[----:B------:R-:W-:-:S12]  /*20b70*/  BSSY B3, `(.L_x_1363) ;  /* 0x0000009000037945 */ /* 0x000fd80003800000 */
[----:B------:R-:W-:Y:S05]  /*20b80*/  @P0 BRA `(.L_x_1364) ;  /* 0x00000000001c0947 */ /* 0x000fea0003800000 */
.L_x_1365:
[--C-:B------:R-:W-:Y:S02]  /*20b90*/  SHF.R.U32.HI R43, RZ, 0x19, R44.reuse ;  /* 0x00000019ff2b7819 */ /* 0x100fe4000001162c */
[C---:B------:R-:W-:Y:S01]  /*20ba0*/  ISETP.LT.AND P1, PT, R42.reuse, 0xfd, PT ;  /* 0x000000fd2a00780c */ /* 0x040fe20003f21270 */
[----:B------:R-:W-:Y:S01]  /*20bb0*/  VIADD R42, R42, 0x1 ;  /* 0x000000012a2a7836 */ /* 0x000fe20000000000 */
[----:B------:R-:W-:Y:S02]  /*20bc0*/  LOP3.LUT R43, R43, 0x1, RZ, 0xc0, !PT ;  /* 0x000000012b2b7812 */ /* 0x000fe400078ec0ff */
[----:B------:R-:W-:Y:S02]  /*20bd0*/  SHF.R.U32.HI R44, RZ, 0x1, R44 ;  /* 0x00000001ff2c7819 */ /* 0x000fe4000001162c */
[----:B------:R-:W-:-:S13]  /*20be0*/  ISETP.NE.U32.AND P0, PT, R43, 0x1, PT ;  /* 0x000000012b00780c */ /* 0x000fda0003f05070 */
[----:B------:R-:W-:Y:S05]  /*20bf0*/  @!P0 BRA P1, `(.L_x_1365) ;  /* 0xfffffffc00e48947 */ /* 0x000fea000083ffff */
.L_x_1364:
[----:B------:R-:W-:Y:S05]  /*20c00*/  BSYNC B3 ;  /* 0x0000000000037941 */ /* 0x000fea0003800000 */
.L_x_1363:
[----:B------:R-:W-:-:S13]  /*20c10*/  LOP3.LUT P0, RZ, R44, 0x1000000, RZ, 0xc0, !PT ;  /* 0x010000002cff7812 */ /* 0x000fda000780c0ff */
[----:B------:R-:W-:-:S04]  /*20c20*/  @P0 LOP3.LUT R29, R29, 0x80000000, RZ, 0xc0, !PT ;  /* 0x800000001d1d0812 */ /* 0x000fc800078ec0ff */
[----:B------:R-:W-:Y:S01]  /*20c30*/  @P0 LOP3.LUT R29, R29, 0x7f800000, RZ, 0xfc, !PT ;  /* 0x7f8000001d1d0812 */ /* 0x000fe200078efcff */
[----:B------:R-:W-:Y:S06]  /*20c40*/  @P0 BRA `(.L_x_1361) ;  /* 0x0000000000340947 */ /* 0x000fec0003800000 */
.L_x_1362:
        /* <DEDUP_REMOVED lines=9> */
.L_x_1354:
[----:B------:R-:W-:-:S04]  /*20ce0*/  LOP3.LUT R29, R29, 0x80000000, RZ, 0xc0, !PT ;  /* 0x800000001d1d7812 */ /* 0x000fc800078ec0ff */
[----:B------:R-:W-:Y:S01]  /*20cf0*/  LOP3.LUT R29, R29, 0x7f800000, RZ, 0xfc, !PT ;  /* 0x7f8000001d1d7812 */ /* 0x000fe200078efcff */
[----:B------:R-:W-:Y:S06]  /*20d00*/  BRA `(.L_x_1361) ;  /* 0x0000000000047947 */ /* 0x000fec0003800000 */
.L_x_1350:
[----:B------:R-:W-:-:S07]  /*20d10*/  IMAD.SHL.U32 R29, R41, 0x10000000, RZ ;  /* 0x10000000291d7824 */ /* 0x000fce00078e00ff */
.L_x_1361:
[----:B------:R-:W-:Y:S05]  /*20d20*/  BSYNC B2 ;  /* 0x0000000000027941 */ /* 0x000fea0003800000 */
.L_x_1349:
        /* <DEDUP_REMOVED lines=20> */
.L_x_1370:
[C---:B------:R-:W-:Y:S01]  /*20e70*/  LOP3.LUT P0, RZ, R44.reuse, 0x3, RZ, 0xc0, !PT ;  /* 0x000000032cff7812 */ /* 0x040fe2000780c0ff */
[----:B------:R-:W-:Y:S02]  /*20e80*/  IMAD.SHL.U32 R44, R44, 0x2, RZ ;  /* 0x000000022c2c7824 */ /* 0x000fe400078e00ff */
[----:B------:R-:W-:-:S10]  /*20e90*/  VIADD R42, R42, 0xffffffff ;  /* 0xffffffff2a2a7836 */ /* 0x000fd40000000000 */
[----:B------:R-:W-:Y:S05]  /*20ea0*/  @!P0 BRA `(.L_x_1370) ;  /* 0xfffffffc00f08947 */ /* 0x000fea000383ffff */
[----:B------:R-:W-:Y:S05]  /*20eb0*/  BSYNC B4 ;  /* 0x0000000000047941 */ /* 0x000fea0003800000 */
.L_x_1369:
[----:B------:R-:W-:Y:S05]  /*20ec0*/  BSYNC B3 ;  /* 0x0000000000037941 */ /* 0x000fea0003800000 */
.L_x_1368:
        /* <DEDUP_REMOVED lines=31> */
.L_x_1377:
[----:B------:R-:W-:Y:S05]  /*210c0*/  BSYNC B4 ;  /* 0x0000000000047941 */ /* 0x000fea0003800000 */
.L_x_1376:
[----:B------:R-:W-:Y:S01]  /*210d0*/  IMAD.IADD R43, R46, 0x1, R43 ;  /* 0x000000012e2b7824 */ /* 0x000fe200078e022b */
[----:B------:R-:W-:Y:S06]  /*210e0*/  BRA `(.L_x_1375) ;  /* 0x0000000000087947 */ /* 0x000fec0003800000 */
.L_x_1374:
[----:B------:R-:W-:-:S05]  /*210f0*/  VIADD R43, R42, 0x94 ;  /* 0x000000942a2b7836 */ /* 0x000fca0000000000 */
[----:B------:R-:W-:-:S07]  /*21100*/  SHF.L.U32 R43, R44, R43, RZ ;  /* 0x0000002b2c2b7219 */ /* 0x000fce00000006ff */
.L_x_1375:
[----:B------:R-:W-:Y:S05]  /*21110*/  BSYNC B3 ;  /* 0x0000000000037941 */ /* 0x000fea0003800000 */
.L_x_1373:
[----:B------:R-:W-:Y:S01]  /*21120*/  LOP3.LUT P0, RZ, R43, 0x1800000, RZ, 0xc0, !PT ;  /* 0x018000002bff7812 */ /* 0x000fe2000780c0ff */
[----:B------:R-:W-:Y:S01]  /*21130*/  IMAD.SHL.U32 R42, R29, 0x10000000, RZ ;  /* 0x100000001d2a7824 */ /* 0x000fe200078e00ff */
[----:B------:R-:W-:-:S04]  /*21140*/  LOP3.LUT R43, R43, 0x7fffff, RZ, 0xc0, !PT ;  /* 0x007fffff2b2b7812 */ /* 0x000fc800078ec0ff */
[----:B------:R-:W-:-:S07]  /*21150*/  LOP3.LUT R69, R42, 0xf0000000, R43, 0xe2, !PT ;  /* 0xf00000002a457812 */ /* 0x000fce00078ee22b */
[----:B------:R-:W-:Y:S01]  /*21160*/  @P0 LOP3.LUT R69, R69, 0x800000, RZ, 0xfc, !PT ;  /* 0x0080000045450812 */ /* 0x000fe200078efcff */
[----:B------:R-:W-:Y:S06]  /*21170*/  BRA `(.L_x_1378) ;  /* 0x0000000000787947 */ /* 0x000fec0003800000 */
.L_x_1372:
[C---:B------:R-:W-:Y:S01]  /*21180*/  LOP3.LUT P0, RZ, R44.reuse, 0x4, RZ, 0xc0, !PT ;  /* 0x000000042cff7812 */ /* 0x040fe2000780c0ff */
[----:B------:R-:W-:Y:S02]  /*21190*/  IMAD.SHL.U32 R44, R44, 0x400000, RZ ;  /* 0x004000002c2c7824 */ /* 0x000fe400078e00ff */
[----:B------:R-:W-:-:S10]  /*211a0*/  VIADD R43, R42, 0x7f ;  /* 0x0000007f2a2b7836 */ /* 0x000fd40000000000 */
[----:B------:R-:W-:Y:S05]  /*211b0*/  @!P0 BRA `(.L_x_1379) ;  /* 0x0000000000388947 */ /* 0x000fea0003800000 */
[----:B------:R-:W-:Y:S01]  /*211c0*/  ISETP.GT.AND P0, PT, R42, 0x7e, PT ;  /* 0x0000007e2a00780c */ /* 0x000fe20003f04270 */
[----:B------:R-:W-:-:S12]  /*211d0*/  BSSY B3, `(.L_x_1380) ;  /* 0x0000009000037945 */ /* 0x000fd80003800000 */
[----:B------:R-:W-:Y:S05]  /*211e0*/  @P0 BRA `(.L_x_1381) ;  /* 0x00000000001c0947 */ /* 0x000fea0003800000 */
.L_x_1382:
[--C-:B------:R-:W-:Y:S02]  /*211f0*/  SHF.R.U32.HI R42, RZ, 0x19, R44.reuse ;  /* 0x00000019ff2a7819 */ /* 0x100fe4000001162c */
[C---:B------:R-:W-:Y:S01]  /*21200*/  ISETP.LT.AND P1, PT, R43.reuse, 0xfd, PT ;  /* 0x000000fd2b00780c */ /* 0x040fe20003f21270 */
[----:B------:R-:W-:Y:S01]  /*21210*/  VIADD R43, R43, 0x1 ;  /* 0x000000012b2b7836 */ /* 0x000fe20000000000 */
[----:B------:R-:W-:Y:S02]  /*21220*/  LOP3.LUT R42, R42, 0x1, RZ, 0xc0, !PT ;  /* 0x000000012a2a7812 */ /* 0x000fe400078ec0ff */
[----:B------:R-:W-:Y:S02]  /*21230*/  SHF.R.U32.HI R44, RZ, 0x1, R44 ;  /* 0x00000001ff2c7819 */ /* 0x000fe4000001162c */
[----:B------:R-:W-:-:S13]  /*21240*/  ISETP.NE.U32.AND P0, PT, R42, 0x1, PT ;  /* 0x000000012a00780c */ /* 0x000fda0003f05070 */
[----:B------:R-:W-:Y:S05]  /*21250*/  @!P0 BRA P1, `(.L_x_1382) ;  /* 0xfffffffc00e48947 */ /* 0x000fea000083ffff */
.L_x_1381:
[----:B------:R-:W-:Y:S05]  /*21260*/  BSYNC B3 ;  /* 0x0000000000037941 */ /* 0x000fea0003800000 */
.L_x_1380:
[----:B------:R-:W-:-:S13]  /*21270*/  LOP3.LUT P0, RZ, R44, 0x1000000, RZ, 0xc0, !PT ;  /* 0x010000002cff7812 */ /* 0x000fda000780c0ff */
[----:B------:R-:W-:Y:S01]  /*21280*/  @P0 LEA R69, R29, 0x7f800000, 0x1c ;  /* 0x7f8000001d450811 */ /* 0x000fe200078ee0ff */
[----:B------:R-:W-:Y:S06]  /*21290*/  @P0 BRA `(.L_x_1378) ;  /* 0x0000000000300947 */ /* 0x000fec0003800000 */
.L_x_1379:
        /* <DEDUP_REMOVED lines=9> */
.L_x_1371:
[----:B------:R-:W-:Y:S01]  /*21330*/  LEA R69, R29, 0x7f800000, 0x1c ;  /* 0x7f8000001d457811 */ /* 0x000fe200078ee0ff */
[----:B------:R-:W-:Y:S06]  /*21340*/  BRA `(.L_x_1378) ;  /* 0x0000000000047947 */ /* 0x000fec0003800000 */
.L_x_1367:
[----:B------:R-:W-:-:S07]  /*21350*/  IMAD.SHL.U32 R69, R29, 0x10000000, RZ ;  /* 0x100000001d457824 */ /* 0x000fce00078e00ff */
.L_x_1378:
[----:B------:R-:W-:Y:S05]  /*21360*/  BSYNC B2 ;  /* 0x0000000000027941 */ /* 0x000fea0003800000 */
.L_x_1366:
        /* <DEDUP_REMOVED lines=19> */
.L_x_1387:
[C---:B------:R-:W-:Y:S01]  /*214a0*/  LOP3.LUT P0, RZ, R43.reuse, 0x3, RZ, 0xc0, !PT ;  /* 0x000000032bff7812 */ /* 0x040fe2000780c0ff */
[----:B------:R-:W-:Y:S02]  /*214b0*/  IMAD.SHL.U32 R43, R43, 0x2, RZ ;  /* 0x000000022b2b7824 */ /* 0x000fe400078e00ff */
[----:B------:R-:W-:-:S10]  /*214c0*/  VIADD R42, R42, 0xffffffff ;  /* 0xffffffff2a2a7836 */ /* 0x000fd40000000000 */
[----:B------:R-:W-:Y:S05]  /*214d0*/  @!P0 BRA `(.L_x_1387) ;  /* 0xfffffffc00f08947 */ /* 0x000fea000383ffff */
[----:B------:R-:W-:Y:S05]  /*214e0*/  BSYNC B4 ;  /* 0x0000000000047941 */ /* 0x000fea0003800000 */
.L_x_1386:
[----:B------:R-:W-:Y:S05]  /*214f0*/  BSYNC B3 ;  /* 0x0000000000037941 */ /* 0x000fea0003800000 */
.L_x_1385:
        /* <DEDUP_REMOVED lines=31> */
.L_x_1394:
[----:B------:R-:W-:Y:S05]  /*216f0*/  BSYNC B4 ;  /* 0x0000000000047941 */ /* 0x000fea0003800000 */
.L_x_1393:
[----:B------:R-:W-:Y:S01]  /*21700*/  IMAD.IADD R44, R45, 0x1, R44 ;  /* 0x000000012d2c7824 */ /* 0x000fe200078e022c */
[----:B------:R-:W-:Y:S06]  /*21710*/  BRA `(.L_x_1392) ;  /* 0x0000000000087947 */ /* 0x000fec0003800000 */
.L_x_1391:
[----:B------:R-:W-:-:S05]  /*21720*/  VIADD R42, R42, 0x94 ;  /* 0x000000942a2a7836 */ /* 0x000fca0000000000 */
[----:B------:R-:W-:-:S07]  /*21730*/  SHF.L.U32 R44, R43, R42, RZ ;  /* 0x0000002a2b2c7219 */ /* 0x000fce00000006ff */
.L_x_1392:
[----:B------:R-:W-:Y:S05]  /*21740*/  BSYNC B3 ;  /* 0x0000000000037941 */ /* 0x000fea0003800000 */
.L_x_1390:
[C---:B------:R-:W-:Y:S01]  /*21750*/  LOP3.LUT P0, RZ, R44.reuse, 0x1800000, RZ, 0xc0, !PT ;  /* 0x018000002cff7812 */ /* 0x040fe2000780c0ff */
[----:B------:R-:W-:Y:S01]  /*21760*/  IMAD.SHL.U32 R29, R29, 0x10000000, RZ ;  /* 0x100000001d1d7824 */ /* 0x000fe200078e00ff */
[----:B------:R-:W-:-:S04]  /*21770*/  LOP3.LUT R44, R44, 0x7fffff, RZ, 0xc0, !PT ;  /* 0x007fffff2c2c7812 */ /* 0x000fc800078ec0ff */
[----:B------:R-:W-:-:S07]  /*21780*/  LOP3.LUT R68, R29, 0xf0000000, R44, 0xe2, !PT ;  /* 0xf00000001d447812 */ /* 0x000fce00078ee22c */
[----:B------:R-:W-:Y:S01]  /*21790*/  @P0 LOP3.LUT R68, R68, 0x800000, RZ, 0xfc, !PT ;  /* 0x0080000044440812 */ /* 0x000fe200078efcff */
[----:B------:R-:W-:Y:S06]  /*217a0*/  BRA `(.L_x_1395) ;  /* 0x0000000000787947 */ /* 0x000fec0003800000 */
.L_x_1389:
[C---:B------:R-:W-:Y:S01]  /*217b0*/  LOP3.LUT P0, RZ, R43.reuse, 0x4, RZ, 0xc0, !PT ;  /* 0x000000042bff7812 */ /* 0x040fe2000780c0ff */
[----:B------:R-:W-:Y:S02]  /*217c0*/  IMAD.SHL.U32 R44, R43, 0x400000, RZ ;  /* 0x004000002b2c7824 */ /* 0x000fe400078e00ff */
[----:B------:R-:W-:-:S10]  /*217d0*/  VIADD R43, R42, 0x7f ;  /* 0x0000007f2a2b7836 */ /* 0x000fd40000000000 */
[----:B------:R-:W-:Y:S05]  /*217e0*/  @!P0 BRA `(.L_x_1396) ;  /* 0x0000000000388947 */ /* 0x000fea0003800000 */
[----:B------:R-:W-:Y:S01]  /*217f0*/  ISETP.GT.AND P0, PT, R42, 0x7e, PT ;  /* 0x0000007e2a00780c */ /* 0x000fe20003f04270 */
[----:B------:R-:W-:-:S12]  /*21800*/  BSSY B3, `(.L_x_1397) ;  /* 0x0000009000037945 */ /* 0x000fd80003800000 */
[----:B------:R-:W-:Y:S05]  /*21810*/  @P0 BRA `(.L_x_1398) ;  /* 0x00000000001c0947 */ /* 0x000fea0003800000 */
.L_x_1399:
[--C-:B------:R-:W-:Y:S02]  /*21820*/  SHF.R.U32.HI R42, RZ, 0x19, R44.reuse ;  /* 0x00000019ff2a7819 */ /* 0x100fe4000001162c */
[C---:B------:R-:W-:Y:S01]  /*21830*/  ISETP.LT.AND P1, PT, R43.reuse, 0xfd, PT ;  /* 0x000000fd2b00780c */ /* 0x040fe20003f21270 */
[----:B------:R-:W-:Y:S01]  /*21840*/  VIADD R43, R43, 0x1 ;  /* 0x000000012b2b7836 */ /* 0x000fe20000000000 */
[----:B------:R-:W-:Y:S02]  /*21850*/  LOP3.LUT R42, R42, 0x1, RZ, 0xc0, !PT ;  /* 0x000000012a2a7812 */ /* 0x000fe400078ec0ff */
[----:B------:R-:W-:Y:S02]  /*21860*/  SHF.R.U32.HI R44, RZ, 0x1, R44 ;  /* 0x00000001ff2c7819 */ /* 0x000fe4000001162c */
[----:B------:R-:W-:-:S13]  /*21870*/  ISETP.NE.U32.AND P0, PT, R42, 0x1, PT ;  /* 0x000000012a00780c */ /* 0x000fda0003f05070 */
[----:B------:R-:W-:Y:S05]  /*21880*/  @!P0 BRA P1, `(.L_x_1399) ;  /* 0xfffffffc00e48947 */ /* 0x000fea000083ffff */
.L_x_1398:
[----:B------:R-:W-:Y:S05]  /*21890*/  BSYNC B3 ;  /* 0x0000000000037941 */ /* 0x000fea0003800000 */
.L_x_1397:
[----:B------:R-:W-:-:S13]  /*218a0*/  LOP3.LUT P0, RZ, R44, 0x1000000, RZ, 0xc0, !PT ;  /* 0x010000002cff7812 */ /* 0x000fda000780c0ff */
[----:B------:R-:W-:Y:S01]  /*218b0*/  @P0 LEA R68, R29, 0x7f800000, 0x1c ;  /* 0x7f8000001d440811 */ /* 0x000fe200078ee0ff */
[----:B------:R-:W-:Y:S06]  /*218c0*/  @P0 BRA `(.L_x_1395) ;  /* 0x0000000000300947 */ /* 0x000fec0003800000 */
.L_x_1396:
        /* <DEDUP_REMOVED lines=9> */
.L_x_1388:
[----:B------:R-:W-:Y:S01]  /*21960*/  LEA R68, R29, 0x7f800000, 0x1c ;  /* 0x7f8000001d447811 */ /* 0x000fe200078ee0ff */
[----:B------:R-:W-:Y:S06]  /*21970*/  BRA `(.L_x_1395) ;  /* 0x0000000000047947 */ /* 0x000fec0003800000 */
.L_x_1384:
[----:B------:R-:W-:-:S07]  /*21980*/  IMAD.SHL.U32 R68, R29, 0x10000000, RZ ;  /* 0x100000001d447824 */ /* 0x000fce00078e00ff */
.L_x_1395:
[----:B------:R-:W-:Y:S05]  /*21990*/  BSYNC B2 ;  /* 0x0000000000027941 */ /* 0x000fea0003800000 */
.L_x_1383:
        /* <DEDUP_REMOVED lines=19> */
.L_x_1404:
[C---:B------:R-:W-:Y:S01]  /*21ad0*/  LOP3.LUT P0, RZ, R43.reuse, 0x3, RZ, 0xc0, !PT ;  /* 0x000000032bff7812 */ /* 0x040fe2000780c0ff */
[----:B------:R-:W-:Y:S02]  /*21ae0*/  IMAD.SHL.U32 R43, R43, 0x2, RZ ;  /* 0x000000022b2b7824 */ /* 0x000fe400078e00ff */
[----:B------:R-:W-:-:S10]  /*21af0*/  VIADD R42, R42, 0xffffffff ;  /* 0xffffffff2a2a7836 */ /* 0x000fd40000000000 */
[----:B------:R-:W-:Y:S05]  /*21b00*/  @!P0 BRA `(.L_x_1404) ;  /* 0xfffffffc00f08947 */ /* 0x000fea000383ffff */
[----:B------:R-:W-:Y:S05]  /*21b10*/  BSYNC B4 ;  /* 0x0000000000047941 */ /* 0x000fea0003800000 */
.L_x_1403:
[----:B------:R-:W-:Y:S05]  /*21b20*/  BSYNC B3 ;  /* 0x0000000000037941 */ /* 0x000fea0003800000 */
.L_x_1402:
        /* <DEDUP_REMOVED lines=31> */
.L_x_1411:
[----:B------:R-:W-:Y:S05]  /*21d20*/  BSYNC B4 ;  /* 0x0000000000047941 */ /* 0x000fea0003800000 */
.L_x_1410:
[----:B------:R-:W-:Y:S01]  /*21d30*/  IMAD.IADD R44, R45, 0x1, R44 ;  /* 0x000000012d2c7824 */ /* 0x000fe200078e022c */
[----:B------:R-:W-:Y:S06]  /*21d40*/  BRA `(.L_x_1409) ;  /* 0x0000000000087947 */ /* 0x000fec0003800000 */
.L_x_1408:
[----:B------:R-:W-:-:S05]  /*21d50*/  VIADD R42, R42, 0x94 ;  /* 0x000000942a2a7836 */ /* 0x000fca0000000000 */
[----:B------:R-:W-:-:S07]  /*21d60*/  SHF.L.U32 R44, R43, R42, RZ ;  /* 0x0000002a2b2c7219 */ /* 0x000fce00000006ff */
.L_x_1409:
[----:B------:R-:W-:Y:S05]  /*21d70*/  BSYNC B3 ;  /* 0x0000000000037941 */ /* 0x000fea0003800000 */
.L_x_1407:
[C---:B------:R-:W-:Y:S01]  /*21d80*/  LOP3.LUT P0, RZ, R44.reuse, 0x1800000, RZ, 0xc0, !PT ;  /* 0x018000002cff7812 */ /* 0x040fe2000780c0ff */
[----:B------:R-:W-:Y:S01]  /*21d90*/  IMAD.SHL.U32 R29, R29, 0x10000000, RZ ;  /* 0x100000001d1d7824 */ /* 0x000fe200078e00ff */
[----:B------:R-:W-:-:S04]  /*21da0*/  LOP3.LUT R44, R44, 0x7fffff, RZ, 0xc0, !PT ;  /* 0x007fffff2c2c7812 */ /* 0x000fc800078ec0ff */
[----:B------:R-:W-:-:S07]  /*21db0*/  LOP3.LUT R67, R29, 0xf0000000, R44, 0xe2, !PT ;  /* 0xf00000001d437812 */ /* 0x000fce00078ee22c */
[----:B------:R-:W-:Y:S01]  /*21dc0*/  @P0 LOP3.LUT R67, R67, 0x800000, RZ, 0xfc, !PT ;  /* 0x0080000043430812 */ /* 0x000fe200078efcff */
[----:B------:R-:W-:Y:S06]  /*21dd0*/  BRA `(.L_x_1412) ;  /* 0x0000000000787947 */ /* 0x000fec0003800000 */
.L_x_1406:
[C---:B------:R-:W-:Y:S01]  /*21de0*/  LOP3.LUT P0, RZ, R43.reuse, 0x4, RZ, 0xc0, !PT ;  /* 0x000000042bff7812 */ /* 0x040fe2000780c0ff */
[----:B------:R-:W-:Y:S02]  /*21df0*/  IMAD.SHL.U32 R44, R43, 0x400000, RZ ;  /* 0x004000002b2c7824 */ /* 0x000fe400078e00ff */
[----:B------:R-:W-:-:S10]  /*21e00*/  VIADD R43, R42, 0x7f ;  /* 0x0000007f2a2b7836 */ /* 0x000fd40000000000 */
[----:B------:R-:W-:Y:S05]  /*21e10*/  @!P0 BRA `(.L_x_1413) ;  /* 0x0000000000388947 */ /* 0x000fea0003800000 */
[----:B------:R-:W-:Y:S01]  /*21e20*/  ISETP.GT.AND P0, PT, R42, 0x7e, PT ;  /* 0x0000007e2a00780c */ /* 0x000fe20003f04270 */
[----:B------:R-:W-:-:S12]  /*21e30*/  BSSY B3, `(.L_x_1414) ;  /* 0x0000009000037945 */ /* 0x000fd80003800000 */
[----:B------:R-:W-:Y:S05]  /*21e40*/  @P0 BRA `(.L_x_1415) ;  /* 0x00000000001c0947 */ /* 0x000fea0003800000 */
.L_x_1416:
[--C-:B------:R-:W-:Y:S02]  /*21e50*/  SHF.R.U32.HI R42, RZ, 0x19, R44.reuse ;  /* 0x00000019ff2a7819 */ /* 0x100fe4000001162c */
[C---:B------:R-:W-:Y:S01]  /*21e60*/  ISETP.LT.AND P1, PT, R43.reuse, 0xfd, PT ;  /* 0x000000fd2b00780c */ /* 0x040fe20003f21270 */
[----:B------:R-:W-:Y:S01]  /*21e70*/  VIADD R43, R43, 0x1 ;  /* 0x000000012b2b7836 */ /* 0x000fe20000000000 */
[----:B------:R-:W-:Y:S02]  /*21e80*/  LOP3.LUT R42, R42, 0x1, RZ, 0xc0, !PT ;  /* 0x000000012a2a7812 */ /* 0x000fe400078ec0ff */
[----:B------:R-:W-:Y:S02]  /*21e90*/  SHF.R.U32.HI R44, RZ, 0x1, R44 ;  /* 0x00000001ff2c7819 */ /* 0x000fe4000001162c */
[----:B------:R-:W-:-:S13]  /*21ea0*/  ISETP.NE.U32.AND P0, PT, R42, 0x1, PT ;  /* 0x000000012a00780c */ /* 0x000fda0003f05070 */
[----:B------:R-:W-:Y:S05]  /*21eb0*/  @!P0 BRA P1, `(.L_x_1416) ;  /* 0xfffffffc00e48947 */ /* 0x000fea000083ffff */
.L_x_1415:
[----:B------:R-:W-:Y:S05]  /*21ec0*/  BSYNC B3 ;  /* 0x0000000000037941 */ /* 0x000fea0003800000 */
.L_x_1414:
[----:B------:R-:W-:-:S13]  /*21ed0*/  LOP3.LUT P0, RZ, R44, 0x1000000, RZ, 0xc0, !PT ;  /* 0x010000002cff7812 */ /* 0x000fda000780c0ff */
[----:B------:R-:W-:Y:S01]  /*21ee0*/  @P0 LEA R67, R29, 0x7f800000, 0x1c ;  /* 0x7f8000001d430811 */ /* 0x000fe200078ee0ff */
[----:B------:R-:W-:Y:S06]  /*21ef0*/  @P0 BRA `(.L_x_1412) ;  /* 0x0000000000300947 */ /* 0x000fec0003800000 */
.L_x_1413:
        /* <DEDUP_REMOVED lines=9> */
.L_x_1405:
[----:B------:R-:W-:Y:S01]  /*21f90*/  LEA R67, R29, 0x7f800000, 0x1c ;  /* 0x7f8000001d437811 */ /* 0x000fe200078ee0ff */
[----:B------:R-:W-:Y:S06]  /*21fa0*/  BRA `(.L_x_1412) ;  /* 0x0000000000047947 */ /* 0x000fec0003800000 */
.L_x_1401:
[----:B------:R-:W-:-:S07]  /*21fb0*/  IMAD.SHL.U32 R67, R29, 0x10000000, RZ ;  /* 0x100000001d437824 */ /* 0x000fce00078e00ff */
.L_x_1412:
[----:B------:R-:W-:Y:S05]  /*21fc0*/  BSYNC B2 ;  /* 0x0000000000027941 */ /* 0x000fea0003800000 */
.L_x_1400:
        /* <DEDUP_REMOVED lines=19> */
.L_x_1421:
[C---:B------:R-:W-:Y:S01]  /*22100*/  LOP3.LUT P0, RZ, R43.reuse, 0x3, RZ, 0xc0, !PT ;  /* 0x000000032bff7812 */ /* 0x040fe2000780c0ff */
[----:B------:R-:W-:Y:S02]  /*22110*/  IMAD.SHL.U32 R43, R43, 0x2, RZ ;  /* 0x000000022b2b7824 */ /* 0x000fe400078e00ff */
[----:B------:R-:W-:-:S10]  /*22120*/  VIADD R42, R42, 0xffffffff ;  /* 0xffffffff2a2a7836 */ /* 0x000fd40000000000 */
[----:B------:R-:W-:Y:S05]  /*22130*/  @!P0 BRA `(.L_x_1421) ;  /* 0xfffffffc00f08947 */ /* 0x000fea000383ffff */
[----:B------:R-:W-:Y:S05]  /*22140*/  BSYNC B4 ;  /* 0x0000000000047941 */ /* 0x000fea0003800000 */
.L_x_1420:
[----:B------:R-:W-:Y:S05]  /*22150*/  BSYNC B3 ;  /* 0x0000000000037941 */ /* 0x000fea0003800000 */
.L_x_1419:
        /* <DEDUP_REMOVED lines=31> */
.L_x_1428:
[----:B------:R-:W-:Y:S05]  /*22350*/  BSYNC B4 ;  /* 0x0000000000047941 */ /* 0x000fea0003800000 */
.L_x_1427:
[----:B------:R-:W-:Y:S01]  /*22360*/  IMAD.IADD R44, R45, 0x1, R44 ;  /* 0x000000012d2c7824 */ /* 0x000fe200078e022c */
[----:B------:R-:W-:Y:S06]  /*22370*/  BRA `(.L_x_1426) ;  /* 0x0000000000087947 */ /* 0x000fec0003800000 */
.L_x_1425:
[----:B------:R-:W-:-:S05]  /*22380*/  VIADD R42, R42, 0x94 ;  /* 0x000000942a2a7836 */ /* 0x000fca0000000000 */
[----:B------:R-:W-:-:S07]  /*22390*/  SHF.L.U32 R44, R43, R42, RZ ;  /* 0x0000002a2b2c7219 */ /* 0x000fce00000006ff */
.L_x_1426:
[----:B------:R-:W-:Y:S05]  /*223a0*/  BSYNC B3 ;  /* 0x0000000000037941 */ /* 0x000fea0003800000 */
.L_x_1424:
[C---:B------:R-:W-:Y:S01]  /*223b0*/  LOP3.LUT P0, RZ, R44.reuse, 0x1800000, RZ, 0xc0, !PT ;  /* 0x018000002cff7812 */ /* 0x040fe2000780c0ff */
[----:B------:R-:W-:Y:S01]  /*223c0*/  IMAD.SHL.U32 R29, R29, 0x10000000, RZ ;  /* 0x100000001d1d7824 */ /* 0x000fe200078e00ff */
[----:B------:R-:W-:-:S04]  /*223d0*/  LOP3.LUT R44, R44, 0x7fffff, RZ, 0xc0, !PT ;  /* 0x007fffff2c2c7812 */ /* 0x000fc800078ec0ff */
[----:B------:R-:W-:-:S07]  /*223e0*/  LOP3.LUT R66, R29, 0xf0000000, R44, 0xe2, !PT ;  /* 0xf00000001d427812 */ /* 0x000fce00078ee22c */
[----:B------:R-:W-:Y:S01]  /*223f0*/  @P0 LOP3.LUT R66, R66, 0x800000, RZ, 0xfc, !PT ;  /* 0x0080000042420812 */ /* 0x000fe200078efcff */
[----:B------:R-:W-:Y:S06]  /*22400*/  BRA `(.L_x_1429) ;  /* 0x0000000000787947 */ /* 0x000fec0003800000 */
.L_x_1423:
[C---:B------:R-:W-:Y:S01]  /*22410*/  LOP3.LUT P0, RZ, R43.reuse, 0x4, RZ, 0xc0, !PT ;  /* 0x000000042bff7812 */ /* 0x040fe2000780c0ff */
[----:B------:R-:W-:Y:S02]  /*22420*/  IMAD.SHL.U32 R44, R43, 0x400000, RZ ;  /* 0x004000002b2c7824 */ /* 0x000fe400078e00ff */
[----:B------:R-:W-:-:S10]  /*22430*/  VIADD R43, R42, 0x7f ;  /* 0x0000007f2a2b7836 */ /* 0x000fd40000000000 */
[----:B------:R-:W-:Y:S05]  /*22440*/  @!P0 BRA `(.L_x_1430) ;  /* 0x0000000000388947 */ /* 0x000fea0003800000 */
[----:B------:R-:W-:Y:S01]  /*22450*/  ISETP.GT.AND P0, PT, R42, 0x7e, PT ;  /* 0x0000007e2a00780c */ /* 0x000fe20003f04270 */
[----:B------:R-:W-:-:S12]  /*22460*/  BSSY B3, `(.L_x_1431) ;  /* 0x0000009000037945 */ /* 0x000fd80003800000 */
[----:B------:R-:W-:Y:S05]  /*22470*/  @P0 BRA `(.L_x_1432) ;  /* 0x00000000001c0947 */ /* 0x000fea0003800000 */
.L_x_1433:
[--C-:B------:R-:W-:Y:S02]  /*22480*/  SHF.R.U32.HI R42, RZ, 0x19, R44.reuse ;  /* 0x00000019ff2a7819 */ /* 0x100fe4000001162c */
[C---:B------:R-:W-:Y:S01]  /*22490*/  ISETP.LT.AND P1, PT, R43.reuse, 0xfd, PT ;  /* 0x000000fd2b00780c */ /* 0x040fe20003f21270 */
[----:B------:R-:W-:Y:S01]  /*224a0*/  VIADD R43, R43, 0x1 ;  /* 0x000000012b2b7836 */ /* 0x000fe20000000000 */
[----:B------:R-:W-:Y:S02]  /*224b0*/  LOP3.LUT R42, R42, 0x1, RZ, 0xc0, !PT ;  /* 0x000000012a2a7812 */ /* 0x000fe400078ec0ff */
[----:B------:R-:W-:Y:S02]  /*224c0*/  SHF.R.U32.HI R44, RZ, 0x1, R44 ;  /* 0x00000001ff2c7819 */ /* 0x000fe4000001162c */
[----:B------:R-:W-:-:S13]  /*224d0*/  ISETP.NE.U32.AND P0, PT, R42, 0x1, PT ;  /* 0x000000012a00780c */ /* 0x000fda0003f05070 */
[----:B------:R-:W-:Y:S05]  /*224e0*/  @!P0 BRA P1, `(.L_x_1433) ;  /* 0xfffffffc00e48947 */ /* 0x000fea000083ffff */
.L_x_1432:
[----:B------:R-:W-:Y:S05]  /*224f0*/  BSYNC B3 ;  /* 0x0000000000037941 */ /* 0x000fea0003800000 */
.L_x_1431:
[----:B------:R-:W-:-:S13]  /*22500*/  LOP3.LUT P0, RZ, R44, 0x1000000, RZ, 0xc0, !PT ;  /* 0x010000002cff7812 */ /* 0x000fda000780c0ff */
[----:B------:R-:W-:Y:S01]  /*22510*/  @P0 LEA R66, R29, 0x7f800000, 0x1c ;  /* 0x7f8000001d420811 */ /* 0x000fe200078ee0ff */
[----:B------:R-:W-:Y:S06]  /*22520*/  @P0 BRA `(.L_x_1429) ;  /* 0x0000000000300947 */ /* 0x000fec0003800000 */
.L_x_1430:
        /* <DEDUP_REMOVED lines=9> */
.L_x_1422:
[----:B------:R-:W-:Y:S01]  /*225c0*/  LEA R66, R29, 0x7f800000, 0x1c ;  /* 0x7f8000001d427811 */ /* 0x000fe200078ee0ff */
[----:B------:R-:W-:Y:S06]  /*225d0*/  BRA `(.L_x_1429) ;  /* 0x0000000000047947 */ /* 0x000fec0003800000 */
.L_x_1418:
[----:B------:R-:W-:-:S07]  /*225e0*/  IMAD.SHL.U32 R66, R29, 0x10000000, RZ ;  /* 0x100000001d427824 */ /* 0x000fce00078e00ff */
.L_x_1429:
[----:B------:R-:W-:Y:S05]  /*225f0*/  BSYNC B2 ;  /* 0x0000000000027941 */ /* 0x000fea0003800000 */
.L_x_1417:
        /* <DEDUP_REMOVED lines=19> */
.L_x_1438:
[C---:B------:R-:W-:Y:S01]  /*22730*/  LOP3.LUT P0, RZ, R43.reuse, 0x3, RZ, 0xc0, !PT ;  /* 0x000000032bff7812 */ /* 0x040fe2000780c0ff */
[----:B------:R-:W-:Y:S02]  /*22740*/  IMAD.SHL.U32 R43, R43, 0x2, RZ ;  /* 0x000000022b2b7824 */ /* 0x000fe400078e00ff */
[----:B------:R-:W-:-:S10]  /*22750*/  VIADD R42, R42, 0xffffffff ;  /* 0xffffffff2a2a7836 */ /* 0x000fd40000000000 */
[----:B------:R-:W-:Y:S05]  /*22760*/  @!P0 BRA `(.L_x_1438) ;  /* 0xfffffffc00f08947 */ /* 0x000fea000383ffff */
[----:B------:R-:W-:Y:S05]  /*22770*/  BSYNC B4 ;  /* 0x0000000000047941 */ /* 0x000fea0003800000 */
.L_x_1437:
[----:B------:R-:W-:Y:S05]  /*22780*/  BSYNC B3 ;  /* 0x0000000000037941 */ /* 0x000fea0003800000 */
.L_x_1436:
        /* <DEDUP_REMOVED lines=31> */
.L_x_1445:
[----:B------:R-:W-:Y:S05]  /*22980*/  BSYNC B4 ;  /* 0x0000000000047941 */ /* 0x000fea0003800000 */
.L_x_1444:
[----:B------:R-:W-:Y:S01]  /*22990*/  IMAD.IADD R44, R45, 0x1, R44 ;  /* 0x000000012d2c7824 */ /* 0x000fe200078e022c */
[----:B------:R-:W-:Y:S06]  /*229a0*/  BRA `(.L_x_1443) ;  /* 0x0000000000087947 */ /* 0x000fec0003800000 */
.L_x_1442:
[----:B------:R-:W-:-:S05]  /*229b0*/  VIADD R42, R42, 0x94 ;  /* 0x000000942a2a7836 */ /* 0x000fca0000000000 */
[----:B------:R-:W-:-:S07]  /*229c0*/  SHF.L.U32 R44, R43, R42, RZ ;  /* 0x0000002a2b2c7219 */ /* 0x000fce00000006ff */
.L_x_1443:
[----:B------:R-:W-:Y:S05]  /*229d0*/  BSYNC B3 ;  /* 0x0000000000037941 */ /* 0x000fea0003800000 */
.L_x_1441:
[C---:B------:R-:W-:Y:S01]  /*229e0*/  LOP3.LUT P0, RZ, R44.reuse, 0x1800000, RZ, 0xc0, !PT ;  /* 0x018000002cff7812 */ /* 0x040fe2000780c0ff */
[----:B------:R-:W-:Y:S01]  /*229f0*/  IMAD.SHL.U32 R29, R29, 0x10000000, RZ ;  /* 0x100000001d1d7824 */ /* 0x000fe200078e00ff */
[----:B------:R-:W-:-:S04]  /*22a00*/  LOP3.LUT R44, R44, 0x7fffff, RZ, 0xc0, !PT ;  /* 0x007fffff2c2c7812 */ /* 0x000fc800078ec0ff */
[----:B------:R-:W-:-:S07]  /*22a10*/  LOP3.LUT R65, R29, 0xf0000000, R44, 0xe2, !PT ;  /* 0xf00000001d417812 */ /* 0x000fce00078ee22c */
[----:B------:R-:W-:Y:S01]  /*22a20*/  @P0 LOP3.LUT R65, R65, 0x800000, RZ, 0xfc, !PT ;  /* 0x0080000041410812 */ /* 0x000fe200078efcff */
[----:B------:R-:W-:Y:S06]  /*22a30*/  BRA `(.L_x_1446) ;  /* 0x0000000000787947 */ /* 0x000fec0003800000 */
.L_x_1440:
[C---:B------:R-:W-:Y:S01]  /*22a40*/  LOP3.LUT P0, RZ, R43.reuse, 0x4, RZ, 0xc0, !PT ;  /* 0x000000042bff7812 */ /* 0x040fe2000780c0ff */
[----:B------:R-:W-:Y:S02]  /*22a50*/  IMAD.SHL.U32 R44, R43, 0x400000, RZ ;  /* 0x004000002b2c7824 */ /* 0x000fe400078e00ff */
[----:B------:R-:W-:-:S10]  /*22a60*/  VIADD R43, R42, 0x7f ;  /* 0x0000007f2a2b7836 */ /* 0x000fd40000000000 */
[----:B------:R-:W-:Y:S05]  /*22a70*/  @!P0 BRA `(.L_x_1447) ;  /* 0x0000000000388947 */ /* 0x000fea0003800000 */
[----:B------:R-:W-:Y:S01]  /*22a80*/  ISETP.GT.AND P0, PT, R42, 0x7e, PT ;  /* 0x0000007e2a00780c */ /* 0x000fe20003f04270 */
[----:B------:R-:W-:-:S12]  /*22a90*/  BSSY B3, `(.L_x_1448) ;  /* 0x0000009000037945 */ /* 0x000fd80003800000 */
[----:B------:R-:W-:Y:S05]  /*22aa0*/  @P0 BRA `(.L_x_1449) ;  /* 0x00000000001c0947 */ /* 0x000fea0003800000 */
.L_x_1450:
[--C-:B------:R-:W-:Y:S02]  /*22ab0*/  SHF.R.U32.HI R42, RZ, 0x19, R44.reuse ;  /* 0x00000019ff2a7819 */ /* 0x100fe4000001162c */
[C---:B------:R-:W-:Y:S01]  /*22ac0*/  ISETP.LT.AND P1, PT, R43.reuse, 0xfd, PT ;  /* 0x000000fd2b00780c */ /* 0x040fe20003f21270 */
[----:B------:R-:W-:Y:S01]  /*22ad0*/  VIADD R43, R43, 0x1 ;  /* 0x000000012b2b7836 */ /* 0x000fe20000000000 */
[----:B------:R-:W-:Y:S02]  /*22ae0*/  LOP3.LUT R42, R42, 0x1, RZ, 0xc0, !PT ;  /* 0x000000012a2a7812 */ /* 0x000fe400078ec0ff */
[----:B------:R-:W-:Y:S02]  /*22af0*/  SHF.R.U32.HI R44, RZ, 0x1, R44 ;  /* 0x00000001ff2c7819 */ /* 0x000fe4000001162c */
[----:B------:R-:W-:-:S13]  /*22b00*/  ISETP.NE.U32.AND P0, PT, R42, 0x1, PT ;  /* 0x000000012a00780c */ /* 0x000fda0003f05070 */
[----:B------:R-:W-:Y:S05]  /*22b10*/  @!P0 BRA P1, `(.L_x_1450) ;  /* 0xfffffffc00e48947 */ /* 0x000fea000083ffff */
.L_x_1449:
[----:B------:R-:W-:Y:S05]  /*22b20*/  BSYNC B3 ;  /* 0x0000000000037941 */ /* 0x000fea0003800000 */
.L_x_1448:
[----:B------:R-:W-:-:S13]  /*22b30*/  LOP3.LUT P0, RZ, R44, 0x1000000, RZ, 0xc0, !PT ;  /* 0x010000002cff7812 */ /* 0x000fda000780c0ff */
[----:B------:R-:W-:Y:S01]  /*22b40*/  @P0 LEA R65, R29, 0x7f800000, 0x1c ;  /* 0x7f8000001d410811 */ /* 0x000fe200078ee0ff */
[----:B------:R-:W-:Y:S06]  /*22b50*/  @P0 BRA `(.L_x_1446) ;  /* 0x0000000000300947 */ /* 0x000fec0003800000 */
.L_x_1447:
        /* <DEDUP_REMOVED lines=9> */
.L_x_1439:
[----:B------:R-:W-:Y:S01]  /*22bf0*/  LEA R65, R29, 0x7f800000, 0x1c ;  /* 0x7f8000001d417811 */ /* 0x000fe200078ee0ff */
[----:B------:R-:W-:Y:S06]  /*22c00*/  BRA `(.L_x_1446) ;  /* 0x0000000000047947 */ /* 0x000fec0003800000 */
.L_x_1435:
[----:B------:R-:W-:-:S07]  /*22c10*/  IMAD.SHL.U32 R65, R29, 0x10000000, RZ ;  /* 0x100000001d417824 */ /* 0x000fce00078e00ff */
.L_x_1446:
[----:B------:R-:W-:Y:S05]  /*22c20*/  BSYNC B2 ;  /* 0x0000000000027941 */ /* 0x000fea0003800000 */
.L_x_1434:
        /* <DEDUP_REMOVED lines=19> */
.L_x_1455:
[C---:B------:R-:W-:Y:S01]  /*22d60*/  LOP3.LUT P0, RZ, R43.reuse, 0x3, RZ, 0xc0, !PT ;  /* 0x000000032bff7812 */ /* 0x040fe2000780c0ff */
[----:B------:R-:W-:Y:S02]  /*22d70*/  IMAD.SHL.U32 R43, R43, 0x2, RZ ;  /* 0x000000022b2b7824 */ /* 0x000fe400078e00ff */
[----:B------:R-:W-:-:S10]  /*22d80*/  VIADD R42, R42, 0xffffffff ;  /* 0xffffffff2a2a7836 */ /* 0x000fd40000000000 */
[----:B------:R-:W-:Y:S05]  /*22d90*/  @!P0 BRA `(.L_x_1455) ;  /* 0xfffffffc00f08947 */ /* 0x000fea000383ffff */
[----:B------:R-:W-:Y:S05]  /*22da0*/  BSYNC B4 ;  /* 0x0000000000047941 */ /* 0x000fea0003800000 */
.L_x_1454:
[----:B------:R-:W-:Y:S05]  /*22db0*/  BSYNC B3 ;  /* 0x0000000000037941 */ /* 0x000fea0003800000 */
.L_x_1453:
        /* <DEDUP_REMOVED lines=31> */
.L_x_1462:
[----:B------:R-:W-:Y:S05]  /*22fb0*/  BSYNC B4 ;  /* 0x0000000000047941 */ /* 0x000fea0003800000 */
.L_x_1461:
[----:B------:R-:W-:Y:S01]  /*22fc0*/  IMAD.IADD R44, R45, 0x1, R44 ;  /* 0x000000012d2c7824 */ /* 0x000fe200078e022c */
[----:B------:R-:W-:Y:S06]  /*22fd0*/  BRA `(.L_x_1460) ;  /* 0x0000000000087947 */ /* 0x000fec0003800000 */
.L_x_1459:
[----:B------:R-:W-:-:S05]  /*22fe0*/  VIADD R42, R42, 0x94 ;  /* 0x000000942a2a7836 */ /* 0x000fca0000000000 */
[----:B------:R-:W-:-:S07]  /*22ff0*/  SHF.L.U32 R44, R43, R42, RZ ;  /* 0x0000002a2b2c7219 */ /* 0x000fce00000006ff */
.L_x_1460:
[----:B------:R-:W-:Y:S05]  /*23000*/  BSYNC B3 ;  /* 0x0000000000037941 */ /* 0x000fea0003800000 */
.L_x_1458:
[C---:B------:R-:W-:Y:S01]  /*23010*/  LOP3.LUT P0, RZ, R44.reuse, 0x1800000, RZ, 0xc0, !PT ;  /* 0x018000002cff7812 */ /* 0x040fe2000780c0ff */
[----:B------:R-:W-:Y:S01]  /*23020*/  IMAD.SHL.U32 R29, R29, 0x10000000, RZ ;  /* 0x100000001d1d7824 */ /* 0x000fe200078e00ff */
[----:B------:R-:W-:-:S04]  /*23030*/  LOP3.LUT R44, R44, 0x7fffff, RZ, 0xc0, !PT ;  /* 0x007fffff2c2c7812 */ /* 0x000fc800078ec0ff */
[----:B------:R-:W-:-:S07]  /*23040*/  LOP3.LUT R64, R29, 0xf0000000, R44, 0xe2, !PT ;  /* 0xf00000001d407812 */ /* 0x000fce00078ee22c */
[----:B------:R-:W-:Y:S01]  /*23050*/  @P0 LOP3.LUT R64, R64, 0x800000, RZ, 0xfc, !PT ;  /* 0x0080000040400812 */ /* 0x000fe200078efcff */
[----:B------:R-:W-:Y:S06]  /*23060*/  BRA `(.L_x_1463) ;  /* 0x0000000000787947 */ /* 0x000fec0003800000 */
.L_x_1457:
[C---:B------:R-:W-:Y:S01]  /*23070*/  LOP3.LUT P0, RZ, R43.reuse, 0x4, RZ, 0xc0, !PT ;  /* 0x000000042bff7812 */ /* 0x040fe2000780c0ff */
[----:B------:R-:W-:Y:S02]  /*23080*/  IMAD.SHL.U32 R44, R43, 0x400000, RZ ;  /* 0x004000002b2c7824 */ /* 0x000fe400078e00ff */
[----:B------:R-:W-:-:S10]  /*23090*/  VIADD R43, R42, 0x7f ;  /* 0x0000007f2a2b7836 */ /* 0x000fd40000000000 */
[----:B------:R-:W-:Y:S05]  /*230a0*/  @!P0 BRA `(.L_x_1464) ;  /* 0x0000000000388947 */ /* 0x000fea0003800000 */
[----:B------:R-:W-:Y:S01]  /*230b0*/  ISETP.GT.AND P0, PT, R42, 0x7e, PT ;  /* 0x0000007e2a00780c */ /* 0x000fe20003f04270 */
[----:B------:R-:W-:-:S12]  /*230c0*/  BSSY B3, `(.L_x_1465) ;  /* 0x0000009000037945 */ /* 0x000fd80003800000 */
[----:B------:R-:W-:Y:S05]  /*230d0*/  @P0 BRA `(.L_x_1466) ;  /* 0x00000000001c0947 */ /* 0x000fea0003800000 */
.L_x_1467:
[--C-:B------:R-:W-:Y:S02]  /*230e0*/  SHF.R.U32.HI R42, RZ, 0x19, R44.reuse ;  /* 0x00000019ff2a7819 */ /* 0x100fe4000001162c */
[C---:B------:R-:W-:Y:S01]  /*230f0*/  ISETP.LT.AND P1, PT, R43.reuse, 0xfd, PT ;  /* 0x000000fd2b00780c */ /* 0x040fe20003f21270 */
[----:B------:R-:W-:Y:S01]  /*23100*/  VIADD R43, R43, 0x1 ;  /* 0x000000012b2b7836 */ /* 0x000fe20000000000 */
[----:B------:R-:W-:Y:S02]  /*23110*/  LOP3.LUT R42, R42, 0x1, RZ, 0xc0, !PT ;  /* 0x000000012a2a7812 */ /* 0x000fe400078ec0ff */
[----:B------:R-:W-:Y:S02]  /*23120*/  SHF.R.U32.HI R44, RZ, 0x1, R44 ;  /* 0x00000001ff2c7819 */ /* 0x000fe4000001162c */
[----:B------:R-:W-:-:S13]  /*23130*/  ISETP.NE.U32.AND P0, PT, R42, 0x1, PT ;  /* 0x000000012a00780c */ /* 0x000fda0003f05070 */
[----:B------:R-:W-:Y:S05]  /*23140*/  @!P0 BRA P1, `(.L_x_1467) ;  /* 0xfffffffc00e48947 */ /* 0x000fea000083ffff */
.L_x_1466:
[----:B------:R-:W-:Y:S05]  /*23150*/  BSYNC B3 ;  /* 0x0000000000037941 */ /* 0x000fea0003800000 */
.L_x_1465:
[----:B------:R-:W-:-:S13]  /*23160*/  LOP3.LUT P0, RZ, R44, 0x1000000, RZ, 0xc0, !PT ;  /* 0x010000002cff7812 */ /* 0x000fda000780c0ff */
[----:B------:R-:W-:Y:S01]  /*23170*/  @P0 LEA R64, R29, 0x7f800000, 0x1c ;  /* 0x7f8000001d400811 */ /* 0x000fe200078ee0ff */
[----:B------:R-:W-:Y:S06]  /*23180*/  @P0 BRA `(.L_x_1463) ;  /* 0x0000000000300947 */ /* 0x000fec0003800000 */
.L_x_1464:
        /* <DEDUP_REMOVED lines=9> */
.L_x_1456:
[----:B------:R-:W-:Y:S01]  /*23220*/  LEA R64, R29, 0x7f800000, 0x1c ;  /* 0x7f8000001d407811 */ /* 0x000fe200078ee0ff */
[----:B------:R-:W-:Y:S06]  /*23230*/  BRA `(.L_x_1463) ;  /* 0x0000000000047947 */ /* 0x000fec0003800000 */
.L_x_1452:
[----:B------:R-:W-:-:S07]  /*23240*/  IMAD.SHL.U32 R64, R29, 0x10000000, RZ ;  /* 0x100000001d407824 */ /* 0x000fce00078e00ff */
.L_x_1463:
[----:B------:R-:W-:Y:S05]  /*23250*/  BSYNC B2 ;  /* 0x0000000000027941 */ /* 0x000fea0003800000 */
.L_x_1451:
        /* <DEDUP_REMOVED lines=19> */
.L_x_1472:
[C---:B------:R-:W-:Y:S01]  /*23390*/  LOP3.LUT P0, RZ, R43.reuse, 0x3, RZ, 0xc0, !PT ;  /* 0x000000032bff7812 */ /* 0x040fe2000780c0ff */
[----:B------:R-:W-:Y:S02]  /*233a0*/  IMAD.SHL.U32 R43, R43, 0x2, RZ ;  /* 0x000000022b2b7824 */ /* 0x000fe400078e00ff */
[----:B------:R-:W-:-:S10]  /*233b0*/  VIADD R42, R42, 0xffffffff ;  /* 0xffffffff2a2a7836 */ /* 0x000fd40000000000 */
[----:B------:R-:W-:Y:S05]  /*233c0*/  @!P0 BRA `(.L_x_1472) ;  /* 0xfffffffc00f08947 */ /* 0x000fea000383ffff */
[----:B------:R-:W-:Y:S05]  /*233d0*/  BSYNC B4 ;  /* 0x0000000000047941 */ /* 0x000fea0003800000 */
.L_x_1471:
[----:B------:R-:W-:Y:S05]  /*233e0*/  BSYNC B3 ;  /* 0x0000000000037941 */ /* 0x000fea0003800000 */
.L_x_1470:
        /* <DEDUP_REMOVED lines=31> */
.L_x_1479:
[----:B------:R-:W-:Y:S05]  /*235e0*/  BSYNC B4 ;  /* 0x0000000000047941 */ /* 0x000fea0003800000 */
.L_x_1478:
[----:B------:R-:W-:Y:S01]  /*235f0*/  IMAD.IADD R44, R45, 0x1, R44 ;  /* 0x000000012d2c7824 */ /* 0x000fe200078e022c */
[----:B------:R-:W-:Y:S06]  /*23600*/  BRA `(.L_x_1477) ;  /* 0x0000000000087947 */ /* 0x000fec0003800000 */
.L_x_1476:
[----:B------:R-:W-:-:S05]  /*23610*/  VIADD R42, R42, 0x94 ;  /* 0x000000942a2a7836 */ /* 0x000fca0000000000 */
[----:B------:R-:W-:-:S07]  /*23620*/  SHF.L.U32 R44, R43, R42, RZ ;  /* 0x0000002a2b2c7219 */ /* 0x000fce00000006ff */
.L_x_1477:
[----:B------:R-:W-:Y:S05]  /*23630*/  BSYNC B3 ;  /* 0x0000000000037941 */ /* 0x000fea0003800000 */
.L_x_1475:
[C---:B------:R-:W-:Y:S01]  /*23640*/  LOP3.LUT P0, RZ, R44.reuse, 0x1800000, RZ, 0xc0, !PT ;  /* 0x018000002cff7812 */ /* 0x040fe2000780c0ff */
[----:B------:R-:W-:Y:S01]  /*23650*/  IMAD.SHL.U32 R29, R29, 0x10000000, RZ ;  /* 0x100000001d1d7824 */ /* 0x000fe200078e00ff */
[----:B------:R-:W-:-:S04]  /*23660*/  LOP3.LUT R42, R44, 0x7fffff, RZ, 0xc0, !PT ;  /* 0x007fffff2c2a7812 */ /* 0x000fc800078ec0ff */
[----:B------:R-:W-:-:S07]  /*23670*/  LOP3.LUT R42, R29, 0xf0000000, R42, 0xe2, !PT ;  /* 0xf00000001d2a7812 */ /* 0x000fce00078ee22a */
[----:B------:R-:W-:Y:S01]  /*23680*/  @P0 LOP3.LUT R42, R42, 0x800000, RZ, 0xfc, !PT ;  /* 0x008000002a2a0812 */ /* 0x000fe200078efcff */
[----:B------:R-:W-:Y:S06]  /*23690*/  BRA `(.L_x_1480) ;  /* 0x0000000000787947 */ /* 0x000fec0003800000 */
.L_x_1474:
[C---:B------:R-:W-:Y:S01]  /*236a0*/  LOP3.LUT P0, RZ, R43.reuse, 0x4, RZ, 0xc0, !PT ;  /* 0x000000042bff7812 */ /* 0x040fe2000780c0ff */
[----:B------:R-:W-:Y:S02]  /*236b0*/  IMAD.SHL.U32 R44, R43, 0x400000, RZ ;  /* 0x004000002b2c7824 */ /* 0x000fe400078e00ff */
[----:B------:R-:W-:-:S10]  /*236c0*/  VIADD R43, R42, 0x7f ;  /* 0x0000007f2a2b7836 */ /* 0x000fd40000000000 */
[----:B------:R-:W-:Y:S05]  /*236d0*/  @!P0 BRA `(.L_x_1481) ;  /* 0x0000000000388947 */ /* 0x000fea0003800000 */
[----:B------:R-:W-:Y:S01]  /*236e0*/  ISETP.GT.AND P0, PT, R42, 0x7e, PT ;  /* 0x0000007e2a00780c */ /* 0x000fe20003f04270 */
[----:B------:R-:W-:-:S12]  /*236f0*/  BSSY B3, `(.L_x_1482) ;  /* 0x0000009000037945 */ /* 0x000fd80003800000 */
[----:B------:R-:W-:Y:S05]  /*23700*/  @P0 BRA `(.L_x_1483) ;  /* 0x00000000001c0947 */ /* 0x000fea0003800000 */
.L_x_1484:
[--C-:B------:R-:W-:Y:S02]  /*23710*/  SHF.R.U32.HI R42, RZ, 0x19, R44.reuse ;  /* 0x00000019ff2a7819 */ /* 0x100fe4000001162c */
[C---:B------:R-:W-:Y:S01]  /*23720*/  ISETP.LT.AND P1, PT, R43.reuse, 0xfd, PT ;  /* 0x000000fd2b00780c */ /* 0x040fe20003f21270 */
[----:B------:R-:W-:Y:S01]  /*23730*/  VIADD R43, R43, 0x1 ;  /* 0x000000012b2b7836 */ /* 0x000fe20000000000 */
[----:B------:R-:W-:Y:S02]  /*23740*/  LOP3.LUT R42, R42, 0x1, RZ, 0xc0, !PT ;  /* 0x000000012a2a7812 */ /* 0x000fe400078ec0ff */
[----:B------:R-:W-:Y:S02]  /*23750*/  SHF.R.U32.HI R44, RZ, 0x1, R44 ;  /* 0x00000001ff2c7819 */ /* 0x000fe4000001162c */
[----:B------:R-:W-:-:S13]  /*23760*/  ISETP.NE.U32.AND P0, PT, R42, 0x1, PT ;  /* 0x000000012a00780c */ /* 0x000fda0003f05070 */
[----:B------:R-:W-:Y:S05]  /*23770*/  @!P0 BRA P1, `(.L_x_1484) ;  /* 0xfffffffc00e48947 */ /* 0x000fea000083ffff */
.L_x_1483:
[----:B------:R-:W-:Y:S05]  /*23780*/  BSYNC B3 ;  /* 0x0000000000037941 */ /* 0x000fea0003800000 */
.L_x_1482:
[----:B------:R-:W-:-:S13]  /*23790*/  LOP3.LUT P0, RZ, R44, 0x1000000, RZ, 0xc0, !PT ;  /* 0x010000002cff7812 */ /* 0x000fda000780c0ff */
[----:B------:R-:W-:Y:S01]  /*237a0*/  @P0 LEA R42, R29, 0x7f800000, 0x1c ;  /* 0x7f8000001d2a0811 */ /* 0x000fe200078ee0ff */
[----:B------:R-:W-:Y:S06]  /*237b0*/  @P0 BRA `(.L_x_1480) ;  /* 0x0000000000300947 */ /* 0x000fec0003800000 */
.L_x_1481:
        /* <DEDUP_REMOVED lines=9> */
.L_x_1473:
[----:B------:R-:W-:Y:S01]  /*23850*/  LEA R42, R29, 0x7f800000, 0x1c ;  /* 0x7f8000001d2a7811 */ /* 0x000fe200078ee0ff */
[----:B------:R-:W-:Y:S06]  /*23860*/  BRA `(.L_x_1480) ;  /* 0x0000000000047947 */ /* 0x000fec0003800000 */
.L_x_1469:
[----:B------:R-:W-:-:S07]  /*23870*/  IMAD.SHL.U32 R42, R29, 0x10000000, RZ ;  /* 0x100000001d2a7824 */ /* 0x000fce00078e00ff */
.L_x_1480:
[----:B------:R-:W-:Y:S05]  /*23880*/  BSYNC B2 ;  /* 0x0000000000027941 */ /* 0x000fea0003800000 */
.L_x_1468:
        /* <DEDUP_REMOVED lines=19> */
.L_x_1489:
[C---:B------:R-:W-:Y:S01]  /*239c0*/  LOP3.LUT P0, RZ, R44.reuse, 0x3, RZ, 0xc0, !PT ;  /* 0x000000032cff7812 */ /* 0x040fe2000780c0ff */
[----:B------:R-:W-:Y:S02]  /*239d0*/  IMAD.SHL.U32 R44, R44, 0x2, RZ ;  /* 0x000000022c2c7824 */ /* 0x000fe400078e00ff */
[----:B------:R-:W-:-:S10]  /*239e0*/  VIADD R45, R45, 0xffffffff ;  /* 0xffffffff2d2d7836 */ /* 0x000fd40000000000 */
[----:B------:R-:W-:Y:S05]  /*239f0*/  @!P0 BRA `(.L_x_1489) ;  /* 0xfffffffc00f08947 */ /* 0x000fea000383ffff */
[----:B------:R-:W-:Y:S05]  /*23a00*/  BSYNC B4 ;  /* 0x0000000000047941 */ /* 0x000fea0003800000 */
.L_x_1488:
[----:B------:R-:W-:Y:S05]  /*23a10*/  BSYNC B3 ;  /* 0x0000000000037941 */ /* 0x000fea0003800000 */
.L_x_1487:
        /* <DEDUP_REMOVED lines=31> */
.L_x_1496:
[----:B------:R-:W-:Y:S05]  /*23c10*/  BSYNC B4 ;  /* 0x0000000000047941 */ /* 0x000fea0003800000 */
.L_x_1495:
[----:B------:R-:W-:Y:S01]  /*23c20*/  IMAD.IADD R30, R45, 0x1, R30 ;  /* 0x000000012d1e7824 */ /* 0x000fe200078e021e */
[----:B------:R-:W-:Y:S06]  /*23c30*/  BRA `(.L_x_1494) ;  /* 0x0000000000087947 */ /* 0x000fec0003800000 */
.L_x_1493:
[----:B------:R-:W-:-:S05]  /*23c40*/  VIADD R45, R45, 0x94 ;  /* 0x000000942d2d7836 */ /* 0x000fca0000000000 */
[----:B------:R-:W-:-:S07]  /*23c50*/  SHF.L.U32 R30, R44, R45, RZ ;  /* 0x0000002d2c1e7219 */ /* 0x000fce00000006ff */
.L_x_1494:
[----:B------:R-:W-:Y:S05]  /*23c60*/  BSYNC B3 ;  /* 0x0000000000037941 */ /* 0x000fea0003800000 */
.L_x_1492:
[----:B------:R-:W-:Y:S01]  /*23c70*/  LOP3.LUT P0, RZ, R30, 0x1800000, RZ, 0xc0, !PT ;  /* 0x018000001eff7812 */ /* 0x000fe2000780c0ff */
[----:B------:R-:W-:Y:S01]  /*23c80*/  IMAD.SHL.U32 R73, R42, 0x10000000, RZ ;  /* 0x100000002a497824 */ /* 0x000fe200078e00ff */
[----:B------:R-:W-:-:S04]  /*23c90*/  LOP3.LUT R30, R30, 0x7fffff, RZ, 0xc0, !PT ;  /* 0x007fffff1e1e7812 */ /* 0x000fc800078ec0ff */
[----:B------:R-:W-:-:S07]  /*23ca0*/  LOP3.LUT R73, R73, 0xf0000000, R30, 0xe2, !PT ;  /* 0xf000000049497812 */ /* 0x000fce00078ee21e */
[----:B------:R-:W-:Y:S01]  /*23cb0*/  @P0 LOP3.LUT R73, R73, 0x800000, RZ, 0xfc, !PT ;  /* 0x0080000049490812 */ /* 0x000fe200078efcff */
[----:B------:R-:W-:Y:S06]  /*23cc0*/  BRA `(.L_x_1497) ;  /* 0x0000000000807947 */ /* 0x000fec0003800000 */
.L_x_1491:
[C---:B------:R-:W-:Y:S01]  /*23cd0*/  LOP3.LUT P0, RZ, R44.reuse, 0x4, RZ, 0xc0, !PT ;  /* 0x000000042cff7812 */ /* 0x040fe2000780c0ff */
[----:B------:R-:W-:Y:S02]  /*23ce0*/  IMAD.SHL.U32 R44, R44, 0x400000, RZ ;  /* 0x004000002c2c7824 */ /* 0x000fe400078e00ff */
[----:B------:R-:W-:-:S10]  /*23cf0*/  VIADD R43, R45, 0x7f ;  /* 0x0000007f2d2b7836 */ /* 0x000fd40000000000 */
[----:B------:R-:W-:Y:S05]  /*23d00*/  @!P0 BRA `(.L_x_1498) ;  /* 0x00000000003c8947 */ /* 0x000fea0003800000 */
[----:B------:R-:W-:Y:S01]  /*23d10*/  ISETP.GT.AND P0, PT, R45, 0x7e, PT ;  /* 0x0000007e2d00780c */ /* 0x000fe20003f04270 */
[----:B------:R-:W-:-:S12]  /*23d20*/  BSSY B3, `(.L_x_1499) ;  /* 0x0000009000037945 */ /* 0x000fd80003800000 */
[----:B------:R-:W-:Y:S05]  /*23d30*/  @P0 BRA `(.L_x_1500) ;  /* 0x00000000001c0947 */ /* 0x000fea0003800000 */
.L_x_1501:
[--C-:B------:R-:W-:Y:S02]  /*23d40*/  SHF.R.U32.HI R45, RZ, 0x19, R44.reuse ;  /* 0x00000019ff2d7819 */ /* 0x100fe4000001162c */
[C---:B------:R-:W-:Y:S01]  /*23d50*/  ISETP.LT.AND P1, PT, R43.reuse, 0xfd, PT ;  /* 0x000000fd2b00780c */ /* 0x040fe20003f21270 */
[----:B------:R-:W-:Y:S01]  /*23d60*/  VIADD R43, R43, 0x1 ;  /* 0x000000012b2b7836 */ /* 0x000fe20000000000 */
[----:B------:R-:W-:Y:S02]  /*23d70*/  LOP3.LUT R45, R45, 0x1, RZ, 0xc0, !PT ;  /* 0x000000012d2d7812 */ /* 0x000fe400078ec0ff */
[----:B------:R-:W-:Y:S02]  /*23d80*/  SHF.R.U32.HI R44, RZ, 0x1, R44 ;  /* 0x00000001ff2c7819 */ /* 0x000fe4000001162c */
[----:B------:R-:W-:-:S13]  /*23d90*/  ISETP.NE.U32.AND P0, PT, R45, 0x1, PT ;  /* 0x000000012d00780c */ /* 0x000fda0003f05070 */
[----:B------:R-:W-:Y:S05]  /*23da0*/  @!P0 BRA P1, `(.L_x_1501) ;  /* 0xfffffffc00e48947 */ /* 0x000fea000083ffff */
.L_x_1500:
[----:B------:R-:W-:Y:S05]  /*23db0*/  BSYNC B3 ;  /* 0x0000000000037941 */ /* 0x000fea0003800000 */
.L_x_1499:
[----:B------:R-:W-:-:S13]  /*23dc0*/  LOP3.LUT P0, RZ, R44, 0x1000000, RZ, 0xc0, !PT ;  /* 0x010000002cff7812 */ /* 0x000fda000780c0ff */
[----:B------:R-:W-:-:S04]  /*23dd0*/  @P0 LOP3.LUT R30, R30, 0x80000000, RZ, 0xc0, !PT ;  /* 0x800000001e1e0812 */ /* 0x000fc800078ec0ff */
[----:B------:R-:W-:Y:S01]  /*23de0*/  @P0 LOP3.LUT R73, R30, 0x7f800000, RZ, 0xfc, !PT ;  /* 0x7f8000001e490812 */ /* 0x000fe200078efcff */
[----:B------:R-:W-:Y:S06]  /*23df0*/  @P0 BRA `(.L_x_1497) ;  /* 0x0000000000340947 */ /* 0x000fec0003800000 */
.L_x_1498:
        /* <DEDUP_REMOVED lines=9> */
.L_x_1490:
[----:B------:R-:W-:-:S04]  /*23e90*/  LOP3.LUT R30, R30, 0x80000000, RZ, 0xc0, !PT ;  /* 0x800000001e1e7812 */ /* 0x000fc800078ec0ff */
[----:B------:R-:W-:Y:S01]  /*23ea0*/  LOP3.LUT R73, R30, 0x7f800000, RZ, 0xfc, !PT ;  /* 0x7f8000001e497812 */ /* 0x000fe200078efcff */
[----:B------:R-:W-:Y:S06]  /*23eb0*/  BRA `(.L_x_1497) ;  /* 0x0000000000047947 */ /* 0x000fec0003800000 */
.L_x_1486:
[----:B------:R-:W-:-:S07]  /*23ec0*/  IMAD.SHL.U32 R73, R42, 0x10000000, RZ ;  /* 0x100000002a497824 */ /* 0x000fce00078e00ff */
.L_x_1497:
[----:B------:R-:W-:Y:S05]  /*23ed0*/  BSYNC B2 ;  /* 0x0000000000027941 */ /* 0x000fea0003800000 */
.L_x_1485:
        /* <DEDUP_REMOVED lines=20> */
.L_x_1506:
[C---:B------:R-:W-:Y:S01]  /*24020*/  LOP3.LUT P0, RZ, R43.reuse, 0x3, RZ, 0xc0, !PT ;  /* 0x000000032bff7812 */ /* 0x040fe2000780c0ff */
[----:B------:R-:W-:Y:S02]  /*24030*/  IMAD.SHL.U32 R43, R43, 0x2, RZ ;  /* 0x000000022b2b7824 */ /* 0x000fe400078e00ff */
[----:B------:R-:W-:-:S10]  /*24040*/  VIADD R42, R42, 0xffffffff ;  /* 0xffffffff2a2a7836 */ /* 0x000fd40000000000 */
[----:B------:R-:W-:Y:S05]  /*24050*/  @!P0 BRA `(.L_x_1506) ;  /* 0xfffffffc00f08947 */ /* 0x000fea000383ffff */
[----:B------:R-:W-:Y:S05]  /*24060*/  BSYNC B4 ;  /* 0x0000000000047941 */ /* 0x000fea0003800000 */
.L_x_1505:
[----:B------:R-:W-:Y:S05]  /*24070*/  BSYNC B3 ;  /* 0x0000000000037941 */ /* 0x000fea0003800000 */
.L_x_1504:
        /* <DEDUP_REMOVED lines=31> */
.L_x_1513:
[----:B------:R-:W-:Y:S05]  /*24270*/  BSYNC B4 ;  /* 0x0000000000047941 */ /* 0x000fea0003800000 */
.L_x_1512:
[----:B------:R-:W-:Y:S01]  /*24280*/  IMAD.IADD R44, R45, 0x1, R44 ;  /* 0x000000012d2c7824 */ /* 0x000fe200078e022c */
[----:B------:R-:W-:Y:S06]  /*24290*/  BRA `(.L_x_1511) ;  /* 0x0000000000087947 */ /* 0x000fec0003800000 */
.L_x_1510:
[----:B------:R-:W-:-:S05]  /*242a0*/  VIADD R42, R42, 0x94 ;  /* 0x000000942a2a7836 */ /* 0x000fca0000000000 */
[----:B------:R-:W-:-:S07]  /*242b0*/  SHF.L.U32 R44, R43, R42, RZ ;  /* 0x0000002a2b2c7219 */ /* 0x000fce00000006ff */
.L_x_1511:
[----:B------:R-:W-:Y:S05]  /*242c0*/  BSYNC B3 ;  /* 0x0000000000037941 */ /* 0x000fea0003800000 */
.L_x_1509:
[----:B------:R-:W-:Y:S01]  /*242d0*/  LOP3.LUT P0, RZ, R44, 0x1800000, RZ, 0xc0, !PT ;  /* 0x018000002cff7812 */ /* 0x000fe2000780c0ff */
[----:B------:R-:W-:Y:S01]  /*242e0*/  IMAD.SHL.U32 R43, R30, 0x10000000, RZ ;  /* 0x100000001e2b7824 */ /* 0x000fe200078e00ff */
[----:B------:R-:W-:-:S04]  /*242f0*/  LOP3.LUT R44, R44, 0x7fffff, RZ, 0xc0, !PT ;  /* 0x007fffff2c2c7812 */ /* 0x000fc800078ec0ff */
[----:B------:R-:W-:-:S07]  /*24300*/  LOP3.LUT R72, R43, 0xf0000000, R44, 0xe2, !PT ;  /* 0xf00000002b487812 */ /* 0x000fce00078ee22c */
[----:B------:R-:W-:Y:S01]  /*24310*/  @P0 LOP3.LUT R72, R72, 0x800000, RZ, 0xfc, !PT ;  /* 0x0080000048480812 */ /* 0x000fe200078efcff */
[----:B------:R-:W-:Y:S06]  /*24320*/  BRA `(.L_x_1514) ;  /* 0x0000000000787947 */ /* 0x000fec0003800000 */
.L_x_1508:
[C---:B------:R-:W-:Y:S01]  /*24330*/  LOP3.LUT P0, RZ, R43.reuse, 0x4, RZ, 0xc0, !PT ;  /* 0x000000042bff7812 */ /* 0x040fe2000780c0ff */
[----:B------:R-:W-:Y:S02]  /*24340*/  IMAD.SHL.U32 R44, R43, 0x400000, RZ ;  /* 0x004000002b2c7824 */ /* 0x000fe400078e00ff */
[----:B------:R-:W-:-:S10]  /*24350*/  VIADD R43, R42, 0x7f ;  /* 0x0000007f2a2b7836 */ /* 0x000fd40000000000 */
[----:B------:R-:W-:Y:S05]  /*24360*/  @!P0 BRA `(.L_x_1515) ;  /* 0x0000000000388947 */ /* 0x000fea0003800000 */
[----:B------:R-:W-:Y:S01]  /*24370*/  ISETP.GT.AND P0, PT, R42, 0x7e, PT ;  /* 0x0000007e2a00780c */ /* 0x000fe20003f04270 */
[----:B------:R-:W-:-:S12]  /*24380*/  BSSY B3, `(.L_x_1516) ;  /* 0x0000009000037945 */ /* 0x000fd80003800000 */
[----:B------:R-:W-:Y:S05]  /*24390*/  @P0 BRA `(.L_x_1517) ;  /* 0x00000000001c0947 */ /* 0x000fea0003800000 */
.L_x_1518:
[--C-:B------:R-:W-:Y:S02]  /*243a0*/  SHF.R.U32.HI R42, RZ, 0x19, R44.reuse ;  /* 0x00000019ff2a7819 */ /* 0x100fe4000001162c */
[C---:B------:R-:W-:Y:S01]  /*243b0*/  ISETP.LT.AND P1, PT, R43.reuse, 0xfd, PT ;  /* 0x000000fd2b00780c */ /* 0x040fe20003f21270 */
[----:B------:R-:W-:Y:S01]  /*243c0*/  VIADD R43, R43, 0x1 ;  /* 0x000000012b2b7836 */ /* 0x000fe20000000000 */
[----:B------:R-:W-:Y:S02]  /*243d0*/  LOP3.LUT R42, R42, 0x1, RZ, 0xc0, !PT ;  /* 0x000000012a2a7812 */ /* 0x000fe400078ec0ff */
[----:B------:R-:W-:Y:S02]  /*243e0*/  SHF.R.U32.HI R44, RZ, 0x1, R44 ;  /* 0x00000001ff2c7819 */ /* 0x000fe4000001162c */
[----:B------:R-:W-:-:S13]  /*243f0*/  ISETP.NE.U32.AND P0, PT, R42, 0x1, PT ;  /* 0x000000012a00780c */ /* 0x000fda0003f05070 */
[----:B------:R-:W-:Y:S05]  /*24400*/  @!P0 BRA P1, `(.L_x_1518) ;  /* 0xfffffffc00e48947 */ /* 0x000fea000083ffff */
.L_x_1517:
[----:B------:R-:W-:Y:S05]  /*24410*/  BSYNC B3 ;  /* 0x0000000000037941 */ /* 0x000fea0003800000 */
.L_x_1516:
[----:B------:R-:W-:-:S13]  /*24420*/  LOP3.LUT P0, RZ, R44, 0x1000000, RZ, 0xc0, !PT ;  /* 0x010000002cff7812 */ /* 0x000fda000780c0ff */
[----:B------:R-:W-:Y:S01]  /*24430*/  @P0 LEA R72, R30, 0x7f800000, 0x1c ;  /* 0x7f8000001e480811 */ /* 0x000fe200078ee0ff */
[----:B------:R-:W-:Y:S06]  /*24440*/  @P0 BRA `(.L_x_1514) ;  /* 0x0000000000300947 */ /* 0x000fec0003800000 */
.L_x_1515:
        /* <DEDUP_REMOVED lines=9> */
.L_x_1507:
[----:B------:R-:W-:Y:S01]  /*244e0*/  LEA R72, R30, 0x7f800000, 0x1c ;  /* 0x7f8000001e487811 */ /* 0x000fe200078ee0ff */
[----:B------:R-:W-:Y:S06]  /*244f0*/  BRA `(.L_x_1514) ;  /* 0x0000000000047947 */ /* 0x000fec0003800000 */
.L_x_1503:
[----:B------:R-:W-:-:S07]  /*24500*/  IMAD.SHL.U32 R72, R30, 0x10000000, RZ ;  /* 0x100000001e487824 */ /* 0x000fce00078e00ff */
.L_x_1514:
[----:B------:R-:W-:Y:S05]  /*24510*/  BSYNC B2 ;  /* 0x0000000000027941 */ /* 0x000fea0003800000 */
.L_x_1502:
        /* <DEDUP_REMOVED lines=19> */
.L_x_1523:
[C---:B------:R-:W-:Y:S01]  /*24650*/  LOP3.LUT P0, RZ, R43.reuse, 0x3, RZ, 0xc0, !PT ;  /* 0x000000032bff7812 */ /* 0x040fe2000780c0ff */
[----:B------:R-:W-:Y:S02]  /*24660*/  IMAD.SHL.U32 R43, R43, 0x2, RZ ;  /* 0x000000022b2b7824 */ /* 0x000fe400078e00ff */
[----:B------:R-:W-:-:S10]  /*24670*/  VIADD R42, R42, 0xffffffff ;  /* 0xffffffff2a2a7836 */ /* 0x000fd40000000000 */
[----:B------:R-:W-:Y:S05]  /*24680*/  @!P0 BRA `(.L_x_1523) ;  /* 0xfffffffc00f08947 */ /* 0x000fea000383ffff */
[----:B------:R-:W-:Y:S05]  /*24690*/  BSYNC B4 ;  /* 0x0000000000047941 */ /* 0x000fea0003800000 */
.L_x_1522:
[----:B------:R-:W-:Y:S05]  /*246a0*/  BSYNC B3 ;  /* 0x0000000000037941 */ /* 0x000fea0003800000 */
.L_x_1521:
        /* <DEDUP_REMOVED lines=31> */
.L_x_1530:
[----:B------:R-:W-:Y:S05]  /*248a0*/  BSYNC B4 ;  /* 0x0000000000047941 */ /* 0x000fea0003800000 */
.L_x_1529:
[----:B------:R-:W-:Y:S01]  /*248b0*/  IMAD.IADD R44, R45, 0x1, R44 ;  /* 0x000000012d2c7824 */ /* 0x000fe200078e022c */
[----:B------:R-:W-:Y:S06]  /*248c0*/  BRA `(.L_x_1528) ;  /* 0x0000000000087947 */ /* 0x000fec0003800000 */
.L_x_1527:
[----:B------:R-:W-:-:S05]  /*248d0*/  VIADD R42, R42, 0x94 ;  /* 0x000000942a2a7836 */ /* 0x000fca0000000000 */
[----:B------:R-:W-:-:S07]  /*248e0*/  SHF.L.U32 R44, R43, R42, RZ ;  /* 0x0000002a2b2c7219 */ /* 0x000fce00000006ff */
.L_x_1528:
[----:B------:R-:W-:Y:S05]  /*248f0*/  BSYNC B3 ;  /* 0x0000000000037941 */ /* 0x000fea0003800000 */
.L_x_1526:
[----:B------:R-:W-:Y:S01]  /*24900*/  LOP3.LUT P0, RZ, R44, 0x1800000, RZ, 0xc0, !PT ;  /* 0x018000002cff7812 */ /* 0x000fe2000780c0ff */
[----:B------:R-:W-:Y:S01]  /*24910*/  IMAD.SHL.U32 R71, R30, 0x10000000, RZ ;  /* 0x100000001e477824 */ /* 0x000fe200078e00ff */
[----:B------:R-:W-:-:S04]  /*24920*/  LOP3.LUT R44, R44, 0x7fffff, RZ, 0xc0, !PT ;  /* 0x007fffff2c2c7812 */ /* 0x000fc800078ec0ff */
[----:B------:R-:W-:-:S07]  /*24930*/  LOP3.LUT R71, R71, 0xf0000000, R44, 0xe2, !PT ;  /* 0xf000000047477812 */ /* 0x000fce00078ee22c */
[----:B------:R-:W-:Y:S01]  /*24940*/  @P0 LOP3.LUT R71, R71, 0x800000, RZ, 0xfc, !PT ;  /* 0x0080000047470812 */ /* 0x000fe200078efcff */
[----:B------:R-:W-:Y:S06]  /*24950*/  BRA `(.L_x_1531) ;  /* 0x0000000000787947 */ /* 0x000fec0003800000 */
.L_x_1525:
[C---:B------:R-:W-:Y:S01]  /*24960*/  LOP3.LUT P0, RZ, R43.reuse, 0x4, RZ, 0xc0, !PT ;  /* 0x000000042bff7812 */ /* 0x040fe2000780c0ff */
[----:B------:R-:W-:Y:S02]  /*24970*/  IMAD.SHL.U32 R44, R43, 0x400000, RZ ;  /* 0x004000002b2c7824 */ /* 0x000fe400078e00ff */
[----:B------:R-:W-:-:S10]  /*24980*/  VIADD R43, R42, 0x7f ;  /* 0x0000007f2a2b7836 */ /* 0x000fd40000000000 */
[----:B------:R-:W-:Y:S05]  /*24990*/  @!P0 BRA `(.L_x_1532) ;  /* 0x0000000000388947 */ /* 0x000fea0003800000 */
[----:B------:R-:W-:Y:S01]  /*249a0*/  ISETP.GT.AND P0, PT, R42, 0x7e, PT ;  /* 0x0000007e2a00780c */ /* 0x000fe20003f04270 */
[----:B------:R-:W-:-:S12]  /*249b0*/  BSSY B3, `(.L_x_1533) ;  /* 0x0000009000037945 */ /* 0x000fd80003800000 */
[----:B------:R-:W-:Y:S05]  /*249c0*/  @P0 BRA `(.L_x_1534) ;  /* 0x00000000001c0947 */ /* 0x000fea0003800000 */
.L_x_1535:
[--C-:B------:R-:W-:Y:S02]  /*249d0*/  SHF.R.U32.HI R42, RZ, 0x19, R44.reuse ;  /* 0x00000019ff2a7819 */ /* 0x100fe4000001162c */
[C---:B------:R-:W-:Y:S01]  /*249e0*/  ISETP.LT.AND P1, PT, R43.reuse, 0xfd, PT ;  /* 0x000000fd2b00780c */ /* 0x040fe20003f21270 */
[----:B------:R-:W-:Y:S01]  /*249f0*/  VIADD R43, R43, 0x1 ;  /* 0x000000012b2b7836 */ /* 0x000fe20000000000 */
[----:B------:R-:W-:Y:S02]  /*24a00*/  LOP3.LUT R42, R42, 0x1, RZ, 0xc0, !PT ;  /* 0x000000012a2a7812 */ /* 0x000fe400078ec0ff */
[----:B------:R-:W-:Y:S02]  /*24a10*/  SHF.R.U32.HI R44, RZ, 0x1, R44 ;  /* 0x00000001ff2c7819 */ /* 0x000fe4000001162c */
[----:B------:R-:W-:-:S13]  /*24a20*/  ISETP.NE.U32.AND P0, PT, R42, 0x1, PT ;  /* 0x000000012a00780c */ /* 0x000fda0003f05070 */
[----:B------:R-:W-:Y:S05]  /*24a30*/  @!P0 BRA P1, `(.L_x_1535) ;  /* 0xfffffffc00e48947 */ /* 0x000fea000083ffff */
.L_x_1534:
[----:B------:R-:W-:Y:S05]  /*24a40*/  BSYNC B3 ;  /* 0x0000000000037941 */ /* 0x000fea0003800000 */
.L_x_1533:
[----:B------:R-:W-:-:S13]  /*24a50*/  LOP3.LUT P0, RZ, R44, 0x1000000, RZ, 0xc0, !PT ;  /* 0x010000002cff7812 */ /* 0x000fda000780c0ff */
[----:B------:R-:W-:Y:S01]  /*24a60*/  @P0 LEA R71, R30, 0x7f800000, 0x1c ;  /* 0x7f8000001e470811 */ /* 0x000fe200078ee0ff */
[----:B------:R-:W-:Y:S06]  /*24a70*/  @P0 BRA `(.L_x_1531) ;  /* 0x0000000000300947 */ /* 0x000fec0003800000 */
.L_x_1532:
        /* <DEDUP_REMOVED lines=9> */
.L_x_1524:
[----:B------:R-:W-:Y:S01]  /*24b10*/  LEA R71, R30, 0x7f800000, 0x1c ;  /* 0x7f8000001e477811 */ /* 0x000fe200078ee0ff */
[----:B------:R-:W-:Y:S06]  /*24b20*/  BRA `(.L_x_1531) ;  /* 0x0000000000047947 */ /* 0x000fec0003800000 */
.L_x_1520:
[----:B------:R-:W-:-:S07]  /*24b30*/  IMAD.SHL.U32 R71, R30, 0x10000000, RZ ;  /* 0x100000001e477824 */ /* 0x000fce00078e00ff */
.L_x_1531:
[----:B------:R-:W-:Y:S05]  /*24b40*/  BSYNC B2 ;  /* 0x0000000000027941 */ /* 0x000fea0003800000 */
.L_x_1519:
        /* <DEDUP_REMOVED lines=19> */
.L_x_1540:
[C---:B------:R-:W-:Y:S01]  /*24c80*/  LOP3.LUT P0, RZ, R43.reuse, 0x3, RZ, 0xc0, !PT ;  /* 0x000000032bff7812 */ /* 0x040fe2000780c0ff */
[----:B------:R-:W-:Y:S02]  /*24c90*/  IMAD.SHL.U32 R43, R43, 0x2, RZ ;  /* 0x000000022b2b7824 */ /* 0x000fe400078e00ff */
[----:B------:R-:W-:-:S10]  /*24ca0*/  VIADD R42, R42, 0xffffffff ;  /* 0xffffffff2a2a7836 */ /* 0x000fd40000000000 */
[----:B------:R-:W-:Y:S05]  /*24cb0*/  @!P0 BRA `(.L_x_1540) ;  /* 0xfffffffc00f08947 */ /* 0x000fea000383ffff */
[----:B------:R-:W-:Y:S05]  /*24cc0*/  BSYNC B4 ;  /* 0x0000000000047941 */ /* 0x000fea0003800000 */
.L_x_1539:
[----:B------:R-:W-:Y:S05]  /*24cd0*/  BSYNC B3 ;  /* 0x0000000000037941 */ /* 0x000fea0003800000 */
.L_x_1538:
        /* <DEDUP_REMOVED lines=31> */
.L_x_1547:
[----:B------:R-:W-:Y:S05]  /*24ed0*/  BSYNC B4 ;  /* 0x0000000000047941 */ /* 0x000fea0003800000 */
.L_x_1546:
[----:B------:R-:W-:Y:S01]  /*24ee0*/  IMAD.IADD R44, R45, 0x1, R44 ;  /* 0x000000012d2c7824 */ /* 0x000fe200078e022c */
[----:B------:R-:W-:Y:S06]  /*24ef0*/  BRA `(.L_x_1545) ;  /* 0x0000000000087947 */ /* 0x000fec0003800000 */
.L_x_1544:
[----:B------:R-:W-:-:S05]  /*24f00*/  VIADD R42, R42, 0x94 ;  /* 0x000000942a2a7836 */ /* 0x000fca0000000000 */
[----:B------:R-:W-:-:S07]  /*24f10*/  SHF.L.U32 R44, R43, R42, RZ ;  /* 0x0000002a2b2c7219 */ /* 0x000fce00000006ff */
.L_x_1545:
[----:B------:R-:W-:Y:S05]  /*24f20*/  BSYNC B3 ;  /* 0x0000000000037941 */ /* 0x000fea0003800000 */
.L_x_1543:
[----:B------:R-:W-:Y:S01]  /*24f30*/  LOP3.LUT P0, RZ, R44, 0x1800000, RZ, 0xc0, !PT ;  /* 0x018000002cff7812 */ /* 0x000fe2000780c0ff */
[----:B------:R-:W-:Y:S01]  /*24f40*/  IMAD.SHL.U32 R43, R30, 0x10000000, RZ ;  /* 0x100000001e2b7824 */ /* 0x000fe200078e00ff */
[----:B------:R-:W-:-:S04]  /*24f50*/  LOP3.LUT R44, R44, 0x7fffff, RZ, 0xc0, !PT ;  /* 0x007fffff2c2c7812 */ /* 0x000fc800078ec0ff */
[----:B------:R-:W-:-:S07]  /*24f60*/  LOP3.LUT R70, R43, 0xf0000000, R44, 0xe2, !PT ;  /* 0xf00000002b467812 */ /* 0x000fce00078ee22c */
[----:B------:R-:W-:Y:S01]  /*24f70*/  @P0 LOP3.LUT R70, R70, 0x800000, RZ, 0xfc, !PT ;  /* 0x0080000046460812 */ /* 0x000fe200078efcff */
[----:B------:R-:W-:Y:S06]  /*24f80*/  BRA `(.L_x_1548) ;  /* 0x0000000000787947 */ /* 0x000fec0003800000 */
.L_x_1542:
[C---:B------:R-:W-:Y:S01]  /*24f90*/  LOP3.LUT P0, RZ, R43.reuse, 0x4, RZ, 0xc0, !PT ;  /* 0x000000042bff7812 */ /* 0x040fe2000780c0ff */
[----:B------:R-:W-:Y:S02]  /*24fa0*/  IMAD.SHL.U32 R44, R43, 0x400000, RZ ;  /* 0x004000002b2c7824 */ /* 0x000fe400078e00ff */
[----:B------:R-:W-:-:S10]  /*24fb0*/  VIADD R43, R42, 0x7f ;  /* 0x0000007f2a2b7836 */ /* 0x000fd40000000000 */
[----:B------:R-:W-:Y:S05]  /*24fc0*/  @!P0 BRA `(.L_x_1549) ;  /* 0x0000000000388947 */ /* 0x000fea0003800000 */
[----:B------:R-:W-:Y:S01]  /*24fd0*/  ISETP.GT.AND P0, PT, R42, 0x7e, PT ;  /* 0x0000007e2a00780c */ /* 0x000fe20003f04270 */
[----:B------:R-:W-:-:S12]  /*24fe0*/  BSSY B3, `(.L_x_1550) ;  /* 0x0000009000037945 */ /* 0x000fd80003800000 */
[----:B------:R-:W-:Y:S05]  /*24ff0*/  @P0 BRA `(.L_x_1551) ;  /* 0x00000000001c0947 */ /* 0x000fea0003800000 */
.L_x_1552:
[--C-:B------:R-:W-:Y:S02]  /*25000*/  SHF.R.U32.HI R42, RZ, 0x19, R44.reuse ;  /* 0x00000019ff2a7819 */ /* 0x100fe4000001162c */
[C---:B------:R-:W-:Y:S01]  /*25010*/  ISETP.LT.AND P1, PT, R43.reuse, 0xfd, PT ;  /* 0x000000fd2b00780c */ /* 0x040fe20003f21270 */
[----:B------:R-:W-:Y:S01]  /*25020*/  VIADD R43, R43, 0x1 ;  /* 0x000000012b2b7836 */ /* 0x000fe20000000000 */
[----:B------:R-:W-:Y:S02]  /*25030*/  LOP3.LUT R42, R42, 0x1, RZ, 0xc0, !PT ;  /* 0x000000012a2a7812 */ /* 0x000fe400078ec0ff */
[----:B------:R-:W-:Y:S02]  /*25040*/  SHF.R.U32.HI R44, RZ, 0x1, R44 ;  /* 0x00000001ff2c7819 */ /* 0x000fe4000001162c */
[----:B------:R-:W-:-:S13]  /*25050*/  ISETP.NE.U32.AND P0, PT, R42, 0x1, PT ;  /* 0x000000012a00780c */ /* 0x000fda0003f05070 */
[----:B------:R-:W-:Y:S05]  /*25060*/  @!P0 BRA P1, `(.L_x_1552) ;  /* 0xfffffffc00e48947 */ /* 0x000fea000083ffff */
.L_x_1551:
[----:B------:R-:W-:Y:S05]  /*25070*/  BSYNC B3 ;  /* 0x0000000000037941 */ /* 0x000fea0003800000 */
.L_x_1550:
[----:B------:R-:W-:-:S13]  /*25080*/  LOP3.LUT P0, RZ, R44, 0x1000000, RZ, 0xc0, !PT ;  /* 0x010000002cff7812 */ /* 0x000fda000780c0ff */
[----:B------:R-:W-:Y:S01]  /*25090*/  @P0 LEA R70, R30, 0x7f800000, 0x1c ;  /* 0x7f8000001e460811 */ /* 0x000fe200078ee0ff */
[----:B------:R-:W-:Y:S06]  /*250a0*/  @P0 BRA `(.L_x_1548) ;  /* 0x0000000000300947 */ /* 0x000fec0003800000 */
.L_x_1549:
        /* <DEDUP_REMOVED lines=9> */
.L_x_1541:
[----:B------:R-:W-:Y:S01]  /*25140*/  LEA R70, R30, 0x7f800000, 0x1c ;  /* 0x7f8000001e467811 */ /* 0x000fe200078ee0ff */
[----:B------:R-:W-:Y:S06]  /*25150*/  BRA `(.L_x_1548) ;  /* 0x0000000000047947 */ /* 0x000fec0003800000 */
.L_x_1537:
[----:B------:R-:W-:-:S07]  /*25160*/  IMAD.SHL.U32 R70, R30, 0x10000000, RZ ;  /* 0x100000001e467824 */ /* 0x000fce00078e00ff */
.L_x_1548:
[----:B------:R-:W-:Y:S05]  /*25170*/  BSYNC B2 ;  /* 0x0000000000027941 */ /* 0x000fea0003800000 */
.L_x_1536:
        /* <DEDUP_REMOVED lines=19> */
.L_x_1557:
[C---:B------:R-:W-:Y:S01]  /*252b0*/  LOP3.LUT P0, RZ, R43.reuse, 0x3, RZ, 0xc0, !PT ;  /* 0x000000032bff7812 */ /* 0x040fe2000780c0ff */
[----:B------:R-:W-:Y:S02]  /*252c0*/  IMAD.SHL.U32 R43, R43, 0x2, RZ ;  /* 0x000000022b2b7824 */ /* 0x000fe400078e00ff */
[----:B------:R-:W-:-:S10]  /*252d0*/  VIADD R42, R42, 0xffffffff ;  /* 0xffffffff2a2a7836 */ /* 0x000fd40000000000 */
[----:B------:R-:W-:Y:S05]  /*252e0*/  @!P0 BRA `(.L_x_1557) ;  /* 0xfffffffc00f08947 */ /* 0x000fea000383ffff */
[----:B------:R-:W-:Y:S05]  /*252f0*/  BSYNC B4 ;  /* 0x0000000000047941 */ /* 0x000fea0003800000 */
.L_x_1556:
[----:B------:R-:W-:Y:S05]  /*25300*/  BSYNC B3 ;  /* 0x0000000000037941 */ /* 0x000fea0003800000 */
.L_x_1555:
        /* <DEDUP_REMOVED lines=31> */
.L_x_1564:
[----:B------:R-:W-:Y:S05]  /*25500*/  BSYNC B4 ;  /* 0x0000000000047941 */ /* 0x000fea0003800000 */
.L_x_1563:
[----:B------:R-:W-:Y:S01]  /*25510*/  IMAD.IADD R44, R45, 0x1, R44 ;  /* 0x000000012d2c7824 */ /* 0x000fe200078e022c */
[----:B------:R-:W-:Y:S06]  /*25520*/  BRA `(.L_x_1562) ;  /* 0x0000000000087947 */ /* 0x000fec0003800000 */
.L_x_1561:
[----:B------:R-:W-:-:S05]  /*25530*/  VIADD R42, R42, 0x94 ;  /* 0x000000942a2a7836 */ /* 0x000fca0000000000 */
[----:B------:R-:W-:-:S07]  /*25540*/  SHF.L.U32 R44, R43, R42, RZ ;  /* 0x0000002a2b2c7219 */ /* 0x000fce00000006ff */
.L_x_1562:
[----:B------:R-:W-:Y:S05]  /*25550*/  BSYNC B3 ;  /* 0x0000000000037941 */ /* 0x000fea0003800000 */
.L_x_1560:
[----:B------:R-:W-:Y:S01]  /*25560*/  LOP3.LUT P0, RZ, R44, 0x1800000, RZ, 0xc0, !PT ;  /* 0x018000002cff7812 */ /* 0x000fe2000780c0ff */
[----:B------:R-:W-:Y:S01]  /*25570*/  IMAD.SHL.U32 R43, R30, 0x10000000, RZ ;  /* 0x100000001e2b7824 */ /* 0x000fe200078e00ff */
[----:B------:R-:W-:-:S04]  /*25580*/  LOP3.LUT R42, R44, 0x7fffff, RZ, 0xc0, !PT ;  /* 0x007fffff2c2a7812 */ /* 0x000fc800078ec0ff */
[----:B------:R-:W-:-:S07]  /*25590*/  LOP3.LUT R42, R43, 0xf0000000, R42, 0xe2, !PT ;  /* 0xf00000002b2a7812 */ /* 0x000fce00078ee22a */
[----:B------:R-:W-:Y:S01]  /*255a0*/  @P0 LOP3.LUT R42, R42, 0x800000, RZ, 0xfc, !PT ;  /* 0x008000002a2a0812 */ /* 0x000fe200078efcff */
[----:B------:R-:W-:Y:S06]  /*255b0*/  BRA `(.L_x_1565) ;  /* 0x0000000000787947 */ /* 0x000fec0003800000 */
.L_x_1559:
[C---:B------:R-:W-:Y:S01]  /*255c0*/  LOP3.LUT P0, RZ, R43.reuse, 0x4, RZ, 0xc0, !PT ;  /* 0x000000042bff7812 */ /* 0x040fe2000780c0ff */
[----:B------:R-:W-:Y:S02]  /*255d0*/  IMAD.SHL.U32 R44, R43, 0x400000, RZ ;  /* 0x004000002b2c7824 */ /* 0x000fe400078e00ff */
[----:B------:R-:W-:-:S10]  /*255e0*/  VIADD R43, R42, 0x7f ;  /* 0x0000007f2a2b7836 */ /* 0x000fd40000000000 */
[----:B------:R-:W-:Y:S05]  /*255f0*/  @!P0 BRA `(.L_x_1566) ;  /* 0x0000000000388947 */ /* 0x000fea0003800000 */
[----:B------:R-:W-:Y:S01]  /*25600*/  ISETP.GT.AND P0, PT, R42, 0x7e, PT ;  /* 0x0000007e2a00780c */ /* 0x000fe20003f04270 */
[----:B------:R-:W-:-:S12]  /*25610*/  BSSY B3, `(.L_x_1567) ;  /* 0x0000009000037945 */ /* 0x000fd80003800000 */
[----:B------:R-:W-:Y:S05]  /*25620*/  @P0 BRA `(.L_x_1568) ;  /* 0x00000000001c0947 */ /* 0x000fea0003800000 */
.L_x_1569:
[--C-:B------:R-:W-:Y:S02]  /*25630*/  SHF.R.U32.HI R42, RZ, 0x19, R44.reuse ;  /* 0x00000019ff2a7819 */ /* 0x100fe4000001162c */
[C---:B------:R-:W-:Y:S01]  /*25640*/  ISETP.LT.AND P1, PT, R43.reuse, 0xfd, PT ;  /* 0x000000fd2b00780c */ /* 0x040fe20003f21270 */
[----:B------:R-:W-:Y:S01]  /*25650*/  VIADD R43, R43, 0x1 ;  /* 0x000000012b2b7836 */ /* 0x000fe20000000000 */
[----:B------:R-:W-:Y:S02]  /*25660*/  LOP3.LUT R42, R42, 0x1, RZ, 0xc0, !PT ;  /* 0x000000012a2a7812 */ /* 0x000fe400078ec0ff */
[----:B------:R-:W-:Y:S02]  /*25670*/  SHF.R.U32.HI R44, RZ, 0x1, R44 ;  /* 0x00000001ff2c7819 */ /* 0x000fe4000001162c */
[----:B------:R-:W-:-:S13]  /*25680*/  ISETP.NE.U32.AND P0, PT, R42, 0x1, PT ;  /* 0x000000012a00780c */ /* 0x000fda0003f05070 */
[----:B------:R-:W-:Y:S05]  /*25690*/  @!P0 BRA P1, `(.L_x_1569) ;  /* 0xfffffffc00e48947 */ /* 0x000fea000083ffff */
.L_x_1568:
[----:B------:R-:W-:Y:S05]  /*256a0*/  BSYNC B3 ;  /* 0x0000000000037941 */ /* 0x000fea0003800000 */
.L_x_1567:
[----:B------:R-:W-:-:S13]  /*256b0*/  LOP3.LUT P0, RZ, R44, 0x1000000, RZ, 0xc0, !PT ;  /* 0x010000002cff7812 */ /* 0x000fda000780c0ff */
[----:B------:R-:W-:Y:S01]  /*256c0*/  @P0 LEA R42, R30, 0x7f800000, 0x1c ;  /* 0x7f8000001e2a0811 */ /* 0x000fe200078ee0ff */
[----:B------:R-:W-:Y:S06]  /*256d0*/  @P0 BRA `(.L_x_1565) ;  /* 0x0000000000300947 */ /* 0x000fec0003800000 */
.L_x_1566:
        /* <DEDUP_REMOVED lines=9> */
.L_x_1558:
[----:B------:R-:W-:Y:S01]  /*25770*/  LEA R42, R30, 0x7f800000, 0x1c ;  /* 0x7f8000001e2a7811 */ /* 0x000fe200078ee0ff */
[----:B------:R-:W-:Y:S06]  /*25780*/  BRA `(.L_x_1565) ;  /* 0x0000000000047947 */ /* 0x000fec0003800000 */
.L_x_1554:
[----:B------:R-:W-:-:S07]  /*25790*/  IMAD.SHL.U32 R42, R30, 0x10000000, RZ ;  /* 0x100000001e2a7824 */ /* 0x000fce00078e00ff */
.L_x_1565:
[----:B------:R-:W-:Y:S05]  /*257a0*/  BSYNC B2 ;  /* 0x0000000000027941 */ /* 0x000fea0003800000 */
.L_x_1553:
        /* <DEDUP_REMOVED lines=20> */
.L_x_1574:
[C---:B------:R-:W-:Y:S01]  /*258f0*/  LOP3.LUT P0, RZ, R43.reuse, 0x3, RZ, 0xc0, !PT ;  /* 0x000000032bff7812 */ /* 0x040fe2000780c0ff */
[----:B------:R-:W-:Y:S02]  /*25900*/  IMAD.SHL.U32 R43, R43, 0x2, RZ ;  /* 0x000000022b2b7824 */ /* 0x000fe400078e00ff */
[----:B------:R-:W-:-:S10]  /*25910*/  VIADD R44, R44, 0xffffffff ;  /* 0xffffffff2c2c7836 */ /* 0x000fd40000000000 */
[----:B------:R-:W-:Y:S05]  /*25920*/  @!P0 BRA `(.L_x_1574) ;  /* 0xfffffffc00f08947 */ /* 0x000fea000383ffff */
[----:B------:R-:W-:Y:S05]  /*25930*/  BSYNC B4 ;  /* 0x0000000000047941 */ /* 0x000fea0003800000 */
.L_x_1573:
[----:B------:R-:W-:Y:S05]  /*25940*/  BSYNC B3 ;  /* 0x0000000000037941 */ /* 0x000fea0003800000 */
.L_x_1572:
        /* <DEDUP_REMOVED lines=31> */
.L_x_1581:
[----:B------:R-:W-:Y:S05]  /*25b40*/  BSYNC B4 ;  /* 0x0000000000047941 */ /* 0x000fea0003800000 */
.L_x_1580:
[----:B------:R-:W-:Y:S01]  /*25b50*/  IMAD.IADD R45, R46, 0x1, R45 ;  /* 0x000000012e2d7824 */ /* 0x000fe200078e022d */
[----:B------:R-:W-:Y:S06]  /*25b60*/  BRA `(.L_x_1579) ;  /* 0x0000000000087947 */ /* 0x000fec0003800000 */
.L_x_1578:
[----:B------:R-:W-:-:S05]  /*25b70*/  VIADD R44, R44, 0x94 ;  /* 0x000000942c2c7836 */ /* 0x000fca0000000000 */
[----:B------:R-:W-:-:S07]  /*25b80*/  SHF.L.U32 R45, R43, R44, RZ ;  /* 0x0000002c2b2d7219 */ /* 0x000fce00000006ff */
.L_x_1579:
[----:B------:R-:W-:Y:S05]  /*25b90*/  BSYNC B3 ;  /* 0x0000000000037941 */ /* 0x000fea0003800000 */
.L_x_1577:
[C---:B------:R-:W-:Y:S01]  /*25ba0*/  LOP3.LUT P0, RZ, R45.reuse, 0x1800000, RZ, 0xc0, !PT ;  /* 0x018000002dff7812 */ /* 0x040fe2000780c0ff */
[----:B------:R-:W-:Y:S01]  /*25bb0*/  IMAD.SHL.U32 R43, R42, 0x10000000, RZ ;  /* 0x100000002a2b7824 */ /* 0x000fe200078e00ff */
[----:B------:R-:W-:-:S04]  /*25bc0*/  LOP3.LUT R44, R45, 0x7fffff, RZ, 0xc0, !PT ;  /* 0x007fffff2d2c7812 */ /* 0x000fc800078ec0ff */
[----:B------:R-:W-:-:S07]  /*25bd0*/  LOP3.LUT R44, R43, 0xf0000000, R44, 0xe2, !PT ;  /* 0xf00000002b2c7812 */ /* 0x000fce00078ee22c */
[----:B------:R-:W-:Y:S01]  /*25be0*/  @P0 LOP3.LUT R44, R44, 0x800000, RZ, 0xfc, !PT ;  /* 0x008000002c2c0812 */ /* 0x000fe200078efcff */
[----:B------:R-:W-:Y:S06]  /*25bf0*/  BRA `(.L_x_1582) ;  /* 0x0000000000787947 */ /* 0x000fec0003800000 */
.L_x_1576:
[C---:B------:R-:W-:Y:S01]  /*25c00*/  LOP3.LUT P0, RZ, R43.reuse, 0x4, RZ, 0xc0, !PT ;  /* 0x000000042bff7812 */ /* 0x040fe2000780c0ff */
[----:B------:R-:W-:Y:S02]  /*25c10*/  IMAD.SHL.U32 R45, R43, 0x400000, RZ ;  /* 0x004000002b2d7824 */ /* 0x000fe400078e00ff */
[----:B------:R-:W-:-:S10]  /*25c20*/  VIADD R43, R44, 0x7f ;  /* 0x0000007f2c2b7836 */ /* 0x000fd40000000000 */
[----:B------:R-:W-:Y:S05]  /*25c30*/  @!P0 BRA `(.L_x_1583) ;  /* 0x0000000000388947 */ /* 0x000fea0003800000 */
[----:B------:R-:W-:Y:S01]  /*25c40*/  ISETP.GT.AND P0, PT, R44, 0x7e, PT ;  /* 0x0000007e2c00780c */ /* 0x000fe20003f04270 */
[----:B------:R-:W-:-:S12]  /*25c50*/  BSSY B3, `(.L_x_1584) ;  /* 0x0000009000037945 */ /* 0x000fd80003800000 */
[----:B------:R-:W-:Y:S05]  /*25c60*/  @P0 BRA `(.L_x_1585) ;  /* 0x00000000001c0947 */ /* 0x000fea0003800000 */
.L_x_1586:
[--C-:B------:R-:W-:Y:S02]  /*25c70*/  SHF.R.U32.HI R44, RZ, 0x19, R45.reuse ;  /* 0x00000019ff2c7819 */ /* 0x100fe4000001162d */
[C---:B------:R-:W-:Y:S01]  /*25c80*/  ISETP.LT.AND P1, PT, R43.reuse, 0xfd, PT ;  /* 0x000000fd2b00780c */ /* 0x040fe20003f21270 */
[----:B------:R-:W-:Y:S01]  /*25c90*/  VIADD R43, R43, 0x1 ;  /* 0x000000012b2b7836 */ /* 0x000fe20000000000 */
[----:B------:R-:W-:Y:S02]  /*25ca0*/  LOP3.LUT R44, R44, 0x1, RZ, 0xc0, !PT ;  /* 0x000000012c2c7812 */ /* 0x000fe400078ec0ff */
[----:B------:R-:W-:Y:S02]  /*25cb0*/  SHF.R.U32.HI R45, RZ, 0x1, R45 ;  /* 0x00000001ff2d7819 */ /* 0x000fe4000001162d */
[----:B------:R-:W-:-:S13]  /*25cc0*/  ISETP.NE.U32.AND P0, PT, R44, 0x1, PT ;  /* 0x000000012c00780c */ /* 0x000fda0003f05070 */
[----:B------:R-:W-:Y:S05]  /*25cd0*/  @!P0 BRA P1, `(.L_x_1586) ;  /* 0xfffffffc00e48947 */ /* 0x000fea000083ffff */
.L_x_1585:
[----:B------:R-:W-:Y:S05]  /*25ce0*/  BSYNC B3 ;  /* 0x0000000000037941 */ /* 0x000fea0003800000 */
.L_x_1584:
[----:B------:R-:W-:-:S13]  /*25cf0*/  LOP3.LUT P0, RZ, R45, 0x1000000, RZ, 0xc0, !PT ;  /* 0x010000002dff7812 */ /* 0x000fda000780c0ff */
[----:B------:R-:W-:Y:S01]  /*25d00*/  @P0 LEA R44, R42, 0x7f800000, 0x1c ;  /* 0x7f8000002a2c0811 */ /* 0x000fe200078ee0ff */
[----:B------:R-:W-:Y:S06]  /*25d10*/  @P0 BRA `(.L_x_1582) ;  /* 0x0000000000300947 */ /* 0x000fec0003800000 */
.L_x_1583:
        /* <DEDUP_REMOVED lines=9> */
.L_x_1575:
[----:B------:R-:W-:Y:S01]  /*25db0*/  LEA R44, R42, 0x7f800000, 0x1c ;  /* 0x7f8000002a2c7811 */ /* 0x000fe200078ee0ff */
[----:B------:R-:W-:Y:S06]  /*25dc0*/  BRA `(.L_x_1582) ;  /* 0x0000000000047947 */ /* 0x000fec0003800000 */
.L_x_1571:
[----:B------:R-:W-:-:S07]  /*25dd0*/  IMAD.SHL.U32 R44, R42, 0x10000000, RZ ;  /* 0x100000002a2c7824 */ /* 0x000fce00078e00ff */
.L_x_1582:
[----:B------:R-:W-:Y:S05]  /*25de0*/  BSYNC B2 ;  /* 0x0000000000027941 */ /* 0x000fea0003800000 */
.L_x_1570:
        /* <DEDUP_REMOVED lines=20> */
.L_x_1591:
[C---:B------:R-:W-:Y:S01]  /*25f30*/  LOP3.LUT P0, RZ, R43.reuse, 0x3, RZ, 0xc0, !PT ;  /* 0x000000032bff7812 */ /* 0x040fe2000780c0ff */
[----:B------:R-:W-:Y:S02]  /*25f40*/  IMAD.SHL.U32 R43, R43, 0x2, RZ ;  /* 0x000000022b2b7824 */ /* 0x000fe400078e00ff */
[----:B------:R-:W-:-:S10]  /*25f50*/  VIADD R45, R45, 0xffffffff ;  /* 0xffffffff2d2d7836 */ /* 0x000fd40000000000 */
[----:B------:R-:W-:Y:S05]  /*25f60*/  @!P0 BRA `(.L_x_1591) ;  /* 0xfffffffc00f08947 */ /* 0x000fea000383ffff */
[----:B------:R-:W-:Y:S05]  /*25f70*/  BSYNC B4 ;  /* 0x0000000000047941 */ /* 0x000fea0003800000 */
.L_x_1590:
[----:B------:R-:W-:Y:S05]  /*25f80*/  BSYNC B3 ;  /* 0x0000000000037941 */ /* 0x000fea0003800000 */
.L_x_1589:
        /* <DEDUP_REMOVED lines=31> */
.L_x_1598:
[----:B------:R-:W-:Y:S05]  /*26180*/  BSYNC B4 ;  /* 0x0000000000047941 */ /* 0x000fea0003800000 */
.L_x_1597:
[----:B------:R-:W-:Y:S01]  /*26190*/  IMAD.IADD R46, R47, 0x1, R46 ;  /* 0x000000012f2e7824 */ /* 0x000fe200078e022e */
[----:B------:R-:W-:Y:S06]  /*261a0*/  BRA `(.L_x_1596) ;  /* 0x0000000000087947 */ /* 0x000fec0003800000 */
.L_x_1595:
[----:B------:R-:W-:-:S05]  /*261b0*/  VIADD R46, R45, 0x94 ;  /* 0x000000942d2e7836 */ /* 0x000fca0000000000 */
[----:B------:R-:W-:-:S07]  /*261c0*/  SHF.L.U32 R46, R43, R46, RZ ;  /* 0x0000002e2b2e7219 */ /* 0x000fce00000006ff */
.L_x_1596:
[----:B------:R-:W-:Y:S05]  /*261d0*/  BSYNC B3 ;  /* 0x0000000000037941 */ /* 0x000fea0003800000 */
.L_x_1594:
[----:B------:R-:W-:Y:S01]  /*261e0*/  LOP3.LUT P0, RZ, R46, 0x1800000, RZ, 0xc0, !PT ;  /* 0x018000002eff7812 */ /* 0x000fe2000780c0ff */
[----:B------:R-:W-:Y:S01]  /*261f0*/  IMAD.SHL.U32 R42, R42, 0x10000000, RZ ;  /* 0x100000002a2a7824 */ /* 0x000fe200078e00ff */
[----:B------:R-:W-:-:S04]  /*26200*/  LOP3.LUT R43, R46, 0x7fffff, RZ, 0xc0, !PT ;  /* 0x007fffff2e2b7812 */ /* 0x000fc800078ec0ff */
[----:B------:R-:W-:-:S07]  /*26210*/  LOP3.LUT R43, R42, 0xf0000000, R43, 0xe2, !PT ;  /* 0xf00000002a2b7812 */ /* 0x000fce00078ee22b */
[----:B------:R-:W-:Y:S01]  /*26220*/  @P0 LOP3.LUT R43, R43, 0x800000, RZ, 0xfc, !PT ;  /* 0x008000002b2b0812 */ /* 0x000fe200078efcff */
[----:B------:R-:W-:Y:S06]  /*26230*/  BRA `(.L_x_1599) ;  /* 0x0000000000787947 */ /* 0x000fec0003800000 */
.L_x_1593:
[C---:B------:R-:W-:Y:S01]  /*26240*/  LOP3.LUT P0, RZ, R43.reuse, 0x4, RZ, 0xc0, !PT ;  /* 0x000000042bff7812 */ /* 0x040fe2000780c0ff */
[----:B------:R-:W-:Y:S02]  /*26250*/  IMAD.SHL.U32 R47, R43, 0x400000, RZ ;  /* 0x004000002b2f7824 */ /* 0x000fe400078e00ff */
[----:B------:R-:W-:-:S10]  /*26260*/  VIADD R46, R45, 0x7f ;  /* 0x0000007f2d2e7836 */ /* 0x000fd40000000000 */
[----:B------:R-:W-:Y:S05]  /*26270*/  @!P0 BRA `(.L_x_1600) ;  /* 0x0000000000388947 */ /* 0x000fea0003800000 */
[----:B------:R-:W-:Y:S01]  /*26280*/  ISETP.GT.AND P0, PT, R45, 0x7e, PT ;  /* 0x0000007e2d00780c */ /* 0x000fe20003f04270 */
[----:B------:R-:W-:-:S12]  /*26290*/  BSSY B3, `(.L_x_1601) ;  /* 0x0000009000037945 */ /* 0x000fd80003800000 */
[----:B------:R-:W-:Y:S05]  /*262a0*/  @P0 BRA `(.L_x_1602) ;  /* 0x00000000001c0947 */ /* 0x000fea0003800000 */
.L_x_1603:
[--C-:B------:R-:W-:Y:S02]  /*262b0*/  SHF.R.U32.HI R43, RZ, 0x19, R47.reuse ;  /* 0x00000019ff2b7819 */ /* 0x100fe4000001162f */
[C---:B------:R-:W-:Y:S01]  /*262c0*/  ISETP.LT.AND P1, PT, R46.reuse, 0xfd, PT ;  /* 0x000000fd2e00780c */ /* 0x040fe20003f21270 */
[----:B------:R-:W-:Y:S01]  /*262d0*/  VIADD R46, R46, 0x1 ;  /* 0x000000012e2e7836 */ /* 0x000fe20000000000 */
[----:B------:R-:W-:Y:S02]  /*262e0*/  LOP3.LUT R43, R43, 0x1, RZ, 0xc0, !PT ;  /* 0x000000012b2b7812 */ /* 0x000fe400078ec0ff */
[----:B------:R-:W-:Y:S02]  /*262f0*/  SHF.R.U32.HI R47, RZ, 0x1, R47 ;  /* 0x00000001ff2f7819 */ /* 0x000fe4000001162f */
[----:B------:R-:W-:-:S13]  /*26300*/  ISETP.NE.U32.AND P0, PT, R43, 0x1, PT ;  /* 0x000000012b00780c */ /* 0x000fda0003f05070 */
[----:B------:R-:W-:Y:S05]  /*26310*/  @!P0 BRA P1, `(.L_x_1603) ;  /* 0xfffffffc00e48947 */ /* 0x000fea000083ffff */
.L_x_1602:
[----:B------:R-:W-:Y:S05]  /*26320*/  BSYNC B3 ;  /* 0x0000000000037941 */ /* 0x000fea0003800000 */
.L_x_1601:
[----:B------:R-:W-:-:S13]  /*26330*/  LOP3.LUT P0, RZ, R47, 0x1000000, RZ, 0xc0, !PT ;  /* 0x010000002fff7812 */ /* 0x000fda000780c0ff */
[----:B------:R-:W-:Y:S01]  /*26340*/  @P0 LEA R43, R42, 0x7f800000, 0x1c ;  /* 0x7f8000002a2b0811 */ /* 0x000fe200078ee0ff */
[----:B------:R-:W-:Y:S06]  /*26350*/  @P0 BRA `(.L_x_1599) ;  /* 0x0000000000300947 */ /* 0x000fec0003800000 */
.L_x_1600:
        /* <DEDUP_REMOVED lines=9> */
.L_x_1592:
[----:B------:R-:W-:Y:S01]  /*263f0*/  LEA R43, R42, 0x7f800000, 0x1c ;  /* 0x7f8000002a2b7811 */ /* 0x000fe200078ee0ff */
[----:B------:R-:W-:Y:S06]  /*26400*/  BRA `(.L_x_1599) ;  /* 0x0000000000047947 */ /* 0x000fec0003800000 */
.L_x_1588:
[----:B------:R-:W-:-:S07]  /*26410*/  IMAD.SHL.U32 R43, R42, 0x10000000, RZ ;  /* 0x100000002a2b7824 */ /* 0x000fce00078e00ff */
.L_x_1599:
[----:B------:R-:W-:Y:S05]  /*26420*/  BSYNC B2 ;  /* 0x0000000000027941 */ /* 0x000fea0003800000 */
.L_x_1587:
        /* <DEDUP_REMOVED lines=20> */
.L_x_1608:
[C---:B------:R-:W-:Y:S01]  /*26570*/  LOP3.LUT P0, RZ, R45.reuse, 0x3, RZ, 0xc0, !PT ;  /* 0x000000032dff7812 */ /* 0x040fe2000780c0ff */
[----:B------:R-:W-:Y:S02]  /*26580*/  IMAD.SHL.U32 R45, R45, 0x2, RZ ;  /* 0x000000022d2d7824 */ /* 0x000fe400078e00ff */
[----:B------:R-:W-:-:S10]  /*26590*/  VIADD R47, R47, 0xffffffff ;  /* 0xffffffff2f2f7836 */ /* 0x000fd40000000000 */
[----:B------:R-:W-:Y:S05]  /*265a0*/  @!P0 BRA `(.L_x_1608) ;  /* 0xfffffffc00f08947 */ /* 0x000fea000383ffff */
[----:B------:R-:W-:Y:S05]  /*265b0*/  BSYNC B4 ;  /* 0x0000000000047941 */ /* 0x000fea0003800000 */
.L_x_1607:
[----:B------:R-:W-:Y:S05]  /*265c0*/  BSYNC B3 ;  /* 0x0000000000037941 */ /* 0x000fea0003800000 */
.L_x_1606:
        /* <DEDUP_REMOVED lines=31> */
.L_x_1615:
[----:B------:R-:W-:Y:S05]  /*267c0*/  BSYNC B4 ;  /* 0x0000000000047941 */ /* 0x000fea0003800000 */
.L_x_1614:
[----:B------:R-:W-:Y:S01]  /*267d0*/  IMAD.IADD R46, R47, 0x1, R46 ;  /* 0x000000012f2e7824 */ /* 0x000fe200078e022e */
[----:B------:R-:W-:Y:S06]  /*267e0*/  BRA `(.L_x_1613) ;  /* 0x0000000000087947 */ /* 0x000fec0003800000 */
.L_x_1612:
[----:B------:R-:W-:-:S05]  /*267f0*/  VIADD R46, R47, 0x94 ;  /* 0x000000942f2e7836 */ /* 0x000fca0000000000 */
[----:B------:R-:W-:-:S07]  /*26800*/  SHF.L.U32 R46, R45, R46, RZ ;  /* 0x0000002e2d2e7219 */ /* 0x000fce00000006ff */
.L_x_1613:
[----:B------:R-:W-:Y:S05]  /*26810*/  BSYNC B3 ;  /* 0x0000000000037941 */ /* 0x000fea0003800000 */
.L_x_1611:
[----:B------:R-:W-:Y:S01]  /*26820*/  LOP3.LUT P0, RZ, R46, 0x1800000, RZ, 0xc0, !PT ;  /* 0x018000002eff7812 */ /* 0x000fe2000780c0ff */
[----:B------:R-:W-:Y:S01]  /*26830*/  IMAD.SHL.U32 R42, R42, 0x10000000, RZ ;  /* 0x100000002a2a7824 */ /* 0x000fe200078e00ff */
[----:B------:R-:W-:-:S04]  /*26840*/  LOP3.LUT R45, R46, 0x7fffff, RZ, 0xc0, !PT ;  /* 0x007fffff2e2d7812 */ /* 0x000fc800078ec0ff */
[----:B------:R-:W-:-:S07]  /*26850*/  LOP3.LUT R45, R42, 0xf0000000, R45, 0xe2, !PT ;  /* 0xf00000002a2d7812 */ /* 0x000fce00078ee22d */
[----:B------:R-:W-:Y:S01]  /*26860*/  @P0 LOP3.LUT R45, R45, 0x800000, RZ, 0xfc, !PT ;  /* 0x008000002d2d0812 */ /* 0x000fe200078efcff */
[----:B------:R-:W-:Y:S06]  /*26870*/  BRA `(.L_x_1616) ;  /* 0x0000000000787947 */ /* 0x000fec0003800000 */
.L_x_1610:
[C---:B------:R-:W-:Y:S01]  /*26880*/  LOP3.LUT P0, RZ, R45.reuse, 0x4, RZ, 0xc0, !PT ;  /* 0x000000042dff7812 */ /* 0x040fe2000780c0ff */
[----:B------:R-:W-:Y:S02]  /*26890*/  IMAD.SHL.U32 R48, R45, 0x400000, RZ ;  /* 0x004000002d307824 */ /* 0x000fe400078e00ff */
[----:B------:R-:W-:-:S10]  /*268a0*/  VIADD R46, R47, 0x7f ;  /* 0x0000007f2f2e7836 */ /* 0x000fd40000000000 */
[----:B------:R-:W-:Y:S05]  /*268b0*/  @!P0 BRA `(.L_x_1617) ;  /* 0x0000000000388947 */ /* 0x000fea0003800000 */
[----:B------:R-:W-:Y:S01]  /*268c0*/  ISETP.GT.AND P0, PT, R47, 0x7e, PT ;  /* 0x0000007e2f00780c */ /* 0x000fe20003f04270 */
[----:B------:R-:W-:-:S12]  /*268d0*/  BSSY B3, `(.L_x_1618) ;  /* 0x0000009000037945 */ /* 0x000fd80003800000 */
[----:B------:R-:W-:Y:S05]  /*268e0*/  @P0 BRA `(.L_x_1619) ;  /* 0x00000000001c0947 */ /* 0x000fea0003800000 */
.L_x_1620:
[--C-:B------:R-:W-:Y:S02]  /*268f0*/  SHF.R.U32.HI R45, RZ, 0x19, R48.reuse ;  /* 0x00000019ff2d7819 */ /* 0x100fe40000011630 */
[C---:B------:R-:W-:Y:S01]  /*26900*/  ISETP.LT.AND P1, PT, R46.reuse, 0xfd, PT ;  /* 0x000000fd2e00780c */ /* 0x040fe20003f21270 */
[----:B------:R-:W-:Y:S01]  /*26910*/  VIADD R46, R46, 0x1 ;  /* 0x000000012e2e7836 */ /* 0x000fe20000000000 */
[----:B------:R-:W-:Y:S02]  /*26920*/  LOP3.LUT R45, R45, 0x1, RZ, 0xc0, !PT ;  /* 0x000000012d2d7812 */ /* 0x000fe400078ec0ff */
[----:B------:R-:W-:Y:S02]  /*26930*/  SHF.R.U32.HI R48, RZ, 0x1, R48 ;  /* 0x00000001ff307819 */ /* 0x000fe40000011630 */
[----:B------:R-:W-:-:S13]  /*26940*/  ISETP.NE.U32.AND P0, PT, R45, 0x1, PT ;  /* 0x000000012d00780c */ /* 0x000fda0003f05070 */
[----:B------:R-:W-:Y:S05]  /*26950*/  @!P0 BRA P1, `(.L_x_1620) ;  /* 0xfffffffc00e48947 */ /* 0x000fea000083ffff */
.L_x_1619:
[----:B------:R-:W-:Y:S05]  /*26960*/  BSYNC B3 ;  /* 0x0000000000037941 */ /* 0x000fea0003800000 */
.L_x_1618:
[----:B------:R-:W-:-:S13]  /*26970*/  LOP3.LUT P0, RZ, R48, 0x1000000, RZ, 0xc0, !PT ;  /* 0x0100000030ff7812 */ /* 0x000fda000780c0ff */
[----:B------:R-:W-:Y:S01]  /*26980*/  @P0 LEA R45, R42, 0x7f800000, 0x1c ;  /* 0x7f8000002a2d0811 */ /* 0x000fe200078ee0ff */
[----:B------:R-:W-:Y:S06]  /*26990*/  @P0 BRA `(.L_x_1616) ;  /* 0x0000000000300947 */ /* 0x000fec0003800000 */
.L_x_1617:
        /* <DEDUP_REMOVED lines=9> */
.L_x_1609:
[----:B------:R-:W-:Y:S01]  /*26a30*/  LEA R45, R42, 0x7f800000, 0x1c ;  /* 0x7f8000002a2d7811 */ /* 0x000fe200078ee0ff */
[----:B------:R-:W-:Y:S06]  /*26a40*/  BRA `(.L_x_1616) ;  /* 0x0000000000047947 */ /* 0x000fec0003800000 */
.L_x_1605:
[----:B------:R-:W-:-:S07]  /*26a50*/  IMAD.SHL.U32 R45, R42, 0x10000000, RZ ;  /* 0x100000002a2d7824 */ /* 0x000fce00078e00ff */
.L_x_1616:
[----:B------:R-:W-:Y:S05]  /*26a60*/  BSYNC B2 ;  /* 0x0000000000027941 */ /* 0x000fea0003800000 */
.L_x_1604:
        /* <DEDUP_REMOVED lines=21> */
.L_x_1625:
[C---:B------:R-:W-:Y:S01]  /*26bc0*/  LOP3.LUT P0, RZ, R46.reuse, 0x3, RZ, 0xc0, !PT ;  /* 0x000000032eff7812 */ /* 0x040fe2000780c0ff */
[----:B------:R-:W-:Y:S02]  /*26bd0*/  IMAD.SHL.U32 R46, R46, 0x2, RZ ;  /* 0x000000022e2e7824 */ /* 0x000fe400078e00ff */
[----:B------:R-:W-:-:S10]  /*26be0*/  VIADD R47, R47, 0xffffffff ;  /* 0xffffffff2f2f7836 */ /* 0x000fd40000000000 */
[----:B------:R-:W-:Y:S05]  /*26bf0*/  @!P0 BRA `(.L_x_1625) ;  /* 0xfffffffc00f08947 */ /* 0x000fea000383ffff */
[----:B------:R-:W-:Y:S05]  /*26c00*/  BSYNC B4 ;  /* 0x0000000000047941 */ /* 0x000fea0003800000 */
.L_x_1624:
[----:B------:R-:W-:Y:S05]  /*26c10*/  BSYNC B3 ;  /* 0x0000000000037941 */ /* 0x000fea0003800000 */
.L_x_1623:
        /* <DEDUP_REMOVED lines=31> */
.L_x_1632:
[----:B------:R-:W-:Y:S05]  /*26e10*/  BSYNC B4 ;  /* 0x0000000000047941 */ /* 0x000fea0003800000 */
.L_x_1631:
[----:B------:R-:W-:Y:S01]  /*26e20*/  IMAD.IADD R31, R48, 0x1, R31 ;  /* 0x00000001301f7824 */ /* 0x000fe200078e021f */
[----:B------:R-:W-:Y:S06]  /*26e30*/  BRA `(.L_x_1630) ;  /* 0x0000000000087947 */ /* 0x000fec0003800000 */
.L_x_1629:
[----:B------:R-:W-:-:S05]  /*26e40*/  VIADD R47, R47, 0x94 ;  /* 0x000000942f2f7836 */ /* 0x000fca0000000000 */
[----:B------:R-:W-:-:S07]  /*26e50*/  SHF.L.U32 R31, R46, R47, RZ ;  /* 0x0000002f2e1f7219 */ /* 0x000fce00000006ff */
.L_x_1630:
[----:B------:R-:W-:Y:S05]  /*26e60*/  BSYNC B3 ;  /* 0x0000000000037941 */ /* 0x000fea0003800000 */
.L_x_1628:
[----:B------:R-:W-:Y:S01]  /*26e70*/  LOP3.LUT P0, RZ, R31, 0x1800000, RZ, 0xc0, !PT ;  /* 0x018000001fff7812 */ /* 0x000fe2000780c0ff */
[----:B------:R-:W-:Y:S01]  /*26e80*/  IMAD.SHL.U32 R46, R45, 0x10000000, RZ ;  /* 0x100000002d2e7824 */ /* 0x000fe200078e00ff */
[----:B------:R-:W-:-:S04]  /*26e90*/  LOP3.LUT R31, R31, 0x7fffff, RZ, 0xc0, !PT ;  /* 0x007fffff1f1f7812 */ /* 0x000fc800078ec0ff */
[----:B------:R-:W-:-:S07]  /*26ea0*/  LOP3.LUT R31, R46, 0xf0000000, R31, 0xe2, !PT ;  /* 0xf00000002e1f7812 */ /* 0x000fce00078ee21f */
[----:B------:R-:W-:Y:S01]  /*26eb0*/  @P0 LOP3.LUT R31, R31, 0x800000, RZ, 0xfc, !PT ;  /* 0x008000001f1f0812 */ /* 0x000fe200078efcff */
[----:B------:R-:W-:Y:S06]  /*26ec0*/  BRA `(.L_x_1633) ;  /* 0x0000000000807947 */ /* 0x000fec0003800000 */
.L_x_1627:
[C---:B------:R-:W-:Y:S01]  /*26ed0*/  LOP3.LUT P0, RZ, R46.reuse, 0x4, RZ, 0xc0, !PT ;  /* 0x000000042eff7812 */ /* 0x040fe2000780c0ff */
[----:B------:R-:W-:Y:S02]  /*26ee0*/  IMAD.SHL.U32 R48, R46, 0x400000, RZ ;  /* 0x004000002e307824 */ /* 0x000fe400078e00ff */
[----:B------:R-:W-:-:S10]  /*26ef0*/  VIADD R46, R47, 0x7f ;  /* 0x0000007f2f2e7836 */ /* 0x000fd40000000000 */
[----:B------:R-:W-:Y:S05]  /*26f00*/  @!P0 BRA `(.L_x_1634) ;  /* 0x00000000003c8947 */ /* 0x000fea0003800000 */
[----:B------:R-:W-:Y:S01]  /*26f10*/  ISETP.GT.AND P0, PT, R47, 0x7e, PT ;  /* 0x0000007e2f00780c */ /* 0x000fe20003f04270 */
[----:B------:R-:W-:-:S12]  /*26f20*/  BSSY B3, `(.L_x_1635) ;  /* 0x0000009000037945 */ /* 0x000fd80003800000 */
[----:B------:R-:W-:Y:S05]  /*26f30*/  @P0 BRA `(.L_x_1636) ;  /* 0x00000000001c0947 */ /* 0x000fea0003800000 */
.L_x_1637:
[--C-:B------:R-:W-:Y:S02]  /*26f40*/  SHF.R.U32.HI R47, RZ, 0x19, R48.reuse ;  /* 0x00000019ff2f7819 */ /* 0x100fe40000011630 */
[C---:B------:R-:W-:Y:S01]  /*26f50*/  ISETP.LT.AND P1, PT, R46.reuse, 0xfd, PT ;  /* 0x000000fd2e00780c */ /* 0x040fe20003f21270 */
[----:B------:R-:W-:Y:S01]  /*26f60*/  VIADD R46, R46, 0x1 ;  /* 0x000000012e2e7836 */ /* 0x000fe20000000000 */
[----:B------:R-:W-:Y:S02]  /*26f70*/  LOP3.LUT R47, R47, 0x1, RZ, 0xc0, !PT ;  /* 0x000000012f2f7812 */ /* 0x000fe400078ec0ff */
[----:B------:R-:W-:Y:S02]  /*26f80*/  SHF.R.U32.HI R48, RZ, 0x1, R48 ;  /* 0x00000001ff307819 */ /* 0x000fe40000011630 */
[----:B------:R-:W-:-:S13]  /*26f90*/  ISETP.NE.U32.AND P0, PT, R47, 0x1, PT ;  /* 0x000000012f00780c */ /* 0x000fda0003f05070 */
[----:B------:R-:W-:Y:S05]  /*26fa0*/  @!P0 BRA P1, `(.L_x_1637) ;  /* 0xfffffffc00e48947 */ /* 0x000fea000083ffff */
.L_x_1636:
[----:B------:R-:W-:Y:S05]  /*26fb0*/  BSYNC B3 ;  /* 0x0000000000037941 */ /* 0x000fea0003800000 */
.L_x_1635:
[----:B------:R-:W-:-:S13]  /*26fc0*/  LOP3.LUT P0, RZ, R48, 0x1000000, RZ, 0xc0, !PT ;  /* 0x0100000030ff7812 */ /* 0x000fda000780c0ff */
[----:B------:R-:W-:-:S04]  /*26fd0*/  @P0 LOP3.LUT R31, R31, 0x80000000, RZ, 0xc0, !PT ;  /* 0x800000001f1f0812 */ /* 0x000fc800078ec0ff */
[----:B------:R-:W-:Y:S01]  /*26fe0*/  @P0 LOP3.LUT R31, R31, 0x7f800000, RZ, 0xfc, !PT ;  /* 0x7f8000001f1f0812 */ /* 0x000fe200078efcff */
[----:B------:R-:W-:Y:S06]  /*26ff0*/  @P0 BRA `(.L_x_1633) ;  /* 0x0000000000340947 */ /* 0x000fec0003800000 */
.L_x_1634:
        /* <DEDUP_REMOVED lines=9> */
.L_x_1626:
[----:B------:R-:W-:-:S04]  /*27090*/  LOP3.LUT R31, R31, 0x80000000, RZ, 0xc0, !PT ;  /* 0x800000001f1f7812 */ /* 0x000fc800078ec0ff */
[----:B------:R-:W-:Y:S01]  /*270a0*/  LOP3.LUT R31, R31, 0x7f800000, RZ, 0xfc, !PT ;  /* 0x7f8000001f1f7812 */ /* 0x000fe200078efcff */
[----:B------:R-:W-:Y:S06]  /*270b0*/  BRA `(.L_x_1633) ;  /* 0x0000000000047947 */ /* 0x000fec0003800000 */
.L_x_1622:
[----:B------:R-:W-:-:S07]  /*270c0*/  IMAD.SHL.U32 R31, R45, 0x10000000, RZ ;  /* 0x100000002d1f7824 */ /* 0x000fce00078e00ff */
.L_x_1633:
[----:B------:R-:W-:Y:S05]  /*270d0*/  BSYNC B2 ;  /* 0x0000000000027941 */ /* 0x000fea0003800000 */
.L_x_1621:
        /* <DEDUP_REMOVED lines=21> */
.L_x_1642:
[C---:B------:R-:W-:Y:S01]  /*27230*/  LOP3.LUT P0, RZ, R46.reuse, 0x3, RZ, 0xc0, !PT ;  /* 0x000000032eff7812 */ /* 0x040fe2000780c0ff */
[----:B------:R-:W-:Y:S02]  /*27240*/  IMAD.SHL.U32 R46, R46, 0x2, RZ ;  /* 0x000000022e2e7824 */ /* 0x000fe400078e00ff */
[----:B------:R-:W-:-:S10]  /*27250*/  VIADD R47, R47, 0xffffffff ;  /* 0xffffffff2f2f7836 */ /* 0x000fd40000000000 */
[----:B------:R-:W-:Y:S05]  /*27260*/  @!P0 BRA `(.L_x_1642) ;  /* 0xfffffffc00f08947 */ /* 0x000fea000383ffff */
[----:B------:R-:W-:Y:S05]  /*27270*/  BSYNC B4 ;  /* 0x0000000000047941 */ /* 0x000fea0003800000 */
.L_x_1641:
[----:B------:R-:W-:Y:S05]  /*27280*/  BSYNC B3 ;  /* 0x0000000000037941 */ /* 0x000fea0003800000 */
.L_x_1640:
        /* <DEDUP_REMOVED lines=31> */
.L_x_1649:
[----:B------:R-:W-:Y:S05]  /*27480*/  BSYNC B4 ;  /* 0x0000000000047941 */ /* 0x000fea0003800000 */
.L_x_1648:
[----:B------:R-:W-:Y:S01]  /*27490*/  IMAD.IADD R48, R49, 0x1, R48 ;  /* 0x0000000131307824 */ /* 0x000fe200078e0230 */
[----:B------:R-:W-:Y:S06]  /*274a0*/  BRA `(.L_x_1647) ;  /* 0x0000000000087947 */ /* 0x000fec0003800000 */
.L_x_1646:
[----:B------:R-:W-:-:S05]  /*274b0*/  VIADD R47, R47, 0x94 ;  /* 0x000000942f2f7836 */ /* 0x000fca0000000000 */
[----:B------:R-:W-:-:S07]  /*274c0*/  SHF.L.U32 R48, R46, R47, RZ ;  /* 0x0000002f2e307219 */ /* 0x000fce00000006ff */
.L_x_1647:
[----:B------:R-:W-:Y:S05]  /*274d0*/  BSYNC B3 ;  /* 0x0000000000037941 */ /* 0x000fea0003800000 */
.L_x_1645:
[C---:B------:R-:W-:Y:S01]  /*274e0*/  LOP3.LUT P0, RZ, R48.reuse, 0x1800000, RZ, 0xc0, !PT ;  /* 0x0180000030ff7812 */ /* 0x040fe2000780c0ff */
[----:B------:R-:W-:Y:S01]  /*274f0*/  IMAD.SHL.U32 R31, R31, 0x10000000, RZ ;  /* 0x100000001f1f7824 */ /* 0x000fe200078e00ff */
[----:B------:R-:W-:-:S04]  /*27500*/  LOP3.LUT R48, R48, 0x7fffff, RZ, 0xc0, !PT ;  /* 0x007fffff30307812 */ /* 0x000fc800078ec0ff */
[----:B------:R-:W-:-:S07]  /*27510*/  LOP3.LUT R79, R31, 0xf0000000, R48, 0xe2, !PT ;  /* 0xf00000001f4f7812 */ /* 0x000fce00078ee230 */
[----:B------:R-:W-:Y:S01]  /*27520*/  @P0 LOP3.LUT R79, R79, 0x800000, RZ, 0xfc, !PT ;  /* 0x008000004f4f0812 */ /* 0x000fe200078efcff */
[----:B------:R-:W-:Y:S06]  /*27530*/  BRA `(.L_x_1650) ;  /* 0x0000000000787947 */ /* 0x000fec0003800000 */
.L_x_1644:
[C---:B------:R-:W-:Y:S01]  /*27540*/  LOP3.LUT P0, RZ, R46.reuse, 0x4, RZ, 0xc0, !PT ;  /* 0x000000042eff7812 */ /* 0x040fe2000780c0ff */
[----:B------:R-:W-:Y:S02]  /*27550*/  IMAD.SHL.U32 R48, R46, 0x400000, RZ ;  /* 0x004000002e307824 */ /* 0x000fe400078e00ff */
[----:B------:R-:W-:-:S10]  /*27560*/  VIADD R46, R47, 0x7f ;  /* 0x0000007f2f2e7836 */ /* 0x000fd40000000000 */
[----:B------:R-:W-:Y:S05]  /*27570*/  @!P0 BRA `(.L_x_1651) ;  /* 0x0000000000388947 */ /* 0x000fea0003800000 */
[----:B------:R-:W-:Y:S01]  /*27580*/  ISETP.GT.AND P0, PT, R47, 0x7e, PT ;  /* 0x0000007e2f00780c */ /* 0x000fe20003f04270 */
[----:B------:R-:W-:-:S12]  /*27590*/  BSSY B3, `(.L_x_1652) ;  /* 0x0000009000037945 */ /* 0x000fd80003800000 */
[----:B------:R-:W-:Y:S05]  /*275a0*/  @P0 BRA `(.L_x_1653) ;  /* 0x00000000001c0947 */ /* 0x000fea0003800000 */
.L_x_1654:
[--C-:B------:R-:W-:Y:S02]  /*275b0*/  SHF.R.U32.HI R47, RZ, 0x19, R48.reuse ;  /* 0x00000019ff2f7819 */ /* 0x100fe40000011630 */
[C---:B------:R-:W-:Y:S01]  /*275c0*/  ISETP.LT.AND P1, PT, R46.reuse, 0xfd, PT ;  /* 0x000000fd2e00780c */ /* 0x040fe20003f21270 */
[----:B------:R-:W-:Y:S01]  /*275d0*/  VIADD R46, R46, 0x1 ;  /* 0x000000012e2e7836 */ /* 0x000fe20000000000 */
[----:B------:R-:W-:Y:S02]  /*275e0*/  LOP3.LUT R47, R47, 0x1, RZ, 0xc0, !PT ;  /* 0x000000012f2f7812 */ /* 0x000fe400078ec0ff */
[----:B------:R-:W-:Y:S02]  /*275f0*/  SHF.R.U32.HI R48, RZ, 0x1, R48 ;  /* 0x00000001ff307819 */ /* 0x000fe40000011630 */
[----:B------:R-:W-:-:S13]  /*27600*/  ISETP.NE.U32.AND P0, PT, R47, 0x1, PT ;  /* 0x000000012f00780c */ /* 0x000fda0003f05070 */
[----:B------:R-:W-:Y:S05]  /*27610*/  @!P0 BRA P1, `(.L_x_1654) ;  /* 0xfffffffc00e48947 */ /* 0x000fea000083ffff */
.L_x_1653:
[----:B------:R-:W-:Y:S05]  /*27620*/  BSYNC B3 ;  /* 0x0000000000037941 */ /* 0x000fea0003800000 */
.L_x_1652:
[----:B------:R-:W-:-:S13]  /*27630*/  LOP3.LUT P0, RZ, R48, 0x1000000, RZ, 0xc0, !PT ;  /* 0x0100000030ff7812 */ /* 0x000fda000780c0ff */
[----:B------:R-:W-:Y:S01]  /*27640*/  @P0 LEA R79, R31, 0x7f800000, 0x1c ;  /* 0x7f8000001f4f0811 */ /* 0x000fe200078ee0ff */
[----:B------:R-:W-:Y:S06]  /*27650*/  @P0 BRA `(.L_x_1650) ;  /* 0x0000000000300947 */ /* 0x000fec0003800000 */
.L_x_1651:
        /* <DEDUP_REMOVED lines=9> */
.L_x_1643:
[----:B------:R-:W-:Y:S01]  /*276f0*/  LEA R79, R31, 0x7f800000, 0x1c ;  /* 0x7f8000001f4f7811 */ /* 0x000fe200078ee0ff */
[----:B------:R-:W-:Y:S06]  /*27700*/  BRA `(.L_x_1650) ;  /* 0x0000000000047947 */ /* 0x000fec0003800000 */
.L_x_1639:
[----:B------:R-:W-:-:S07]  /*27710*/  IMAD.SHL.U32 R79, R31, 0x10000000, RZ ;  /* 0x100000001f4f7824 */ /* 0x000fce00078e00ff */
.L_x_1650:
[----:B------:R-:W-:Y:S05]  /*27720*/  BSYNC B2 ;  /* 0x0000000000027941 */ /* 0x000fea0003800000 */
.L_x_1638:
        /* <DEDUP_REMOVED lines=21> */
.L_x_1659:
[C---:B------:R-:W-:Y:S01]  /*27880*/  LOP3.LUT P0, RZ, R46.reuse, 0x3, RZ, 0xc0, !PT ;  /* 0x000000032eff7812 */ /* 0x040fe2000780c0ff */
[----:B------:R-:W-:Y:S02]  /*27890*/  IMAD.SHL.U32 R46, R46, 0x2, RZ ;  /* 0x000000022e2e7824 */ /* 0x000fe400078e00ff */
[----:B------:R-:W-:-:S10]  /*278a0*/  VIADD R47, R47, 0xffffffff ;  /* 0xffffffff2f2f7836 */ /* 0x000fd40000000000 */
[----:B------:R-:W-:Y:S05]  /*278b0*/  @!P0 BRA `(.L_x_1659) ;  /* 0xfffffffc00f08947 */ /* 0x000fea000383ffff */
[----:B------:R-:W-:Y:S05]  /*278c0*/  BSYNC B4 ;  /* 0x0000000000047941 */ /* 0x000fea0003800000 */
.L_x_1658:
[----:B------:R-:W-:Y:S05]  /*278d0*/  BSYNC B3 ;  /* 0x0000000000037941 */ /* 0x000fea0003800000 */
.L_x_1657:
        /* <DEDUP_REMOVED lines=31> */
.L_x_1666:
[----:B------:R-:W-:Y:S05]  /*27ad0*/  BSYNC B4 ;  /* 0x0000000000047941 */ /* 0x000fea0003800000 */
.L_x_1665:
[----:B------:R-:W-:Y:S01]  /*27ae0*/  IMAD.IADD R48, R47, 0x1, R48 ;  /* 0x000000012f307824 */ /* 0x000fe200078e0230 */
[----:B------:R-:W-:Y:S06]  /*27af0*/  BRA `(.L_x_1664) ;  /* 0x0000000000087947 */ /* 0x000fec0003800000 */
.L_x_1663:
[----:B------:R-:W-:-:S05]  /*27b00*/  VIADD R47, R47, 0x94 ;  /* 0x000000942f2f7836 */ /* 0x000fca0000000000 */
[----:B------:R-:W-:-:S07]  /*27b10*/  SHF.L.U32 R48, R46, R47, RZ ;  /* 0x0000002f2e307219 */ /* 0x000fce00000006ff */
.L_x_1664:
[----:B------:R-:W-:Y:S05]  /*27b20*/  BSYNC B3 ;  /* 0x0000000000037941 */ /* 0x000fea0003800000 */
.L_x_1662:
[C---:B------:R-:W-:Y:S01]  /*27b30*/  LOP3.LUT P0, RZ, R48.reuse, 0x1800000, RZ, 0xc0, !PT ;  /* 0x0180000030ff7812 */ /* 0x040fe2000780c0ff */
[----:B------:R-:W-:Y:S01]  /*27b40*/  IMAD.SHL.U32 R31, R31, 0x10000000, RZ ;  /* 0x100000001f1f7824 */ /* 0x000fe200078e00ff */
[----:B------:R-:W-:-:S04]  /*27b50*/  LOP3.LUT R48, R48, 0x7fffff, RZ, 0xc0, !PT ;  /* 0x007fffff30307812 */ /* 0x000fc800078ec0ff */
[----:B------:R-:W-:-:S07]  /*27b60*/  LOP3.LUT R78, R31, 0xf0000000, R48, 0xe2, !PT ;  /* 0xf00000001f4e7812 */ /* 0x000fce00078ee230 */
[----:B------:R-:W-:Y:S01]  /*27b70*/  @P0 LOP3.LUT R78, R78, 0x800000, RZ, 0xfc, !PT ;  /* 0x008000004e4e0812 */ /* 0x000fe200078efcff */
[----:B------:R-:W-:Y:S06]  /*27b80*/  BRA `(.L_x_1667) ;  /* 0x0000000000787947 */ /* 0x000fec0003800000 */
.L_x_1661:
[C---:B------:R-:W-:Y:S01]  /*27b90*/  LOP3.LUT P0, RZ, R46.reuse, 0x4, RZ, 0xc0, !PT ;  /* 0x000000042eff7812 */ /* 0x040fe2000780c0ff */
[----:B------:R-:W-:Y:S02]  /*27ba0*/  IMAD.SHL.U32 R48, R46, 0x400000, RZ ;  /* 0x004000002e307824 */ /* 0x000fe400078e00ff */
[----:B------:R-:W-:-:S10]  /*27bb0*/  VIADD R46, R47, 0x7f ;  /* 0x0000007f2f2e7836 */ /* 0x000fd40000000000 */
[----:B------:R-:W-:Y:S05]  /*27bc0*/  @!P0 BRA `(.L_x_1668) ;  /* 0x0000000000388947 */ /* 0x000fea0003800000 */
[----:B------:R-:W-:Y:S01]  /*27bd0*/  ISETP.GT.AND P0, PT, R47, 0x7e, PT ;  /* 0x0000007e2f00780c */ /* 0x000fe20003f04270 */
[----:B------:R-:W-:-:S12]  /*27be0*/  BSSY B3, `(.L_x_1669) ;  /* 0x0000009000037945 */ /* 0x000fd80003800000 */
[----:B------:R-:W-:Y:S05]  /*27bf0*/  @P0 BRA `(.L_x_1670) ;  /* 0x00000000001c0947 */ /* 0x000fea0003800000 */
.L_x_1671:
[--C-:B------:R-:W-:Y:S02]  /*27c00*/  SHF.R.U32.HI R47, RZ, 0x19, R48.reuse ;  /* 0x00000019ff2f7819 */ /* 0x100fe40000011630 */
[C---:B------:R-:W-:Y:S01]  /*27c10*/  ISETP.LT.AND P1, PT, R46.reuse, 0xfd, PT ;  /* 0x000000fd2e00780c */ /* 0x040fe20003f21270 */
[----:B------:R-:W-:Y:S01]  /*27c20*/  VIADD R46, R46, 0x1 ;  /* 0x000000012e2e7836 */ /* 0x000fe20000000000 */
[----:B------:R-:W-:Y:S02]  /*27c30*/  LOP3.LUT R47, R47, 0x1, RZ, 0xc0, !PT ;  /* 0x000000012f2f7812 */ /* 0x000fe400078ec0ff */
[----:B------:R-:W-:Y:S02]  /*27c40*/  SHF.R.U32.HI R48, RZ, 0x1, R48 ;  /* 0x00000001ff307819 */ /* 0x000fe40000011630 */
[----:B------:R-:W-:-:S13]  /*27c50*/  ISETP.NE.U32.AND P0, PT, R47, 0x1, PT ;  /* 0x000000012f00780c */ /* 0x000fda0003f05070 */
[----:B------:R-:W-:Y:S05]  /*27c60*/  @!P0 BRA P1, `(.L_x_1671) ;  /* 0xfffffffc00e48947 */ /* 0x000fea000083ffff */
.L_x_1670:
[----:B------:R-:W-:Y:S05]  /*27c70*/  BSYNC B3 ;  /* 0x0000000000037941 */ /* 0x000fea0003800000 */
.L_x_1669:
[----:B------:R-:W-:-:S13]  /*27c80*/  LOP3.LUT P0, RZ, R48, 0x1000000, RZ, 0xc0, !PT ;  /* 0x0100000030ff7812 */ /* 0x000fda000780c0ff */
[----:B------:R-:W-:Y:S01]  /*27c90*/  @P0 LEA R78, R31, 0x7f800000, 0x1c ;  /* 0x7f8000001f4e0811 */ /* 0x000fe200078ee0ff */
[----:B------:R-:W-:Y:S06]  /*27ca0*/  @P0 BRA `(.L_x_1667) ;  /* 0x0000000000300947 */ /* 0x000fec0003800000 */
.L_x_1668:
        /* <DEDUP_REMOVED lines=9> */
.L_x_1660:
[----:B------:R-:W-:Y:S01]  /*27d40*/  LEA R78, R31, 0x7f800000, 0x1c ;  /* 0x7f8000001f4e7811 */ /* 0x000fe200078ee0ff */
[----:B------:R-:W-:Y:S06]  /*27d50*/  BRA `(.L_x_1667) ;  /* 0x0000000000047947 */ /* 0x000fec0003800000 */
.L_x_1656:
[----:B------:R-:W-:-:S07]  /*27d60*/  IMAD.SHL.U32 R78, R31, 0x10000000, RZ ;  /* 0x100000001f4e7824 */ /* 0x000fce00078e00ff */
.L_x_1667:
[----:B------:R-:W-:Y:S05]  /*27d70*/  BSYNC B2 ;  /* 0x0000000000027941 */ /* 0x000fea0003800000 */
.L_x_1655:
        /* <DEDUP_REMOVED lines=21> */
.L_x_1676:
[C---:B------:R-:W-:Y:S01]  /*27ed0*/  LOP3.LUT P0, RZ, R46.reuse, 0x3, RZ, 0xc0, !PT ;  /* 0x000000032eff7812 */ /* 0x040fe2000780c0ff */
[----:B------:R-:W-:Y:S02]  /*27ee0*/  IMAD.SHL.U32 R46, R46, 0x2, RZ ;  /* 0x000000022e2e7824 */ /* 0x000fe400078e00ff */
[----:B------:R-:W-:-:S10]  /*27ef0*/  VIADD R47, R47, 0xffffffff ;  /* 0xffffffff2f2f7836 */ /* 0x000fd40000000000 */
[----:B------:R-:W-:Y:S05]  /*27f00*/  @!P0 BRA `(.L_x_1676) ;  /* 0xfffffffc00f08947 */ /* 0x000fea000383ffff */
[----:B------:R-:W-:Y:S05]  /*27f10*/  BSYNC B4 ;  /* 0x0000000000047941 */ /* 0x000fea0003800000 */
.L_x_1675:
[----:B------:R-:W-:Y:S05]  /*27f20*/  BSYNC B3 ;  /* 0x0000000000037941 */ /* 0x000fea0003800000 */
.L_x_1674:
        /* <DEDUP_REMOVED lines=31> */
.L_x_1683:
[----:B------:R-:W-:Y:S05]  /*28120*/  BSYNC B4 ;  /* 0x0000000000047941 */ /* 0x000fea0003800000 */
.L_x_1682:
[----:B------:R-:W-:Y:S01]  /*28130*/  IMAD.IADD R48, R50, 0x1, R47 ;  /* 0x0000000132307824 */ /* 0x000fe200078e022f */
[----:B------:R-:W-:Y:S06]  /*28140*/  BRA `(.L_x_1681) ;  /* 0x0000000000087947 */ /* 0x000fec0003800000 */
.L_x_1680:
[----:B------:R-:W-:-:S05]  /*28150*/  VIADD R47, R47, 0x94 ;  /* 0x000000942f2f7836 */ /* 0x000fca0000000000 */
[----:B------:R-:W-:-:S07]  /*28160*/  SHF.L.U32 R48, R46, R47, RZ ;  /* 0x0000002f2e307219 */ /* 0x000fce00000006ff */
.L_x_1681:
[----:B------:R-:W-:Y:S05]  /*28170*/  BSYNC B3 ;  /* 0x0000000000037941 */ /* 0x000fea0003800000 */
.L_x_1679:
[C---:B------:R-:W-:Y:S01]  /*28180*/  LOP3.LUT P0, RZ, R48.reuse, 0x1800000, RZ, 0xc0, !PT ;  /* 0x0180000030ff7812 */ /* 0x040fe2000780c0ff */
[----:B------:R-:W-:Y:S01]  /*28190*/  IMAD.SHL.U32 R31, R31, 0x10000000, RZ ;  /* 0x100000001f1f7824 */ /* 0x000fe200078e00ff */
[----:B------:R-:W-:-:S04]  /*281a0*/  LOP3.LUT R48, R48, 0x7fffff, RZ, 0xc0, !PT ;  /* 0x007fffff30307812 */ /* 0x000fc800078ec0ff */
[----:B------:R-:W-:-:S07]  /*281b0*/  LOP3.LUT R77, R31, 0xf0000000, R48, 0xe2, !PT ;  /* 0xf00000001f4d7812 */ /* 0x000fce00078ee230 */
[----:B------:R-:W-:Y:S01]  /*281c0*/  @P0 LOP3.LUT R77, R77, 0x800000, RZ, 0xfc, !PT ;  /* 0x008000004d4d0812 */ /* 0x000fe200078efcff */
[----:B------:R-:W-:Y:S06]  /*281d0*/  BRA `(.L_x_1684) ;  /* 0x0000000000787947 */ /* 0x000fec0003800000 */
.L_x_1678:
[C---:B------:R-:W-:Y:S01]  /*281e0*/  LOP3.LUT P0, RZ, R46.reuse, 0x4, RZ, 0xc0, !PT ;  /* 0x000000042eff7812 */ /* 0x040fe2000780c0ff */
[----:B------:R-:W-:Y:S02]  /*281f0*/  IMAD.SHL.U32 R48, R46, 0x400000, RZ ;  /* 0x004000002e307824 */ /* 0x000fe400078e00ff */
[----:B------:R-:W-:-:S10]  /*28200*/  VIADD R46, R47, 0x7f ;  /* 0x0000007f2f2e7836 */ /* 0x000fd40000000000 */
[----:B------:R-:W-:Y:S05]  /*28210*/  @!P0 BRA `(.L_x_1685) ;  /* 0x0000000000388947 */ /* 0x000fea0003800000 */
[----:B------:R-:W-:Y:S01]  /*28220*/  ISETP.GT.AND P0, PT, R47, 0x7e, PT ;  /* 0x0000007e2f00780c */ /* 0x000fe20003f04270 */
[----:B------:R-:W-:-:S12]  /*28230*/  BSSY B3, `(.L_x_1686) ;  /* 0x0000009000037945 */ /* 0x000fd80003800000 */
[----:B------:R-:W-:Y:S05]  /*28240*/  @P0 BRA `(.L_x_1687) ;  /* 0x00000000001c0947 */ /* 0x000fea0003800000 */
.L_x_1688:
[--C-:B------:R-:W-:Y:S02]  /*28250*/  SHF.R.U32.HI R47, RZ, 0x19, R48.reuse ;  /* 0x00000019ff2f7819 */ /* 0x100fe40000011630 */
[C---:B------:R-:W-:Y:S01]  /*28260*/  ISETP.LT.AND P1, PT, R46.reuse, 0xfd, PT ;  /* 0x000000fd2e00780c */ /* 0x040fe20003f21270 */
[----:B------:R-:W-:Y:S01]  /*28270*/  VIADD R46, R46, 0x1 ;  /* 0x000000012e2e7836 */ /* 0x000fe20000000000 */
[----:B------:R-:W-:Y:S02]  /*28280*/  LOP3.LUT R47, R47, 0x1, RZ, 0xc0, !PT ;  /* 0x000000012f2f7812 */ /* 0x000fe400078ec0ff */
[----:B------:R-:W-:Y:S02]  /*28290*/  SHF.R.U32.HI R48, RZ, 0x1, R48 ;  /* 0x00000001ff307819 */ /* 0x000fe40000011630 */
[----:B------:R-:W-:-:S13]  /*282a0*/  ISETP.NE.U32.AND P0, PT, R47, 0x1, PT ;  /* 0x000000012f00780c */ /* 0x000fda0003f05070 */
[----:B------:R-:W-:Y:S05]  /*282b0*/  @!P0 BRA P1, `(.L_x_1688) ;  /* 0xfffffffc00e48947 */ /* 0x000fea000083ffff */
.L_x_1687:
[----:B------:R-:W-:Y:S05]  /*282c0*/  BSYNC B3 ;  /* 0x0000000000037941 */ /* 0x000fea0003800000 */
.L_x_1686:
[----:B------:R-:W-:-:S13]  /*282d0*/  LOP3.LUT P0, RZ, R48, 0x1000000, RZ, 0xc0, !PT ;  /* 0x0100000030ff7812 */ /* 0x000fda000780c0ff */
[----:B------:R-:W-:Y:S01]  /*282e0*/  @P0 LEA R77, R31, 0x7f800000, 0x1c ;  /* 0x7f8000001f4d0811 */ /* 0x000fe200078ee0ff */
[----:B------:R-:W-:Y:S06]  /*282f0*/  @P0 BRA `(.L_x_1684) ;  /* 0x0000000000300947 */ /* 0x000fec0003800000 */
.L_x_1685:
        /* <DEDUP_REMOVED lines=9> */
.L_x_1677:
[----:B------:R-:W-:Y:S01]  /*28390*/  LEA R77, R31, 0x7f800000, 0x1c ;  /* 0x7f8000001f4d7811 */ /* 0x000fe200078ee0ff */
[----:B------:R-:W-:Y:S06]  /*283a0*/  BRA `(.L_x_1684) ;  /* 0x0000000000047947 */ /* 0x000fec0003800000 */
.L_x_1673:
[----:B------:R-:W-:-:S07]  /*283b0*/  IMAD.SHL.U32 R77, R31, 0x10000000, RZ ;  /* 0x100000001f4d7824 */ /* 0x000fce00078e00ff */
.L_x_1684:
[----:B------:R-:W-:Y:S05]  /*283c0*/  BSYNC B2 ;  /* 0x0000000000027941 */ /* 0x000fea0003800000 */
.L_x_1672:
        /* <DEDUP_REMOVED lines=21> */
.L_x_1693:
[C---:B------:R-:W-:Y:S01]  /*28520*/  LOP3.LUT P0, RZ, R46.reuse, 0x3, RZ, 0xc0, !PT ;  /* 0x000000032eff7812 */ /* 0x040fe2000780c0ff */
[----:B------:R-:W-:Y:S02]  /*28530*/  IMAD.SHL.U32 R46, R46, 0x2, RZ ;  /* 0x000000022e2e7824 */ /* 0x000fe400078e00ff */
[----:B------:R-:W-:-:S10]  /*28540*/  VIADD R47, R47, 0xffffffff ;  /* 0xffffffff2f2f7836 */ /* 0x000fd40000000000 */
[----:B------:R-:W-:Y:S05]  /*28550*/  @!P0 BRA `(.L_x_1693) ;  /* 0xfffffffc00f08947 */ /* 0x000fea000383ffff */
[----:B------:R-:W-:Y:S05]  /*28560*/  BSYNC B4 ;  /* 0x0000000000047941 */ /* 0x000fea0003800000 */
.L_x_1692:
[----:B------:R-:W-:Y:S05]  /*28570*/  BSYNC B3 ;  /* 0x0000000000037941 */ /* 0x000fea0003800000 */
.L_x_1691:
        /* <DEDUP_REMOVED lines=31> */
.L_x_1700:
[----:B------:R-:W-:Y:S05]  /*28770*/  BSYNC B4 ;  /* 0x0000000000047941 */ /* 0x000fea0003800000 */
.L_x_1699:
[----:B------:R-:W-:Y:S01]  /*28780*/  IMAD.IADD R48, R50, 0x1, R47 ;  /* 0x0000000132307824 */ /* 0x000fe200078e022f */
[----:B------:R-:W-:Y:S06]  /*28790*/  BRA `(.L_x_1698) ;  /* 0x0000000000087947 */ /* 0x000fec0003800000 */
.L_x_1697:
[----:B------:R-:W-:-:S05]  /*287a0*/  VIADD R47, R47, 0x94 ;  /* 0x000000942f2f7836 */ /* 0x000fca0000000000 */
[----:B------:R-:W-:-:S07]  /*287b0*/  SHF.L.U32 R48, R46, R47, RZ ;  /* 0x0000002f2e307219 */ /* 0x000fce00000006ff */
.L_x_1698:
[----:B------:R-:W-:Y:S05]  /*287c0*/  BSYNC B3 ;  /* 0x0000000000037941 */ /* 0x000fea0003800000 */
.L_x_1696:
[C---:B------:R-:W-:Y:S01]  /*287d0*/  LOP3.LUT P0, RZ, R48.reuse, 0x1800000, RZ, 0xc0, !PT ;  /* 0x0180000030ff7812 */ /* 0x040fe2000780c0ff */
[----:B------:R-:W-:Y:S01]  /*287e0*/  IMAD.SHL.U32 R31, R31, 0x10000000, RZ ;  /* 0x100000001f1f7824 */ /* 0x000fe200078e00ff */
[----:B------:R-:W-:-:S04]  /*287f0*/  LOP3.LUT R48, R48, 0x7fffff, RZ, 0xc0, !PT ;  /* 0x007fffff30307812 */ /* 0x000fc800078ec0ff */
[----:B------:R-:W-:-:S07]  /*28800*/  LOP3.LUT R76, R31, 0xf0000000, R48, 0xe2, !PT ;  /* 0xf00000001f4c7812 */ /* 0x000fce00078ee230 */
[----:B------:R-:W-:Y:S01]  /*28810*/  @P0 LOP3.LUT R76, R76, 0x800000, RZ, 0xfc, !PT ;  /* 0x008000004c4c0812 */ /* 0x000fe200078efcff */
[----:B------:R-:W-:Y:S06]  /*28820*/  BRA `(.L_x_1701) ;  /* 0x0000000000787947 */ /* 0x000fec0003800000 */
.L_x_1695:
[C---:B------:R-:W-:Y:S01]  /*28830*/  LOP3.LUT P0, RZ, R46.reuse, 0x4, RZ, 0xc0, !PT ;  /* 0x000000042eff7812 */ /* 0x040fe2000780c0ff */
[----:B------:R-:W-:Y:S02]  /*28840*/  IMAD.SHL.U32 R48, R46, 0x400000, RZ ;  /* 0x004000002e307824 */ /* 0x000fe400078e00ff */
[----:B------:R-:W-:-:S10]  /*28850*/  VIADD R46, R47, 0x7f ;  /* 0x0000007f2f2e7836 */ /* 0x000fd40000000000 */
[----:B------:R-:W-:Y:S05]  /*28860*/  @!P0 BRA `(.L_x_1702) ;  /* 0x0000000000388947 */ /* 0x000fea0003800000 */
[----:B------:R-:W-:Y:S01]  /*28870*/  ISETP.GT.AND P0, PT, R47, 0x7e, PT ;  /* 0x0000007e2f00780c */ /* 0x000fe20003f04270 */
[----:B------:R-:W-:-:S12]  /*28880*/  BSSY B3, `(.L_x_1703) ;  /* 0x0000009000037945 */ /* 0x000fd80003800000 */
[----:B------:R-:W-:Y:S05]  /*28890*/  @P0 BRA `(.L_x_1704) ;  /* 0x00000000001c0947 */ /* 0x000fea0003800000 */
.L_x_1705:
[--C-:B------:R-:W-:Y:S02]  /*288a0*/  SHF.R.U32.HI R47, RZ, 0x19, R48.reuse ;  /* 0x00000019ff2f7819 */ /* 0x100fe40000011630 */
[C---:B------:R-:W-:Y:S01]  /*288b0*/  ISETP.LT.AND P1, PT, R46.reuse, 0xfd, PT ;  /* 0x000000fd2e00780c */ /* 0x040fe20003f21270 */
[----:B------:R-:W-:Y:S01]  /*288c0*/  VIADD R46, R46, 0x1 ;  /* 0x000000012e2e7836 */ /* 0x000fe20000000000 */
[----:B------:R-:W-:Y:S02]  /*288d0*/  LOP3.LUT R47, R47, 0x1, RZ, 0xc0, !PT ;  /* 0x000000012f2f7812 */ /* 0x000fe400078ec0ff */
[----:B------:R-:W-:Y:S02]  /*288e0*/  SHF.R.U32.HI R48, RZ, 0x1, R48 ;  /* 0x00000001ff307819 */ /* 0x000fe40000011630 */
[----:B------:R-:W-:-:S13]  /*288f0*/  ISETP.NE.U32.AND P0, PT, R47, 0x1, PT ;  /* 0x000000012f00780c */ /* 0x000fda0003f05070 */
[----:B------:R-:W-:Y:S05]  /*28900*/  @!P0 BRA P1, `(.L_x_1705) ;  /* 0xfffffffc00e48947 */ /* 0x000fea000083ffff */
.L_x_1704:
[----:B------:R-:W-:Y:S05]  /*28910*/  BSYNC B3 ;  /* 0x0000000000037941 */ /* 0x000fea0003800000 */
.L_x_1703:
[----:B------:R-:W-:-:S13]  /*28920*/  LOP3.LUT P0, RZ, R48, 0x1000000, RZ, 0xc0, !PT ;  /* 0x0100000030ff7812 */ /* 0x000fda000780c0ff */
[----:B------:R-:W-:Y:S01]  /*28930*/  @P0 LEA R76, R31, 0x7f800000, 0x1c ;  /* 0x7f8000001f4c0811 */ /* 0x000fe200078ee0ff */
[----:B------:R-:W-:Y:S06]  /*28940*/  @P0 BRA `(.L_x_1701) ;  /* 0x0000000000300947 */ /* 0x000fec0003800000 */
.L_x_1702:
        /* <DEDUP_REMOVED lines=9> */
.L_x_1694:
[----:B------:R-:W-:Y:S01]  /*289e0*/  LEA R76, R31, 0x7f800000, 0x1c ;  /* 0x7f8000001f4c7811 */ /* 0x000fe200078ee0ff */
[----:B------:R-:W-:Y:S06]  /*289f0*/  BRA `(.L_x_1701) ;  /* 0x0000000000047947 */ /* 0x000fec0003800000 */
.L_x_1690:
[----:B------:R-:W-:-:S07]  /*28a00*/  IMAD.SHL.U32 R76, R31, 0x10000000, RZ ;  /* 0x100000001f4c7824 */ /* 0x000fce00078e00ff */
.L_x_1701:
[----:B------:R-:W-:Y:S05]  /*28a10*/  BSYNC B2 ;  /* 0x0000000000027941 */ /* 0x000fea0003800000 */
.L_x_1689:
        /* <DEDUP_REMOVED lines=19> */
.L_x_1710:
[C---:B------:R-:W-:Y:S01]  /*28b50*/  LOP3.LUT P0, RZ, R47.reuse, 0x3, RZ, 0xc0, !PT ;  /* 0x000000032fff7812 */ /* 0x040fe2000780c0ff */
[----:B------:R-:W-:Y:S02]  /*28b60*/  IMAD.SHL.U32 R47, R47, 0x2, RZ ;  /* 0x000000022f2f7824 */ /* 0x000fe400078e00ff */
[----:B------:R-:W-:-:S10]  /*28b70*/  VIADD R46, R46, 0xffffffff ;  /* 0xffffffff2e2e7836 */ /* 0x000fd40000000000 */
[----:B------:R-:W-:Y:S05]  /*28b80*/  @!P0 BRA `(.L_x_1710) ;  /* 0xfffffffc00f08947 */ /* 0x000fea000383ffff */
[----:B------:R-:W-:Y:S05]  /*28b90*/  BSYNC B4 ;  /* 0x0000000000047941 */ /* 0x000fea0003800000 */
.L_x_1709:
[----:B------:R-:W-:Y:S05]  /*28ba0*/  BSYNC B3 ;  /* 0x0000000000037941 */ /* 0x000fea0003800000 */
.L_x_1708:
        /* <DEDUP_REMOVED lines=31> */
.L_x_1717:
[----:B------:R-:W-:Y:S05]  /*28da0*/  BSYNC B4 ;  /* 0x0000000000047941 */ /* 0x000fea0003800000 */
.L_x_1716:
[----:B------:R-:W-:Y:S01]  /*28db0*/  IMAD.IADD R48, R75, 0x1, R46 ;  /* 0x000000014b307824 */ /* 0x000fe200078e022e */
[----:B------:R-:W-:Y:S06]  /*28dc0*/  BRA `(.L_x_1715) ;  /* 0x0000000000087947 */ /* 0x000fec0003800000 */
.L_x_1714:
[----:B------:R-:W-:-:S05]  /*28dd0*/  VIADD R46, R46, 0x94 ;  /* 0x000000942e2e7836 */ /* 0x000fca0000000000 */
[----:B------:R-:W-:-:S07]  /*28de0*/  SHF.L.U32 R48, R47, R46, RZ ;  /* 0x0000002e2f307219 */ /* 0x000fce00000006ff */
.L_x_1715:
[----:B------:R-:W-:Y:S05]  /*28df0*/  BSYNC B3 ;  /* 0x0000000000037941 */ /* 0x000fea0003800000 */
.L_x_1713:
[C---:B------:R-:W-:Y:S01]  /*28e00*/  LOP3.LUT P0, RZ, R48.reuse, 0x1800000, RZ, 0xc0, !PT ;  /* 0x0180000030ff7812 */ /* 0x040fe2000780c0ff */
[----:B------:R-:W-:Y:S01]  /*28e10*/  IMAD.SHL.U32 R31, R31, 0x10000000, RZ ;  /* 0x100000001f1f7824 */ /* 0x000fe200078e00ff */
[----:B------:R-:W-:-:S04]  /*28e20*/  LOP3.LUT R48, R48, 0x7fffff, RZ, 0xc0, !PT ;  /* 0x007fffff30307812 */ /* 0x000fc800078ec0ff */
[----:B------:R-:W-:-:S07]  /*28e30*/  LOP3.LUT R75, R31, 0xf0000000, R48, 0xe2, !PT ;  /* 0xf00000001f4b7812 */ /* 0x000fce00078ee230 */
[----:B------:R-:W-:Y:S01]  /*28e40*/  @P0 LOP3.LUT R75, R75, 0x800000, RZ, 0xfc, !PT ;  /* 0x008000004b4b0812 */ /* 0x000fe200078efcff */
[----:B------:R-:W-:Y:S06]  /*28e50*/  BRA `(.L_x_1718) ;  /* 0x0000000000787947 */ /* 0x000fec0003800000 */
.L_x_1712:
[C---:B------:R-:W-:Y:S01]  /*28e60*/  LOP3.LUT P0, RZ, R47.reuse, 0x4, RZ, 0xc0, !PT ;  /* 0x000000042fff7812 */ /* 0x040fe2000780c0ff */
[----:B------:R-:W-:Y:S02]  /*28e70*/  IMAD.SHL.U32 R48, R47, 0x400000, RZ ;  /* 0x004000002f307824 */ /* 0x000fe400078e00ff */
[----:B------:R-:W-:-:S10]  /*28e80*/  VIADD R47, R46, 0x7f ;  /* 0x0000007f2e2f7836 */ /* 0x000fd40000000000 */
[----:B------:R-:W-:Y:S05]  /*28e90*/  @!P0 BRA `(.L_x_1719) ;  /* 0x0000000000388947 */ /* 0x000fea0003800000 */
[----:B------:R-:W-:Y:S01]  /*28ea0*/  ISETP.GT.AND P0, PT, R46, 0x7e, PT ;  /* 0x0000007e2e00780c */ /* 0x000fe20003f04270 */
[----:B------:R-:W-:-:S12]  /*28eb0*/  BSSY B3, `(.L_x_1720) ;  /* 0x0000009000037945 */ /* 0x000fd80003800000 */
[----:B------:R-:W-:Y:S05]  /*28ec0*/  @P0 BRA `(.L_x_1721) ;  /* 0x00000000001c0947 */ /* 0x000fea0003800000 */
.L_x_1722:
[--C-:B------:R-:W-:Y:S02]  /*28ed0*/  SHF.R.U32.HI R46, RZ, 0x19, R48.reuse ;  /* 0x00000019ff2e7819 */ /* 0x100fe40000011630 */
[C---:B------:R-:W-:Y:S01]  /*28ee0*/  ISETP.LT.AND P1, PT, R47.reuse, 0xfd, PT ;  /* 0x000000fd2f00780c */ /* 0x040fe20003f21270 */
[----:B------:R-:W-:Y:S01]  /*28ef0*/  VIADD R47, R47, 0x1 ;  /* 0x000000012f2f7836 */ /* 0x000fe20000000000 */
[----:B------:R-:W-:Y:S02]  /*28f00*/  LOP3.LUT R46, R46, 0x1, RZ, 0xc0, !PT ;  /* 0x000000012e2e7812 */ /* 0x000fe400078ec0ff */
[----:B------:R-:W-:Y:S02]  /*28f10*/  SHF.R.U32.HI R48, RZ, 0x1, R48 ;  /* 0x00000001ff307819 */ /* 0x000fe40000011630 */
[----:B------:R-:W-:-:S13]  /*28f20*/  ISETP.NE.U32.AND P0, PT, R46, 0x1, PT ;  /* 0x000000012e00780c */ /* 0x000fda0003f05070 */
[----:B------:R-:W-:Y:S05]  /*28f30*/  @!P0 BRA P1, `(.L_x_1722) ;  /* 0xfffffffc00e48947 */ /* 0x000fea000083ffff */
.L_x_1721:
[----:B------:R-:W-:Y:S05]  /*28f40*/  BSYNC B3 ;  /* 0x0000000000037941 */ /* 0x000fea0003800000 */
.L_x_1720:
[----:B------:R-:W-:-:S13]  /*28f50*/  LOP3.LUT P0, RZ, R48, 0x1000000, RZ, 0xc0, !PT ;  /* 0x0100000030ff7812 */ /* 0x000fda000780c0ff */
[----:B------:R-:W-:Y:S01]  /*28f60*/  @P0 LEA R75, R31, 0x7f800000, 0x1c ;  /* 0x7f8000001f4b0811 */ /* 0x000fe200078ee0ff */
[----:B------:R-:W-:Y:S06]  /*28f70*/  @P0 BRA `(.L_x_1718) ;  /* 0x0000000000300947 */ /* 0x000fec0003800000 */
.L_x_1719:
        /* <DEDUP_REMOVED lines=9> */
.L_x_1711:
[----:B------:R-:W-:Y:S01]  /*29010*/  LEA R75, R31, 0x7f800000, 0x1c ;  /* 0x7f8000001f4b7811 */ /* 0x000fe200078ee0ff */
[----:B------:R-:W-:Y:S06]  /*29020*/  BRA `(.L_x_1718) ;  /* 0x0000000000047947 */ /* 0x000fec0003800000 */
.L_x_1707:
[----:B------:R-:W-:-:S07]  /*29030*/  IMAD.SHL.U32 R75, R31, 0x10000000, RZ ;  /* 0x100000001f4b7824 */ /* 0x000fce00078e00ff */
.L_x_1718:
[----:B------:R-:W-:Y:S05]  /*29040*/  BSYNC B2 ;  /* 0x0000000000027941 */ /* 0x000fea0003800000 */
.L_x_1706:
        /* <DEDUP_REMOVED lines=19> */
.L_x_1727:
[C---:B------:R-:W-:Y:S01]  /*29180*/  LOP3.LUT P0, RZ, R47.reuse, 0x3, RZ, 0xc0, !PT ;  /* 0x000000032fff7812 */ /* 0x040fe2000780c0ff */
[----:B------:R-:W-:Y:S02]  /*29190*/  IMAD.SHL.U32 R47, R47, 0x2, RZ ;  /* 0x000000022f2f7824 */ /* 0x000fe400078e00ff */
[----:B------:R-:W-:-:S10]  /*291a0*/  VIADD R46, R46, 0xffffffff ;  /* 0xffffffff2e2e7836 */ /* 0x000fd40000000000 */
[----:B------:R-:W-:Y:S05]  /*291b0*/  @!P0 BRA `(.L_x_1727) ;  /* 0xfffffffc00f08947 */ /* 0x000fea000383ffff */
[----:B------:R-:W-:Y:S05]  /*291c0*/  BSYNC B4 ;  /* 0x0000000000047941 */ /* 0x000fea0003800000 */
.L_x_1726:
[----:B------:R-:W-:Y:S05]  /*291d0*/  BSYNC B3 ;  /* 0x0000000000037941 */ /* 0x000fea0003800000 */
.L_x_1725:
        /* <DEDUP_REMOVED lines=31> */
.L_x_1734:
[----:B------:R-:W-:Y:S05]  /*293d0*/  BSYNC B4 ;  /* 0x0000000000047941 */ /* 0x000fea0003800000 */
.L_x_1733:
[----:B------:R-:W-:Y:S01]  /*293e0*/  IMAD.IADD R48, R46, 0x1, R51 ;  /* 0x000000012e307824 */ /* 0x000fe200078e0233 */
[----:B------:R-:W-:Y:S06]  /*293f0*/  BRA `(.L_x_1732) ;  /* 0x0000000000087947 */ /* 0x000fec0003800000 */
.L_x_1731:
[----:B------:R-:W-:-:S05]  /*29400*/  VIADD R46, R46, 0x94 ;  /* 0x000000942e2e7836 */ /* 0x000fca0000000000 */
[----:B------:R-:W-:-:S07]  /*29410*/  SHF.L.U32 R48, R47, R46, RZ ;  /* 0x0000002e2f307219 */ /* 0x000fce00000006ff */
.L_x_1732:
[----:B------:R-:W-:Y:S05]  /*29420*/  BSYNC B3 ;  /* 0x0000000000037941 */ /* 0x000fea0003800000 */
.L_x_1730:
[C---:B------:R-:W-:Y:S01]  /*29430*/  LOP3.LUT P0, RZ, R48.reuse, 0x1800000, RZ, 0xc0, !PT ;  /* 0x0180000030ff7812 */ /* 0x040fe2000780c0ff */
[----:B------:R-:W-:Y:S01]  /*29440*/  IMAD.SHL.U32 R31, R31, 0x10000000, RZ ;  /* 0x100000001f1f7824 */ /* 0x000fe200078e00ff */
[----:B------:R-:W-:-:S04]  /*29450*/  LOP3.LUT R48, R48, 0x7fffff, RZ, 0xc0, !PT ;  /* 0x007fffff30307812 */ /* 0x000fc800078ec0ff */
[----:B------:R-:W-:-:S07]  /*29460*/  LOP3.LUT R74, R31, 0xf0000000, R48, 0xe2, !PT ;  /* 0xf00000001f4a7812 */ /* 0x000fce00078ee230 */
[----:B------:R-:W-:Y:S01]  /*29470*/  @P0 LOP3.LUT R74, R74, 0x800000, RZ, 0xfc, !PT ;  /* 0x008000004a4a0812 */ /* 0x000fe200078efcff */
[----:B------:R-:W-:Y:S06]  /*29480*/  BRA `(.L_x_1735) ;  /* 0x0000000000787947 */ /* 0x000fec0003800000 */
.L_x_1729:
[C---:B------:R-:W-:Y:S01]  /*29490*/  LOP3.LUT P0, RZ, R47.reuse, 0x4, RZ, 0xc0, !PT ;  /* 0x000000042fff7812 */ /* 0x040fe2000780c0ff */
[----:B------:R-:W-:Y:S02]  /*294a0*/  IMAD.SHL.U32 R48, R47, 0x400000, RZ ;  /* 0x004000002f307824 */ /* 0x000fe400078e00ff */
[----:B------:R-:W-:-:S10]  /*294b0*/  VIADD R47, R46, 0x7f ;  /* 0x0000007f2e2f7836 */ /* 0x000fd40000000000 */
[----:B------:R-:W-:Y:S05]  /*294c0*/  @!P0 BRA `(.L_x_1736) ;  /* 0x0000000000388947 */ /* 0x000fea0003800000 */
[----:B------:R-:W-:Y:S01]  /*294d0*/  ISETP.GT.AND P0, PT, R46, 0x7e, PT ;  /* 0x0000007e2e00780c */ /* 0x000fe20003f04270 */
[----:B------:R-:W-:-:S12]  /*294e0*/  BSSY B3, `(.L_x_1737) ;  /* 0x0000009000037945 */ /* 0x000fd80003800000 */
[----:B------:R-:W-:Y:S05]  /*294f0*/  @P0 BRA `(.L_x_1738) ;  /* 0x00000000001c0947 */ /* 0x000fea0003800000 */
.L_x_1739:
[--C-:B------:R-:W-:Y:S02]  /*29500*/  SHF.R.U32.HI R46, RZ, 0x19, R48.reuse ;  /* 0x00000019ff2e7819 */ /* 0x100fe40000011630 */
[C---:B------:R-:W-:Y:S01]  /*29510*/  ISETP.LT.AND P1, PT, R47.reuse, 0xfd, PT ;  /* 0x000000fd2f00780c */ /* 0x040fe20003f21270 */
[----:B------:R-:W-:Y:S01]  /*29520*/  VIADD R47, R47, 0x1 ;  /* 0x000000012f2f7836 */ /* 0x000fe20000000000 */
[----:B------:R-:W-:Y:S02]  /*29530*/  LOP3.LUT R46, R46, 0x1, RZ, 0xc0, !PT ;  /* 0x000000012e2e7812 */ /* 0x000fe400078ec0ff */
[----:B------:R-:W-:Y:S02]  /*29540*/  SHF.R.U32.HI R48, RZ, 0x1, R48 ;  /* 0x00000001ff307819 */ /* 0x000fe40000011630 */
[----:B------:R-:W-:-:S13]  /*29550*/  ISETP.NE.U32.AND P0, PT, R46, 0x1, PT ;  /* 0x000000012e00780c */ /* 0x000fda0003f05070 */
[----:B------:R-:W-:Y:S05]  /*29560*/  @!P0 BRA P1, `(.L_x_1739) ;  /* 0xfffffffc00e48947 */ /* 0x000fea000083ffff */
.L_x_1738:
[----:B------:R-:W-:Y:S05]  /*29570*/  BSYNC B3 ;  /* 0x0000000000037941 */ /* 0x000fea0003800000 */
.L_x_1737:
[----:B------:R-:W-:-:S13]  /*29580*/  LOP3.LUT P0, RZ, R48, 0x1000000, RZ, 0xc0, !PT ;  /* 0x0100000030ff7812 */ /* 0x000fda000780c0ff */
[----:B------:R-:W-:Y:S01]  /*29590*/  @P0 LEA R74, R31, 0x7f800000, 0x1c ;  /* 0x7f8000001f4a0811 */ /* 0x000fe200078ee0ff */
[----:B------:R-:W-:Y:S06]  /*295a0*/  @P0 BRA `(.L_x_1735) ;  /* 0x0000000000300947 */ /* 0x000fec0003800000 */
.L_x_1736:
        /* <DEDUP_REMOVED lines=9> */
.L_x_1728:
[----:B------:R-:W-:Y:S01]  /*29640*/  LEA R74, R31, 0x7f800000, 0x1c ;  /* 0x7f8000001f4a7811 */ /* 0x000fe200078ee0ff */
[----:B------:R-:W-:Y:S06]  /*29650*/  BRA `(.L_x_1735) ;  /* 0x0000000000047947 */ /* 0x000fec0003800000 */
.L_x_1724:
[----:B------:R-:W-:-:S07]  /*29660*/  IMAD.SHL.U32 R74, R31, 0x10000000, RZ ;  /* 0x100000001f4a7824 */ /* 0x000fce00078e00ff */
.L_x_1735:
[----:B------:R-:W-:Y:S05]  /*29670*/  BSYNC B2 ;  /* 0x0000000000027941 */ /* 0x000fea0003800000 */
.L_x_1723:
        /* <DEDUP_REMOVED lines=19> */
.L_x_1744:
[C---:B------:R-:W-:Y:S01]  /*297b0*/  LOP3.LUT P0, RZ, R47.reuse, 0x3, RZ, 0xc0, !PT ;  /* 0x000000032fff7812 */ /* 0x040fe2000780c0ff */
[----:B------:R-:W-:Y:S02]  /*297c0*/  IMAD.SHL.U32 R47, R47, 0x2, RZ ;  /* 0x000000022f2f7824 */ /* 0x000fe400078e00ff */
[----:B------:R-:W-:-:S10]  /*297d0*/  VIADD R46, R46, 0xffffffff ;  /* 0xffffffff2e2e7836 */ /* 0x000fd40000000000 */
[----:B------:R-:W-:Y:S05]  /*297e0*/  @!P0 BRA `(.L_x_1744) ;  /* 0xfffffffc00f08947 */ /* 0x000fea000383ffff */
[----:B------:R-:W-:Y:S05]  /*297f0*/  BSYNC B4 ;  /* 0x0000000000047941 */ /* 0x000fea0003800000 */
.L_x_1743:
[----:B------:R-:W-:Y:S05]  /*29800*/  BSYNC B3 ;  /* 0x0000000000037941 */ /* 0x000fea0003800000 */
.L_x_1742:
        /* <DEDUP_REMOVED lines=31> */
.L_x_1751:
[----:B------:R-:W-:Y:S05]  /*29a00*/  BSYNC B4 ;  /* 0x0000000000047941 */ /* 0x000fea0003800000 */
.L_x_1750:
[----:B------:R-:W-:Y:S01]  /*29a10*/  IMAD.IADD R48, R46, 0x1, R51 ;  /* 0x000000012e307824 */ /* 0x000fe200078e0233 */
[----:B------:R-:W-:Y:S06]  /*29a20*/  BRA `(.L_x_1749) ;  /* 0x0000000000087947 */ /* 0x000fec0003800000 */
.L_x_1748:
[----:B------:R-:W-:-:S05]  /*29a30*/  VIADD R46, R46, 0x94 ;  /* 0x000000942e2e7836 */ /* 0x000fca0000000000 */
[----:B------:R-:W-:-:S07]  /*29a40*/  SHF.L.U32 R48, R47, R46, RZ ;  /* 0x0000002e2f307219 */ /* 0x000fce00000006ff */
.L_x_1749:
[----:B------:R-:W-:Y:S05]  /*29a50*/  BSYNC B3 ;  /* 0x0000000000037941 */ /* 0x000fea0003800000 */
.L_x_1747:
[C---:B------:R-:W-:Y:S01]  /*29a60*/  LOP3.LUT P0, RZ, R48.reuse, 0x1800000, RZ, 0xc0, !PT ;  /* 0x0180000030ff7812 */ /* 0x040fe2000780c0ff */
[----:B------:R-:W-:Y:S01]  /*29a70*/  IMAD.SHL.U32 R31, R31, 0x10000000, RZ ;  /* 0x100000001f1f7824 */ /* 0x000fe200078e00ff */
[----:B------:R-:W-:-:S04]  /*29a80*/  LOP3.LUT R46, R48, 0x7fffff, RZ, 0xc0, !PT ;  /* 0x007fffff302e7812 */ /* 0x000fc800078ec0ff */
[----:B------:R-:W-:-:S07]  /*29a90*/  LOP3.LUT R46, R31, 0xf0000000, R46, 0xe2, !PT ;  /* 0xf00000001f2e7812 */ /* 0x000fce00078ee22e */
[----:B------:R-:W-:Y:S01]  /*29aa0*/  @P0 LOP3.LUT R46, R46, 0x800000, RZ, 0xfc, !PT ;  /* 0x008000002e2e0812 */ /* 0x000fe200078efcff */
[----:B------:R-:W-:Y:S06]  /*29ab0*/  BRA `(.L_x_1752) ;  /* 0x0000000000787947 */ /* 0x000fec0003800000 */
.L_x_1746:
[C---:B------:R-:W-:Y:S01]  /*29ac0*/  LOP3.LUT P0, RZ, R47.reuse, 0x4, RZ, 0xc0, !PT ;  /* 0x000000042fff7812 */ /* 0x040fe2000780c0ff */
[----:B------:R-:W-:Y:S02]  /*29ad0*/  IMAD.SHL.U32 R47, R47, 0x400000, RZ ;  /* 0x004000002f2f7824 */ /* 0x000fe400078e00ff */
[----:B------:R-:W-:-:S10]  /*29ae0*/  VIADD R48, R46, 0x7f ;  /* 0x0000007f2e307836 */ /* 0x000fd40000000000 */
[----:B------:R-:W-:Y:S05]  /*29af0*/  @!P0 BRA `(.L_x_1753) ;  /* 0x0000000000388947 */ /* 0x000fea0003800000 */
[----:B------:R-:W-:Y:S01]  /*29b00*/  ISETP.GT.AND P0, PT, R46, 0x7e, PT ;  /* 0x0000007e2e00780c */ /* 0x000fe20003f04270 */
[----:B------:R-:W-:-:S12]  /*29b10*/  BSSY B3, `(.L_x_1754) ;  /* 0x0000009000037945 */ /* 0x000fd80003800000 */
[----:B------:R-:W-:Y:S05]  /*29b20*/  @P0 BRA `(.L_x_1755) ;  /* 0x00000000001c0947 */ /* 0x000fea0003800000 */
.L_x_1756:
[--C-:B------:R-:W-:Y:S02]  /*29b30*/  SHF.R.U32.HI R46, RZ, 0x19, R47.reuse ;  /* 0x00000019ff2e7819 */ /* 0x100fe4000001162f */
[C---:B------:R-:W-:Y:S01]  /*29b40*/  ISETP.LT.AND P1, PT, R48.reuse, 0xfd, PT ;  /* 0x000000fd3000780c */ /* 0x040fe20003f21270 */
[----:B------:R-:W-:Y:S01]  /*29b50*/  VIADD R48, R48, 0x1 ;  /* 0x0000000130307836 */ /* 0x000fe20000000000 */
[----:B------:R-:W-:Y:S02]  /*29b60*/  LOP3.LUT R46, R46, 0x1, RZ, 0xc0, !PT ;  /* 0x000000012e2e7812 */ /* 0x000fe400078ec0ff */
[----:B------:R-:W-:Y:S02]  /*29b70*/  SHF.R.U32.HI R47, RZ, 0x1, R47 ;  /* 0x00000001ff2f7819 */ /* 0x000fe4000001162f */
[----:B------:R-:W-:-:S13]  /*29b80*/  ISETP.NE.U32.AND P0, PT, R46, 0x1, PT ;  /* 0x000000012e00780c */ /* 0x000fda0003f05070 */
[----:B------:R-:W-:Y:S05]  /*29b90*/  @!P0 BRA P1, `(.L_x_1756) ;  /* 0xfffffffc00e48947 */ /* 0x000fea000083ffff */
.L_x_1755:
[----:B------:R-:W-:Y:S05]  /*29ba0*/  BSYNC B3 ;  /* 0x0000000000037941 */ /* 0x000fea0003800000 */
.L_x_1754:
[----:B------:R-:W-:-:S13]  /*29bb0*/  LOP3.LUT P0, RZ, R47, 0x1000000, RZ, 0xc0, !PT ;  /* 0x010000002fff7812 */ /* 0x000fda000780c0ff */
[----:B------:R-:W-:Y:S01]  /*29bc0*/  @P0 LEA R46, R31, 0x7f800000, 0x1c ;  /* 0x7f8000001f2e0811 */ /* 0x000fe200078ee0ff */
[----:B------:R-:W-:Y:S06]  /*29bd0*/  @P0 BRA `(.L_x_1752) ;  /* 0x0000000000300947 */ /* 0x000fec0003800000 */
.L_x_1753:
        /* <DEDUP_REMOVED lines=9> */
.L_x_1745:
[----:B------:R-:W-:Y:S01]  /*29c70*/  LEA R46, R31, 0x7f800000, 0x1c ;  /* 0x7f8000001f2e7811 */ /* 0x000fe200078ee0ff */
[----:B------:R-:W-:Y:S06]  /*29c80*/  BRA `(.L_x_1752) ;  /* 0x0000000000047947 */ /* 0x000fec0003800000 */
.L_x_1741:
[----:B------:R-:W-:-:S07]  /*29c90*/  IMAD.SHL.U32 R46, R31, 0x10000000, RZ ;  /* 0x100000001f2e7824 */ /* 0x000fce00078e00ff */
.L_x_1752:
[----:B------:R-:W-:Y:S05]  /*29ca0*/  BSYNC B2 ;  /* 0x0000000000027941 */ /* 0x000fea0003800000 */
.L_x_1740:
        /* <DEDUP_REMOVED lines=21> */
.L_x_1761:
[C---:B------:R-:W-:Y:S01]  /*29e00*/  LOP3.LUT P0, RZ, R48.reuse, 0x3, RZ, 0xc0, !PT ;  /* 0x0000000330ff7812 */ /* 0x040fe2000780c0ff */
[----:B------:R-:W-:Y:S02]  /*29e10*/  IMAD.SHL.U32 R48, R48, 0x2, RZ ;  /* 0x0000000230307824 */ /* 0x000fe400078e00ff */
[----:B------:R-:W-:-:S10]  /*29e20*/  VIADD R47, R47, 0xffffffff ;  /* 0xffffffff2f2f7836 */ /* 0x000fd40000000000 */
[----:B------:R-:W-:Y:S05]  /*29e30*/  @!P0 BRA `(.L_x_1761) ;  /* 0xfffffffc00f08947 */ /* 0x000fea000383ffff */
[----:B------:R-:W-:Y:S05]  /*29e40*/  BSYNC B4 ;  /* 0x0000000000047941 */ /* 0x000fea0003800000 */
.L_x_1760:
[----:B------:R-:W-:Y:S05]  /*29e50*/  BSYNC B3 ;  /* 0x0000000000037941 */ /* 0x000fea0003800000 */
.L_x_1759:
        /* <DEDUP_REMOVED lines=31> */
.L_x_1768:
[----:B------:R-:W-:Y:S05]  /*2a050*/  BSYNC B4 ;  /* 0x0000000000047941 */ /* 0x000fea0003800000 */
.L_x_1767:
[----:B------:R-:W-:Y:S01]  /*2a060*/  IMAD.IADD R32, R47, 0x1, R52 ;  /* 0x000000012f207824 */ /* 0x000fe200078e0234 */
[----:B------:R-:W-:Y:S06]  /*2a070*/  BRA `(.L_x_1766) ;  /* 0x0000000000087947 */ /* 0x000fec0003800000 */
.L_x_1765:
[----:B------:R-:W-:-:S05]  /*2a080*/  VIADD R47, R47, 0x94 ;  /* 0x000000942f2f7836 */ /* 0x000fca0000000000 */
[----:B------:R-:W-:-:S07]  /*2a090*/  SHF.L.U32 R32, R48, R47, RZ ;  /* 0x0000002f30207219 */ /* 0x000fce00000006ff */
.L_x_1766:
[----:B------:R-:W-:Y:S05]  /*2a0a0*/  BSYNC B3 ;  /* 0x0000000000037941 */ /* 0x000fea0003800000 */
.L_x_1764:
[----:B------:R-:W-:Y:S01]  /*2a0b0*/  LOP3.LUT P0, RZ, R32, 0x1800000, RZ, 0xc0, !PT ;  /* 0x0180000020ff7812 */ /* 0x000fe2000780c0ff */
[----:B------:R-:W-:Y:S01]  /*2a0c0*/  IMAD.SHL.U32 R83, R46, 0x10000000, RZ ;  /* 0x100000002e537824 */ /* 0x000fe200078e00ff */
[----:B------:R-:W-:-:S04]  /*2a0d0*/  LOP3.LUT R32, R32, 0x7fffff, RZ, 0xc0, !PT ;  /* 0x007fffff20207812 */ /* 0x000fc800078ec0ff */
[----:B------:R-:W-:-:S07]  /*2a0e0*/  LOP3.LUT R83, R83, 0xf0000000, R32, 0xe2, !PT ;  /* 0xf000000053537812 */ /* 0x000fce00078ee220 */
[----:B------:R-:W-:Y:S01]  /*2a0f0*/  @P0 LOP3.LUT R83, R83, 0x800000, RZ, 0xfc, !PT ;  /* 0x0080000053530812 */ /* 0x000fe200078efcff */
[----:B------:R-:W-:Y:S06]  /*2a100*/  BRA `(.L_x_1769) ;  /* 0x0000000000807947 */ /* 0x000fec0003800000 */
.L_x_1763:
[C---:B------:R-:W-:Y:S01]  /*2a110*/  LOP3.LUT P0, RZ, R48.reuse, 0x4, RZ, 0xc0, !PT ;  /* 0x0000000430ff7812 */ /* 0x040fe2000780c0ff */
[----:B------:R-:W-:Y:S02]  /*2a120*/  IMAD.SHL.U32 R48, R48, 0x400000, RZ ;  /* 0x0040000030307824 */ /* 0x000fe400078e00ff */
[----:B------:R-:W-:-:S10]  /*2a130*/  VIADD R49, R47, 0x7f ;  /* 0x0000007f2f317836 */ /* 0x000fd40000000000 */
[----:B------:R-:W-:Y:S05]  /*2a140*/  @!P0 BRA `(.L_x_1770) ;  /* 0x00000000003c8947 */ /* 0x000fea0003800000 */
[----:B------:R-:W-:Y:S01]  /*2a150*/  ISETP.GT.AND P0, PT, R47, 0x7e, PT ;  /* 0x0000007e2f00780c */ /* 0x000fe20003f04270 */
[----:B------:R-:W-:-:S12]  /*2a160*/  BSSY B3, `(.L_x_1771) ;  /* 0x0000009000037945 */ /* 0x000fd80003800000 */
[----:B------:R-:W-:Y:S05]  /*2a170*/  @P0 BRA `(.L_x_1772) ;  /* 0x00000000001c0947 */ /* 0x000fea0003800000 */
.L_x_1773:
[--C-:B------:R-:W-:Y:S02]  /*2a180*/  SHF.R.U32.HI R47, RZ, 0x19, R48.reuse ;  /* 0x00000019ff2f7819 */ /* 0x100fe40000011630 */
[C---:B------:R-:W-:Y:S01]  /*2a190*/  ISETP.LT.AND P1, PT, R49.reuse, 0xfd, PT ;  /* 0x000000fd3100780c */ /* 0x040fe20003f21270 */
[----:B------:R-:W-:Y:S01]  /*2a1a0*/  VIADD R49, R49, 0x1 ;  /* 0x0000000131317836 */ /* 0x000fe20000000000 */
[----:B------:R-:W-:Y:S02]  /*2a1b0*/  LOP3.LUT R47, R47, 0x1, RZ, 0xc0, !PT ;  /* 0x000000012f2f7812 */ /* 0x000fe400078ec0ff */
[----:B------:R-:W-:Y:S02]  /*2a1c0*/  SHF.R.U32.HI R48, RZ, 0x1, R48 ;  /* 0x00000001ff307819 */ /* 0x000fe40000011630 */
[----:B------:R-:W-:-:S13]  /*2a1d0*/  ISETP.NE.U32.AND P0, PT, R47, 0x1, PT ;  /* 0x000000012f00780c */ /* 0x000fda0003f05070 */
[----:B------:R-:W-:Y:S05]  /*2a1e0*/  @!P0 BRA P1, `(.L_x_1773) ;  /* 0xfffffffc00e48947 */ /* 0x000fea000083ffff */
.L_x_1772:
[----:B------:R-:W-:Y:S05]  /*2a1f0*/  BSYNC B3 ;  /* 0x0000000000037941 */ /* 0x000fea0003800000 */
.L_x_1771:
[----:B------:R-:W-:-:S13]  /*2a200*/  LOP3.LUT P0, RZ, R48, 0x1000000, RZ, 0xc0, !PT ;  /* 0x0100000030ff7812 */ /* 0x000fda000780c0ff */
[----:B------:R-:W-:-:S04]  /*2a210*/  @P0 LOP3.LUT R32, R32, 0x80000000, RZ, 0xc0, !PT ;  /* 0x8000000020200812 */ /* 0x000fc800078ec0ff */
[----:B------:R-:W-:Y:S01]  /*2a220*/  @P0 LOP3.LUT R83, R32, 0x7f800000, RZ, 0xfc, !PT ;  /* 0x7f80000020530812 */ /* 0x000fe200078efcff */
[----:B------:R-:W-:Y:S06]  /*2a230*/  @P0 BRA `(.L_x_1769) ;  /* 0x0000000000340947 */ /* 0x000fec0003800000 */
.L_x_1770:
        /* <DEDUP_REMOVED lines=9> */
.L_x_1762:
[----:B------:R-:W-:-:S04]  /*2a2d0*/  LOP3.LUT R32, R32, 0x80000000, RZ, 0xc0, !PT ;  /* 0x8000000020207812 */ /* 0x000fc800078ec0ff */
[----:B------:R-:W-:Y:S01]  /*2a2e0*/  LOP3.LUT R83, R32, 0x7f800000, RZ, 0xfc, !PT ;  /* 0x7f80000020537812 */ /* 0x000fe200078efcff */
[----:B------:R-:W-:Y:S06]  /*2a2f0*/  BRA `(.L_x_1769) ;  /* 0x0000000000047947 */ /* 0x000fec0003800000 */
.L_x_1758:
[----:B------:R-:W-:-:S07]  /*2a300*/  IMAD.SHL.U32 R83, R46, 0x10000000, RZ ;  /* 0x100000002e537824 */ /* 0x000fce00078e00ff */
.L_x_1769:
[----:B------:R-:W-:Y:S05]  /*2a310*/  BSYNC B2 ;  /* 0x0000000000027941 */ /* 0x000fea0003800000 */
.L_x_1757:
        /* <DEDUP_REMOVED lines=20> */
.L_x_1778:
[C---:B------:R-:W-:Y:S01]  /*2a460*/  LOP3.LUT P0, RZ, R47.reuse, 0x3, RZ, 0xc0, !PT ;  /* 0x000000032fff7812 */ /* 0x040fe2000780c0ff */
[----:B------:R-:W-:Y:S02]  /*2a470*/  IMAD.SHL.U32 R47, R47, 0x2, RZ ;  /* 0x000000022f2f7824 */ /* 0x000fe400078e00ff */
[----:B------:R-:W-:-:S10]  /*2a480*/  VIADD R46, R46, 0xffffffff ;  /* 0xffffffff2e2e7836 */ /* 0x000fd40000000000 */
[----:B------:R-:W-:Y:S05]  /*2a490*/  @!P0 BRA `(.L_x_1778) ;  /* 0xfffffffc00f08947 */ /* 0x000fea000383ffff */
[----:B------:R-:W-:Y:S05]  /*2a4a0*/  BSYNC B4 ;  /* 0x0000000000047941 */ /* 0x000fea0003800000 */
.L_x_1777:
[----:B------:R-:W-:Y:S05]  /*2a4b0*/  BSYNC B3 ;  /* 0x0000000000037941 */ /* 0x000fea0003800000 */
.L_x_1776:
        /* <DEDUP_REMOVED lines=31> */
.L_x_1785:
[----:B------:R-:W-:Y:S05]  /*2a6b0*/  BSYNC B4 ;  /* 0x0000000000047941 */ /* 0x000fea0003800000 */
.L_x_1784:
[----:B------:R-:W-:Y:S01]  /*2a6c0*/  IMAD.IADD R48, R46, 0x1, R51 ;  /* 0x000000012e307824 */ /* 0x000fe200078e0233 */
[----:B------:R-:W-:Y:S06]  /*2a6d0*/  BRA `(.L_x_1783) ;  /* 0x0000000000087947 */ /* 0x000fec0003800000 */
.L_x_1782:
[----:B------:R-:W-:-:S05]  /*2a6e0*/  VIADD R46, R46, 0x94 ;  /* 0x000000942e2e7836 */ /* 0x000fca0000000000 */
[----:B------:R-:W-:-:S07]  /*2a6f0*/  SHF.L.U32 R48, R47, R46, RZ ;  /* 0x0000002e2f307219 */ /* 0x000fce00000006ff */
.L_x_1783:
[----:B------:R-:W-:Y:S05]  /*2a700*/  BSYNC B3 ;  /* 0x0000000000037941 */ /* 0x000fea0003800000 */
.L_x_1781:
[----:B------:R-:W-:Y:S01]  /*2a710*/  LOP3.LUT P0, RZ, R48, 0x1800000, RZ, 0xc0, !PT ;  /* 0x0180000030ff7812 */ /* 0x000fe2000780c0ff */
[----:B------:R-:W-:Y:S01]  /*2a720*/  IMAD.SHL.U32 R47, R32, 0x10000000, RZ ;  /* 0x10000000202f7824 */ /* 0x000fe200078e00ff */
[----:B------:R-:W-:-:S04]  /*2a730*/  LOP3.LUT R48, R48, 0x7fffff, RZ, 0xc0, !PT ;  /* 0x007fffff30307812 */ /* 0x000fc800078ec0ff */
[----:B------:R-:W-:-:S07]  /*2a740*/  LOP3.LUT R82, R47, 0xf0000000, R48, 0xe2, !PT ;  /* 0xf00000002f527812 */ /* 0x000fce00078ee230 */
[----:B------:R-:W-:Y:S01]  /*2a750*/  @P0 LOP3.LUT R82, R82, 0x800000, RZ, 0xfc, !PT ;  /* 0x0080000052520812 */ /* 0x000fe200078efcff */
[----:B------:R-:W-:Y:S06]  /*2a760*/  BRA `(.L_x_1786) ;  /* 0x0000000000787947 */ /* 0x000fec0003800000 */
.L_x_1780:
[C---:B------:R-:W-:Y:S01]  /*2a770*/  LOP3.LUT P0, RZ, R47.reuse, 0x4, RZ, 0xc0, !PT ;  /* 0x000000042fff7812 */ /* 0x040fe2000780c0ff */
[----:B------:R-:W-:Y:S02]  /*2a780*/  IMAD.SHL.U32 R47, R47, 0x400000, RZ ;  /* 0x004000002f2f7824 */ /* 0x000fe400078e00ff */
[----:B------:R-:W-:-:S10]  /*2a790*/  VIADD R48, R46, 0x7f ;  /* 0x0000007f2e307836 */ /* 0x000fd40000000000 */
[----:B------:R-:W-:Y:S05]  /*2a7a0*/  @!P0 BRA `(.L_x_1787) ;  /* 0x0000000000388947 */ /* 0x000fea0003800000 */
[----:B------:R-:W-:Y:S01]  /*2a7b0*/  ISETP.GT.AND P0, PT, R46, 0x7e, PT ;  /* 0x0000007e2e00780c */ /* 0x000fe20003f04270 */
[----:B------:R-:W-:-:S12]  /*2a7c0*/  BSSY B3, `(.L_x_1788) ;  /* 0x0000009000037945 */ /* 0x000fd80003800000 */
[----:B------:R-:W-:Y:S05]  /*2a7d0*/  @P0 BRA `(.L_x_1789) ;  /* 0x00000000001c0947 */ /* 0x000fea0003800000 */
.L_x_1790:
[--C-:B------:R-:W-:Y:S02]  /*2a7e0*/  SHF.R.U32.HI R46, RZ, 0x19, R47.reuse ;  /* 0x00000019ff2e7819 */ /* 0x100fe4000001162f */
[C---:B------:R-:W-:Y:S01]  /*2a7f0*/  ISETP.LT.AND P1, PT, R48.reuse, 0xfd, PT ;  /* 0x000000fd3000780c */ /* 0x040fe20003f21270 */
[----:B------:R-:W-:Y:S01]  /*2a800*/  VIADD R48, R48, 0x1 ;  /* 0x0000000130307836 */ /* 0x000fe20000000000 */
[----:B------:R-:W-:Y:S02]  /*2a810*/  LOP3.LUT R46, R46, 0x1, RZ, 0xc0, !PT ;  /* 0x000000012e2e7812 */ /* 0x000fe400078ec0ff */
[----:B------:R-:W-:Y:S02]  /*2a820*/  SHF.R.U32.HI R47, RZ, 0x1, R47 ;  /* 0x00000001ff2f7819 */ /* 0x000fe4000001162f */
[----:B------:R-:W-:-:S13]  /*2a830*/  ISETP.NE.U32.AND P0, PT, R46, 0x1, PT ;  /* 0x000000012e00780c */ /* 0x000fda0003f05070 */
[----:B------:R-:W-:Y:S05]  /*2a840*/  @!P0 BRA P1, `(.L_x_1790) ;  /* 0xfffffffc00e48947 */ /* 0x000fea000083ffff */
.L_x_1789:
[----:B------:R-:W-:Y:S05]  /*2a850*/  BSYNC B3 ;  /* 0x0000000000037941 */ /* 0x000fea0003800000 */
.L_x_1788:
[----:B------:R-:W-:-:S13]  /*2a860*/  LOP3.LUT P0, RZ, R47, 0x1000000, RZ, 0xc0, !PT ;  /* 0x010000002fff7812 */ /* 0x000fda000780c0ff */
[----:B------:R-:W-:Y:S01]  /*2a870*/  @P0 LEA R82, R32, 0x7f800000, 0x1c ;  /* 0x7f80000020520811 */ /* 0x000fe200078ee0ff */
[----:B------:R-:W-:Y:S06]  /*2a880*/  @P0 BRA `(.L_x_1786) ;  /* 0x0000000000300947 */ /* 0x000fec0003800000 */
.L_x_1787:
        /* <DEDUP_REMOVED lines=9> */
.L_x_1779:
[----:B------:R-:W-:Y:S01]  /*2a920*/  LEA R82, R32, 0x7f800000, 0x1c ;  /* 0x7f80000020527811 */ /* 0x000fe200078ee0ff */
[----:B------:R-:W-:Y:S06]  /*2a930*/  BRA `(.L_x_1786) ;  /* 0x0000000000047947 */ /* 0x000fec0003800000 */
.L_x_1775:
[----:B------:R-:W-:-:S07]  /*2a940*/  IMAD.SHL.U32 R82, R32, 0x10000000, RZ ;  /* 0x1000000020527824 */ /* 0x000fce00078e00ff */
.L_x_1786:
[----:B------:R-:W-:Y:S05]  /*2a950*/  BSYNC B2 ;  /* 0x0000000000027941 */ /* 0x000fea0003800000 */
.L_x_1774:
        /* <DEDUP_REMOVED lines=19> */
.L_x_1795:
[C---:B------:R-:W-:Y:S01]  /*2aa90*/  LOP3.LUT P0, RZ, R52.reuse, 0x3, RZ, 0xc0, !PT ;  /* 0x0000000334ff7812 */ /* 0x040fe2000780c0ff */
[----:B------:R-:W-:Y:S02]  /*2aaa0*/  IMAD.SHL.U32 R52, R52, 0x2, RZ ;  /* 0x0000000234347824 */ /* 0x000fe400078e00ff */
[----:B------:R-:W-:-:S10]  /*2aab0*/  VIADD R49, R49, 0xffffffff ;  /* 0xffffffff31317836 */ /* 0x000fd40000000000 */
[----:B------:R-:W-:Y:S05]  /*2aac0*/  @!P0 BRA `(.L_x_1795) ;  /* 0xfffffffc00f08947 */ /* 0x000fea000383ffff */
[----:B------:R-:W-:Y:S05]  /*2aad0*/  BSYNC B4 ;  /* 0x0000000000047941 */ /* 0x000fea0003800000 */
.L_x_1794:
[----:B------:R-:W-:Y:S05]  /*2aae0*/  BSYNC B3 ;  /* 0x0000000000037941 */ /* 0x000fea0003800000 */
.L_x_1793:
        /* <DEDUP_REMOVED lines=31> */
.L_x_1802:
[----:B------:R-:W-:Y:S05]  /*2ace0*/  BSYNC B4 ;  /* 0x0000000000047941 */ /* 0x000fea0003800000 */
.L_x_1801:
[----:B------:R-:W-:Y:S01]  /*2acf0*/  IMAD.IADD R50, R50, 0x1, R51 ;  /* 0x0000000132327824 */ /* 0x000fe200078e0233 */
[----:B------:R-:W-:Y:S06]  /*2ad00*/  BRA `(.L_x_1800) ;  /* 0x0000000000087947 */ /* 0x000fec0003800000 */
.L_x_1799:
[----:B------:R-:W-:-:S05]  /*2ad10*/  VIADD R49, R49, 0x94 ;  /* 0x0000009431317836 */ /* 0x000fca0000000000 */
[----:B------:R-:W-:-:S07]  /*2ad20*/  SHF.L.U32 R50, R52, R49, RZ ;  /* 0x0000003134327219 */ /* 0x000fce00000006ff */
.L_x_1800:
[----:B------:R-:W-:Y:S05]  /*2ad30*/  BSYNC B3 ;  /* 0x0000000000037941 */ /* 0x000fea0003800000 */
.L_x_1798:
[----:B------:R-:W-:Y:S01]  /*2ad40*/  LOP3.LUT P0, RZ, R50, 0x1800000, RZ, 0xc0, !PT ;  /* 0x0180000032ff7812 */ /* 0x000fe2000780c0ff */
[----:B------:R-:W-:Y:S01]  /*2ad50*/  IMAD.SHL.U32 R81, R32, 0x10000000, RZ ;  /* 0x1000000020517824 */ /* 0x000fe200078e00ff */
[----:B------:R-:W-:-:S04]  /*2ad60*/  LOP3.LUT R50, R50, 0x7fffff, RZ, 0xc0, !PT ;  /* 0x007fffff32327812 */ /* 0x000fc800078ec0ff */
[----:B------:R-:W-:-:S07]  /*2ad70*/  LOP3.LUT R81, R81, 0xf0000000, R50, 0xe2, !PT ;  /* 0xf000000051517812 */ /* 0x000fce00078ee232 */
[----:B------:R-:W-:Y:S01]  /*2ad80*/  @P0 LOP3.LUT R81, R81, 0x800000, RZ, 0xfc, !PT ;  /* 0x0080000051510812 */ /* 0x000fe200078efcff */
[----:B------:R-:W-:Y:S06]  /*2ad90*/  BRA `(.L_x_1803) ;  /* 0x0000000000787947 */ /* 0x000fec0003800000 */
.L_x_1797:
[C---:B------:R-:W-:Y:S01]  /*2ada0*/  LOP3.LUT P0, RZ, R52.reuse, 0x4, RZ, 0xc0, !PT ;  /* 0x0000000434ff7812 */ /* 0x040fe2000780c0ff */
[----:B------:R-:W-:Y:S02]  /*2adb0*/  IMAD.SHL.U32 R52, R52, 0x400000, RZ ;  /* 0x0040000034347824 */ /* 0x000fe400078e00ff */
[----:B------:R-:W-:-:S10]  /*2adc0*/  VIADD R46, R49, 0x7f ;  /* 0x0000007f312e7836 */ /* 0x000fd40000000000 */
[----:B------:R-:W-:Y:S05]  /*2add0*/  @!P0 BRA `(.L_x_1804) ;  /* 0x0000000000388947 */ /* 0x000fea0003800000 */
[----:B------:R-:W-:Y:S01]  /*2ade0*/  ISETP.GT.AND P0, PT, R49, 0x7e, PT ;  /* 0x0000007e3100780c */ /* 0x000fe20003f04270 */
[----:B------:R-:W-:-:S12]  /*2adf0*/  BSSY B3, `(.L_x_1805) ;  /* 0x0000009000037945 */ /* 0x000fd80003800000 */
[----:B------:R-:W-:Y:S05]  /*2ae00*/  @P0 BRA `(.L_x_1806) ;  /* 0x00000000001c0947 */ /* 0x000fea0003800000 */
.L_x_1807:
[--C-:B------:R-:W-:Y:S02]  /*2ae10*/  SHF.R.U32.HI R47, RZ, 0x19, R52.reuse ;  /* 0x00000019ff2f7819 */ /* 0x100fe40000011634 */
[C---:B------:R-:W-:Y:S01]  /*2ae20*/  ISETP.LT.AND P1, PT, R46.reuse, 0xfd, PT ;  /* 0x000000fd2e00780c */ /* 0x040fe20003f21270 */
[----:B------:R-:W-:Y:S01]  /*2ae30*/  VIADD R46, R46, 0x1 ;  /* 0x000000012e2e7836 */ /* 0x000fe20000000000 */
[----:B------:R-:W-:Y:S02]  /*2ae40*/  LOP3.LUT R47, R47, 0x1, RZ, 0xc0, !PT ;  /* 0x000000012f2f7812 */ /* 0x000fe400078ec0ff */
[----:B------:R-:W-:Y:S02]  /*2ae50*/  SHF.R.U32.HI R52, RZ, 0x1, R52 ;  /* 0x00000001ff347819 */ /* 0x000fe40000011634 */
[----:B------:R-:W-:-:S13]  /*2ae60*/  ISETP.NE.U32.AND P0, PT, R47, 0x1, PT ;  /* 0x000000012f00780c */ /* 0x000fda0003f05070 */
[----:B------:R-:W-:Y:S05]  /*2ae70*/  @!P0 BRA P1, `(.L_x_1807) ;  /* 0xfffffffc00e48947 */ /* 0x000fea000083ffff */
.L_x_1806:
[----:B------:R-:W-:Y:S05]  /*2ae80*/  BSYNC B3 ;  /* 0x0000000000037941 */ /* 0x000fea0003800000 */
.L_x_1805:
[----:B------:R-:W-:-:S13]  /*2ae90*/  LOP3.LUT P0, RZ, R52, 0x1000000, RZ, 0xc0, !PT ;  /* 0x0100000034ff7812 */ /* 0x000fda000780c0ff */
[----:B------:R-:W-:Y:S01]  /*2aea0*/  @P0 LEA R81, R32, 0x7f800000, 0x1c ;  /* 0x7f80000020510811 */ /* 0x000fe200078ee0ff */
[----:B------:R-:W-:Y:S06]  /*2aeb0*/  @P0 BRA `(.L_x_1803) ;  /* 0x0000000000300947 */ /* 0x000fec0003800000 */
.L_x_1804:
        /* <DEDUP_REMOVED lines=9> */
.L_x_1796:
[----:B------:R-:W-:Y:S01]  /*2af50*/  LEA R81, R32, 0x7f800000, 0x1c ;  /* 0x7f80000020517811 */ /* 0x000fe200078ee0ff */
[----:B------:R-:W-:Y:S06]  /*2af60*/  BRA `(.L_x_1803) ;  /* 0x0000000000047947 */ /* 0x000fec0003800000 */
.L_x_1792:
[----:B------:R-:W-:-:S07]  /*2af70*/  IMAD.SHL.U32 R81, R32, 0x10000000, RZ ;  /* 0x1000000020517824 */ /* 0x000fce00078e00ff */
.L_x_1803:
[----:B------:R-:W-:Y:S05]  /*2af80*/  BSYNC B2 ;  /* 0x0000000000027941 */ /* 0x000fea0003800000 */
.L_x_1791:
        /* <DEDUP_REMOVED lines=19> */
.L_x_1812:
[C---:B------:R-:W-:Y:S01]  /*2b0c0*/  LOP3.LUT P0, RZ, R85.reuse, 0x3, RZ, 0xc0, !PT ;  /* 0x0000000355ff7812 */ /* 0x040fe2000780c0ff */
[----:B------:R-:W-:Y:S02]  /*2b0d0*/  IMAD.SHL.U32 R85, R85, 0x2, RZ ;  /* 0x0000000255557824 */ /* 0x000fe400078e00ff */
[----:B------:R-:W-:-:S10]  /*2b0e0*/  VIADD R46, R46, 0xffffffff ;  /* 0xffffffff2e2e7836 */ /* 0x000fd40000000000 */
[----:B------:R-:W-:Y:S05]  /*2b0f0*/  @!P0 BRA `(.L_x_1812) ;  /* 0xfffffffc00f08947 */ /* 0x000fea000383ffff */
[----:B------:R-:W-:Y:S05]  /*2b100*/  BSYNC B4 ;  /* 0x0000000000047941 */ /* 0x000fea0003800000 */
.L_x_1811:
[----:B------:R-:W-:Y:S05]  /*2b110*/  BSYNC B3 ;  /* 0x0000000000037941 */ /* 0x000fea0003800000 */
.L_x_1810:
        /* <DEDUP_REMOVED lines=31> */
.L_x_1819:
[----:B------:R-:W-:Y:S05]  /*2b310*/  BSYNC B4 ;  /* 0x0000000000047941 */ /* 0x000fea0003800000 */
.L_x_1818:
[----:B------:R-:W-:Y:S01]  /*2b320*/  IMAD.IADD R32, R32, 0x1, R51 ;  /* 0x0000000120207824 */ /* 0x000fe200078e0233 */
[----:B------:R-:W-:Y:S06]  /*2b330*/  BRA `(.L_x_1817) ;  /* 0x0000000000087947 */ /* 0x000fec0003800000 */
.L_x_1816:
[----:B------:R-:W-:-:S05]  /*2b340*/  VIADD R46, R46, 0x94 ;  /* 0x000000942e2e7836 */ /* 0x000fca0000000000 */
[----:B------:R-:W-:-:S07]  /*2b350*/  SHF.L.U32 R32, R85, R46, RZ ;  /* 0x0000002e55207219 */ /* 0x000fce00000006ff */
.L_x_1817:
[----:B------:R-:W-:Y:S05]  /*2b360*/  BSYNC B3 ;  /* 0x0000000000037941 */ /* 0x000fea0003800000 */
.L_x_1815:
[----:B------:R-:W-:Y:S01]  /*2b370*/  LOP3.LUT P0, RZ, R32, 0x1800000, RZ, 0xc0, !PT ;  /* 0x0180000020ff7812 */ /* 0x000fe2000780c0ff */
[----:B------:R-:W-:Y:S01]  /*2b380*/  IMAD.SHL.U32 R47, R50, 0x10000000, RZ ;  /* 0x10000000322f7824 */ /* 0x000fe200078e00ff */
[----:B------:R-:W-:-:S04]  /*2b390*/  LOP3.LUT R32, R32, 0x7fffff, RZ, 0xc0, !PT ;  /* 0x007fffff20207812 */ /* 0x000fc800078ec0ff */
[----:B------:R-:W-:-:S07]  /*2b3a0*/  LOP3.LUT R80, R47, 0xf0000000, R32, 0xe2, !PT ;  /* 0xf00000002f507812 */ /* 0x000fce00078ee220 */
[----:B------:R-:W-:Y:S01]  /*2b3b0*/  @P0 LOP3.LUT R80, R80, 0x800000, RZ, 0xfc, !PT ;  /* 0x0080000050500812 */ /* 0x000fe200078efcff */
[----:B------:R-:W-:Y:S06]  /*2b3c0*/  BRA `(.L_x_1820) ;  /* 0x0000000000787947 */ /* 0x000fec0003800000 */
.L_x_1814:
[C---:B------:R-:W-:Y:S01]  /*2b3d0*/  LOP3.LUT P0, RZ, R85.reuse, 0x4, RZ, 0xc0, !PT ;  /* 0x0000000455ff7812 */ /* 0x040fe2000780c0ff */
[----:B------:R-:W-:Y:S02]  /*2b3e0*/  IMAD.SHL.U32 R85, R85, 0x400000, RZ ;  /* 0x0040000055557824 */ /* 0x000fe400078e00ff */
[----:B------:R-:W-:-:S10]  /*2b3f0*/  VIADD R32, R46, 0x7f ;  /* 0x0000007f2e207836 */ /* 0x000fd40000000000 */
[----:B------:R-:W-:Y:S05]  /*2b400*/  @!P0 BRA `(.L_x_1821) ;  /* 0x0000000000388947 */ /* 0x000fea0003800000 */
[----:B------:R-:W-:Y:S01]  /*2b410*/  ISETP.GT.AND P0, PT, R46, 0x7e, PT ;  /* 0x0000007e2e00780c */ /* 0x000fe20003f04270 */
[----:B------:R-:W-:-:S12]  /*2b420*/  BSSY B3, `(.L_x_1822) ;  /* 0x0000009000037945 */ /* 0x000fd80003800000 */
[----:B------:R-:W-:Y:S05]  /*2b430*/  @P0 BRA `(.L_x_1823) ;  /* 0x00000000001c0947 */ /* 0x000fea0003800000 */
.L_x_1824:
[--C-:B------:R-:W-:Y:S02]  /*2b440*/  SHF.R.U32.HI R46, RZ, 0x19, R85.reuse ;  /* 0x00000019ff2e7819 */ /* 0x100fe40000011655 */
[C---:B------:R-:W-:Y:S01]  /*2b450*/  ISETP.LT.AND P1, PT, R32.reuse, 0xfd, PT ;  /* 0x000000fd2000780c */ /* 0x040fe20003f21270 */
[----:B------:R-:W-:Y:S01]  /*2b460*/  VIADD R32, R32, 0x1 ;  /* 0x0000000120207836 */ /* 0x000fe20000000000 */
[----:B------:R-:W-:Y:S02]  /*2b470*/  LOP3.LUT R46, R46, 0x1, RZ, 0xc0, !PT ;  /* 0x000000012e2e7812 */ /* 0x000fe400078ec0ff */
[----:B------:R-:W-:Y:S02]  /*2b480*/  SHF.R.U32.HI R85, RZ, 0x1, R85 ;  /* 0x00000001ff557819 */ /* 0x000fe40000011655 */
[----:B------:R-:W-:-:S13]  /*2b490*/  ISETP.NE.U32.AND P0, PT, R46, 0x1, PT ;  /* 0x000000012e00780c */ /* 0x000fda0003f05070 */
[----:B------:R-:W-:Y:S05]  /*2b4a0*/  @!P0 BRA P1, `(.L_x_1824) ;  /* 0xfffffffc00e48947 */ /* 0x000fea000083ffff */
.L_x_1823:
[----:B------:R-:W-:Y:S05]  /*2b4b0*/  BSYNC B3 ;  /* 0x0000000000037941 */ /* 0x000fea0003800000 */
.L_x_1822:
[----:B------:R-:W-:-:S13]  /*2b4c0*/  LOP3.LUT P0, RZ, R85, 0x1000000, RZ, 0xc0, !PT ;  /* 0x0100000055ff7812 */ /* 0x000fda000780c0ff */
[----:B------:R-:W-:Y:S01]  /*2b4d0*/  @P0 LEA R80, R50, 0x7f800000, 0x1c ;  /* 0x7f80000032500811 */ /* 0x000fe200078ee0ff */
[----:B------:R-:W-:Y:S06]  /*2b4e0*/  @P0 BRA `(.L_x_1820) ;  /* 0x0000000000300947 */ /* 0x000fec0003800000 */
.L_x_1821:
        /* <DEDUP_REMOVED lines=9> */
.L_x_1813:
[----:B------:R-:W-:Y:S01]  /*2b580*/  LEA R80, R50, 0x7f800000, 0x1c ;  /* 0x7f80000032507811 */ /* 0x000fe200078ee0ff */
[----:B------:R-:W-:Y:S06]  /*2b590*/  BRA `(.L_x_1820) ;  /* 0x0000000000047947 */ /* 0x000fec0003800000 */
.L_x_1809:
[----:B------:R-:W-:-:S07]  /*2b5a0*/  IMAD.SHL.U32 R80, R50, 0x10000000, RZ ;  /* 0x1000000032507824 */ /* 0x000fce00078e00ff */
.L_x_1820:
[----:B------:R-:W-:Y:S05]  /*2b5b0*/  BSYNC B2 ;  /* 0x0000000000027941 */ /* 0x000fea0003800000 */
.L_x_1808:
        /* <DEDUP_REMOVED lines=19> */
.L_x_1829:
[C---:B------:R-:W-:Y:S01]  /*2b6f0*/  LOP3.LUT P0, RZ, R52.reuse, 0x3, RZ, 0xc0, !PT ;  /* 0x0000000334ff7812 */ /* 0x040fe2000780c0ff */
[----:B------:R-:W-:Y:S02]  /*2b700*/  IMAD.SHL.U32 R52, R52, 0x2, RZ ;  /* 0x0000000234347824 */ /* 0x000fe400078e00ff */
[----:B------:R-:W-:-:S10]  /*2b710*/  VIADD R32, R32, 0xffffffff ;  /* 0xffffffff20207836 */ /* 0x000fd40000000000 */
[----:B------:R-:W-:Y:S05]  /*2b720*/  @!P0 BRA `(.L_x_1829) ;  /* 0xfffffffc00f08947 */ /* 0x000fea000383ffff */
[----:B------:R-:W-:Y:S05]  /*2b730*/  BSYNC B4 ;  /* 0x0000000000047941 */ /* 0x000fea0003800000 */
.L_x_1828:
[----:B------:R-:W-:Y:S05]  /*2b740*/  BSYNC B3 ;  /* 0x0000000000037941 */ /* 0x000fea0003800000 */
.L_x_1827:
        /* <DEDUP_REMOVED lines=31> */
.L_x_1836:
[----:B------:R-:W-:Y:S05]  /*2b940*/  BSYNC B4 ;  /* 0x0000000000047941 */ /* 0x000fea0003800000 */
.L_x_1835:
[----:B------:R-:W-:Y:S01]  /*2b950*/  IMAD.IADD R47, R50, 0x1, R51 ;  /* 0x00000001322f7824 */ /* 0x000fe200078e0233 */
[----:B------:R-:W-:Y:S06]  /*2b960*/  BRA `(.L_x_1834) ;  /* 0x0000000000087947 */ /* 0x000fec0003800000 */
.L_x_1833:
[----:B------:R-:W-:-:S05]  /*2b970*/  VIADD R47, R32, 0x94 ;  /* 0x00000094202f7836 */ /* 0x000fca0000000000 */
[----:B------:R-:W-:-:S07]  /*2b980*/  SHF.L.U32 R47, R52, R47, RZ ;  /* 0x0000002f342f7219 */ /* 0x000fce00000006ff */
.L_x_1834:
[----:B------:R-:W-:Y:S05]  /*2b990*/  BSYNC B3 ;  /* 0x0000000000037941 */ /* 0x000fea0003800000 */
.L_x_1832:
[C---:B------:R-:W-:Y:S02]  /*2b9a0*/  LOP3.LUT P0, RZ, R47.reuse, 0x1800000, RZ, 0xc0, !PT ;  /* 0x018000002fff7812 */ /* 0x040fe4000780c0ff */
[----:B------:R-:W-:Y:S01]  /*2b9b0*/  LOP3.LUT R32, R47, 0x7fffff, RZ, 0xc0, !PT ;  /* 0x007fffff2f207812 */ /* 0x000fe200078ec0ff */
[----:B------:R-:W-:-:S05]  /*2b9c0*/  IMAD.SHL.U32 R47, R48, 0x10000000, RZ ;  /* 0x10000000302f7824 */ /* 0x000fca00078e00ff */
[----:B------:R-:W-:-:S05]  /*2b9d0*/  LOP3.LUT R32, R47, 0xf0000000, R32, 0xe2, !PT ;  /* 0xf00000002f207812 */ /* 0x000fca00078ee220 */
[----:B------:R-:W-:Y:S01]  /*2b9e0*/  @P0 LOP3.LUT R32, R32, 0x800000, RZ, 0xfc, !PT ;  /* 0x0080000020200812 */ /* 0x000fe200078efcff */
[----:B------:R-:W-:Y:S06]  /*2b9f0*/  BRA `(.L_x_1837) ;  /* 0x0000000000787947 */ /* 0x000fec0003800000 */
.L_x_1831:
[C---:B------:R-:W-:Y:S01]  /*2ba00*/  LOP3.LUT P0, RZ, R52.reuse, 0x4, RZ, 0xc0, !PT ;  /* 0x0000000434ff7812 */ /* 0x040fe2000780c0ff */
[----:B------:R-:W-:Y:S02]  /*2ba10*/  IMAD.SHL.U32 R52, R52, 0x400000, RZ ;  /* 0x0040000034347824 */ /* 0x000fe400078e00ff */
[----:B------:R-:W-:-:S10]  /*2ba20*/  VIADD R46, R32, 0x7f ;  /* 0x0000007f202e7836 */ /* 0x000fd40000000000 */
[----:B------:R-:W-:Y:S05]  /*2ba30*/  @!P0 BRA `(.L_x_1838) ;  /* 0x0000000000388947 */ /* 0x000fea0003800000 */
[----:B------:R-:W-:Y:S01]  /*2ba40*/  ISETP.GT.AND P0, PT, R32, 0x7e, PT ;  /* 0x0000007e2000780c */ /* 0x000fe20003f04270 */
[----:B------:R-:W-:-:S12]  /*2ba50*/  BSSY B3, `(.L_x_1839) ;  /* 0x0000009000037945 */ /* 0x000fd80003800000 */
[----:B------:R-:W-:Y:S05]  /*2ba60*/  @P0 BRA `(.L_x_1840) ;  /* 0x00000000001c0947 */ /* 0x000fea0003800000 */
.L_x_1841:
[--C-:B------:R-:W-:Y:S02]  /*2ba70*/  SHF.R.U32.HI R32, RZ, 0x19, R52.reuse ;  /* 0x00000019ff207819 */ /* 0x100fe40000011634 */
[C---:B------:R-:W-:Y:S01]  /*2ba80*/  ISETP.LT.AND P1, PT, R46.reuse, 0xfd, PT ;  /* 0x000000fd2e00780c */ /* 0x040fe20003f21270 */
[----:B------:R-:W-:Y:S01]  /*2ba90*/  VIADD R46, R46, 0x1 ;  /* 0x000000012e2e7836 */ /* 0x000fe20000000000 */
[----:B------:R-:W-:Y:S02]  /*2baa0*/  LOP3.LUT R32, R32, 0x1, RZ, 0xc0, !PT ;  /* 0x0000000120207812 */ /* 0x000fe400078ec0ff */
[----:B------:R-:W-:Y:S02]  /*2bab0*/  SHF.R.U32.HI R52, RZ, 0x1, R52 ;  /* 0x00000001ff347819 */ /* 0x000fe40000011634 */
[----:B------:R-:W-:-:S13]  /*2bac0*/  ISETP.NE.U32.AND P0, PT, R32, 0x1, PT ;  /* 0x000000012000780c */ /* 0x000fda0003f05070 */
[----:B------:R-:W-:Y:S05]  /*2bad0*/  @!P0 BRA P1, `(.L_x_1841) ;  /* 0xfffffffc00e48947 */ /* 0x000fea000083ffff */
.L_x_1840:
[----:B------:R-:W-:Y:S05]  /*2bae0*/  BSYNC B3 ;  /* 0x0000000000037941 */ /* 0x000fea0003800000 */
.L_x_1839:
[----:B------:R-:W-:-:S13]  /*2baf0*/  LOP3.LUT P0, RZ, R52, 0x1000000, RZ, 0xc0, !PT ;  /* 0x0100000034ff7812 */ /* 0x000fda000780c0ff */
[----:B------:R-:W-:Y:S01]  /*2bb00*/  @P0 LEA R32, R48, 0x7f800000, 0x1c ;  /* 0x7f80000030200811 */ /* 0x000fe200078ee0ff */
[----:B------:R-:W-:Y:S06]  /*2bb10*/  @P0 BRA `(.L_x_1837) ;  /* 0x0000000000300947 */ /* 0x000fec0003800000 */
.L_x_1838:
        /* <DEDUP_REMOVED lines=9> */
.L_x_1830:
[----:B------:R-:W-:Y:S01]  /*2bbb0*/  LEA R32, R48, 0x7f800000, 0x1c ;  /* 0x7f80000030207811 */ /* 0x000fe200078ee0ff */
[----:B------:R-:W-:Y:S06]  /*2bbc0*/  BRA `(.L_x_1837) ;  /* 0x0000000000047947 */ /* 0x000fec0003800000 */
.L_x_1826:
[----:B------:R-:W-:-:S07]  /*2bbd0*/  IMAD.SHL.U32 R32, R48, 0x10000000, RZ ;  /* 0x1000000030207824 */ /* 0x000fce00078e00ff */
.L_x_1837:
[----:B------:R-:W-:Y:S05]  /*2bbe0*/  BSYNC B2 ;  /* 0x0000000000027941 */ /* 0x000fea0003800000 */
.L_x_1825:
        /* <DEDUP_REMOVED lines=19> */
.L_x_1846:
[C---:B------:R-:W-:Y:S01]  /*2bd20*/  LOP3.LUT P0, RZ, R84.reuse, 0x3, RZ, 0xc0, !PT ;  /* 0x0000000354ff7812 */ /* 0x040fe2000780c0ff */
[----:B------:R-:W-:Y:S02]  /*2bd30*/  IMAD.SHL.U32 R84, R84, 0x2, RZ ;  /* 0x0000000254547824 */ /* 0x000fe400078e00ff */
[----:B------:R-:W-:-:S10]  /*2bd40*/  VIADD R49, R49, 0xffffffff ;  /* 0xffffffff31317836 */ /* 0x000fd40000000000 */
[----:B------:R-:W-:Y:S05]  /*2bd50*/  @!P0 BRA `(.L_x_1846) ;  /* 0xfffffffc00f08947 */ /* 0x000fea000383ffff */
[----:B------:R-:W-:Y:S05]  /*2bd60*/  BSYNC B4 ;  /* 0x0000000000047941 */ /* 0x000fea0003800000 */
.L_x_1845:
[----:B------:R-:W-:Y:S05]  /*2bd70*/  BSYNC B3 ;  /* 0x0000000000037941 */ /* 0x000fea0003800000 */
.L_x_1844:
        /* <DEDUP_REMOVED lines=31> */
.L_x_1853:
[----:B------:R-:W-:Y:S05]  /*2bf70*/  BSYNC B4 ;  /* 0x0000000000047941 */ /* 0x000fea0003800000 */
.L_x_1852:
[----:B------:R-:W-:Y:S01]  /*2bf80*/  IMAD.IADD R51, R51, 0x1, R52 ;  /* 0x0000000133337824 */ /* 0x000fe200078e0234 */
[----:B------:R-:W-:Y:S06]  /*2bf90*/  BRA `(.L_x_1851) ;  /* 0x0000000000087947 */ /* 0x000fec0003800000 */
.L_x_1850:
[----:B------:R-:W-:-:S05]  /*2bfa0*/  VIADD R49, R49, 0x94 ;  /* 0x0000009431317836 */ /* 0x000fca0000000000 */
[----:B------:R-:W-:-:S07]  /*2bfb0*/  SHF.L.U32 R51, R84, R49, RZ ;  /* 0x0000003154337219 */ /* 0x000fce00000006ff */
.L_x_1851:
[----:B------:R-:W-:Y:S05]  /*2bfc0*/  BSYNC B3 ;  /* 0x0000000000037941 */ /* 0x000fea0003800000 */
.L_x_1849:
[C---:B------:R-:W-:Y:S01]  /*2bfd0*/  LOP3.LUT P0, RZ, R51.reuse, 0x1800000, RZ, 0xc0, !PT ;  /* 0x0180000033ff7812 */ /* 0x040fe2000780c0ff */
[----:B------:R-:W-:Y:S01]  /*2bfe0*/  IMAD.SHL.U32 R47, R50, 0x10000000, RZ ;  /* 0x10000000322f7824 */ /* 0x000fe200078e00ff */
[----:B------:R-:W-:-:S04]  /*2bff0*/  LOP3.LUT R48, R51, 0x7fffff, RZ, 0xc0, !PT ;  /* 0x007fffff33307812 */ /* 0x000fc800078ec0ff */
[----:B------:R-:W-:-:S07]  /*2c000*/  LOP3.LUT R48, R47, 0xf0000000, R48, 0xe2, !PT ;  /* 0xf00000002f307812 */ /* 0x000fce00078ee230 */
[----:B------:R-:W-:Y:S01]  /*2c010*/  @P0 LOP3.LUT R48, R48, 0x800000, RZ, 0xfc, !PT ;  /* 0x0080000030300812 */ /* 0x000fe200078efcff */
[----:B------:R-:W-:Y:S06]  /*2c020*/  BRA `(.L_x_1854) ;  /* 0x0000000000787947 */ /* 0x000fec0003800000 */
.L_x_1848:
[C---:B------:R-:W-:Y:S01]  /*2c030*/  LOP3.LUT P0, RZ, R84.reuse, 0x4, RZ, 0xc0, !PT ;  /* 0x0000000454ff7812 */ /* 0x040fe2000780c0ff */
[----:B------:R-:W-:Y:S02]  /*2c040*/  IMAD.SHL.U32 R84, R84, 0x400000, RZ ;  /* 0x0040000054547824 */ /* 0x000fe400078e00ff */
[----:B------:R-:W-:-:S10]  /*2c050*/  VIADD R46, R49, 0x7f ;  /* 0x0000007f312e7836 */ /* 0x000fd40000000000 */
[----:B------:R-:W-:Y:S05]  /*2c060*/  @!P0 BRA `(.L_x_1855) ;  /* 0x0000000000388947 */ /* 0x000fea0003800000 */
[----:B------:R-:W-:Y:S01]  /*2c070*/  ISETP.GT.AND P0, PT, R49, 0x7e, PT ;  /* 0x0000007e3100780c */ /* 0x000fe20003f04270 */
[----:B------:R-:W-:-:S12]  /*2c080*/  BSSY B3, `(.L_x_1856) ;  /* 0x0000009000037945 */ /* 0x000fd80003800000 */
[----:B------:R-:W-:Y:S05]  /*2c090*/  @P0 BRA `(.L_x_1857) ;  /* 0x00000000001c0947 */ /* 0x000fea0003800000 */
.L_x_1858:
[--C-:B------:R-:W-:Y:S02]  /*2c0a0*/  SHF.R.U32.HI R47, RZ, 0x19, R84.reuse ;  /* 0x00000019ff2f7819 */ /* 0x100fe40000011654 */
[C---:B------:R-:W-:Y:S01]  /*2c0b0*/  ISETP.LT.AND P1, PT, R46.reuse, 0xfd, PT ;  /* 0x000000fd2e00780c */ /* 0x040fe20003f21270 */
[----:B------:R-:W-:Y:S01]  /*2c0c0*/  VIADD R46, R46, 0x1 ;  /* 0x000000012e2e7836 */ /* 0x000fe20000000000 */
[----:B------:R-:W-:Y:S02]  /*2c0d0*/  LOP3.LUT R47, R47, 0x1, RZ, 0xc0, !PT ;  /* 0x000000012f2f7812 */ /* 0x000fe400078ec0ff */
[----:B------:R-:W-:Y:S02]  /*2c0e0*/  SHF.R.U32.HI R84, RZ, 0x1, R84 ;  /* 0x00000001ff547819 */ /* 0x000fe40000011654 */
[----:B------:R-:W-:-:S13]  /*2c0f0*/  ISETP.NE.U32.AND P0, PT, R47, 0x1, PT ;  /* 0x000000012f00780c */ /* 0x000fda0003f05070 */
[----:B------:R-:W-:Y:S05]  /*2c100*/  @!P0 BRA P1, `(.L_x_1858) ;  /* 0xfffffffc00e48947 */ /* 0x000fea000083ffff */
.L_x_1857:
[----:B------:R-:W-:Y:S05]  /*2c110*/  BSYNC B3 ;  /* 0x0000000000037941 */ /* 0x000fea0003800000 */
.L_x_1856:
[----:B------:R-:W-:-:S13]  /*2c120*/  LOP3.LUT P0, RZ, R84, 0x1000000, RZ, 0xc0, !PT ;  /* 0x0100000054ff7812 */ /* 0x000fda000780c0ff */
[----:B------:R-:W-:Y:S01]  /*2c130*/  @P0 LEA R48, R50, 0x7f800000, 0x1c ;  /* 0x7f80000032300811 */ /* 0x000fe200078ee0ff */
[----:B------:R-:W-:Y:S06]  /*2c140*/  @P0 BRA `(.L_x_1854) ;  /* 0x0000000000300947 */ /* 0x000fec0003800000 */
.L_x_1855:
        /* <DEDUP_REMOVED lines=9> */
.L_x_1847:
[----:B------:R-:W-:Y:S01]  /*2c1e0*/  LEA R48, R50, 0x7f800000, 0x1c ;  /* 0x7f80000032307811 */ /* 0x000fe200078ee0ff */
[----:B------:R-:W-:Y:S06]  /*2c1f0*/  BRA `(.L_x_1854) ;  /* 0x0000000000047947 */ /* 0x000fec0003800000 */
.L_x_1843:
[----:B------:R-:W-:-:S07]  /*2c200*/  IMAD.SHL.U32 R48, R50, 0x10000000, RZ ;  /* 0x1000000032307824 */ /* 0x000fce00078e00ff */
.L_x_1854:
[----:B------:R-:W-:Y:S05]  /*2c210*/  BSYNC B2 ;  /* 0x0000000000027941 */ /* 0x000fea0003800000 */
.L_x_1842:
        /* <DEDUP_REMOVED lines=19> */
.L_x_1863:
[C---:B------:R-:W-:Y:S01]  /*2c350*/  LOP3.LUT P0, RZ, R84.reuse, 0x3, RZ, 0xc0, !PT ;  /* 0x0000000354ff7812 */ /* 0x040fe2000780c0ff */
[----:B------:R-:W-:Y:S02]  /*2c360*/  IMAD.SHL.U32 R84, R84, 0x2, RZ ;  /* 0x0000000254547824 */ /* 0x000fe400078e00ff */
[----:B------:R-:W-:-:S10]  /*2c370*/  VIADD R50, R50, 0xffffffff ;  /* 0xffffffff32327836 */ /* 0x000fd40000000000 */
[----:B------:R-:W-:Y:S05]  /*2c380*/  @!P0 BRA `(.L_x_1863) ;  /* 0xfffffffc00f08947 */ /* 0x000fea000383ffff */
[----:B------:R-:W-:Y:S05]  /*2c390*/  BSYNC B4 ;  /* 0x0000000000047941 */ /* 0x000fea0003800000 */
.L_x_1862:
[----:B------:R-:W-:Y:S05]  /*2c3a0*/  BSYNC B3 ;  /* 0x0000000000037941 */ /* 0x000fea0003800000 */
.L_x_1861:
        /* <DEDUP_REMOVED lines=31> */
.L_x_1870:
[----:B------:R-:W-:Y:S05]  /*2c5a0*/  BSYNC B4 ;  /* 0x0000000000047941 */ /* 0x000fea0003800000 */
.L_x_1869:
[----:B------:R-:W-:Y:S01]  /*2c5b0*/  IMAD.IADD R52, R52, 0x1, R85 ;  /* 0x0000000134347824 */ /* 0x000fe200078e0255 */
[----:B------:R-:W-:Y:S06]  /*2c5c0*/  BRA `(.L_x_1868) ;  /* 0x0000000000087947 */ /* 0x000fec0003800000 */
.L_x_1867:
[----:B------:R-:W-:-:S05]  /*2c5d0*/  VIADD R47, R50, 0x94 ;  /* 0x00000094322f7836 */ /* 0x000fca0000000000 */
[----:B------:R-:W-:-:S07]  /*2c5e0*/  SHF.L.U32 R52, R84, R47, RZ ;  /* 0x0000002f54347219 */ /* 0x000fce00000006ff */
.L_x_1868:
[----:B------:R-:W-:Y:S05]  /*2c5f0*/  BSYNC B3 ;  /* 0x0000000000037941 */ /* 0x000fea0003800000 */
.L_x_1866:
[C---:B------:R-:W-:Y:S01]  /*2c600*/  LOP3.LUT P0, RZ, R52.reuse, 0x1800000, RZ, 0xc0, !PT ;  /* 0x0180000034ff7812 */ /* 0x040fe2000780c0ff */
[----:B------:R-:W-:Y:S01]  /*2c610*/  IMAD.SHL.U32 R46, R51, 0x10000000, RZ ;  /* 0x10000000332e7824 */ /* 0x000fe200078e00ff */
[----:B------:R-:W-:-:S04]  /*2c620*/  LOP3.LUT R47, R52, 0x7fffff, RZ, 0xc0, !PT ;  /* 0x007fffff342f7812 */ /* 0x000fc800078ec0ff */
[----:B------:R-:W-:-:S07]  /*2c630*/  LOP3.LUT R47, R46, 0xf0000000, R47, 0xe2, !PT ;  /* 0xf00000002e2f7812 */ /* 0x000fce00078ee22f */
[----:B------:R-:W-:Y:S01]  /*2c640*/  @P0 LOP3.LUT R47, R47, 0x800000, RZ, 0xfc, !PT ;  /* 0x008000002f2f0812 */ /* 0x000fe200078efcff */
[----:B------:R-:W-:Y:S06]  /*2c650*/  BRA `(.L_x_1871) ;  /* 0x0000000000787947 */ /* 0x000fec0003800000 */
.L_x_1865:
[C---:B------:R-:W-:Y:S01]  /*2c660*/  LOP3.LUT P0, RZ, R84.reuse, 0x4, RZ, 0xc0, !PT ;  /* 0x0000000454ff7812 */ /* 0x040fe2000780c0ff */
[----:B------:R-:W-:Y:S02]  /*2c670*/  IMAD.SHL.U32 R84, R84, 0x400000, RZ ;  /* 0x0040000054547824 */ /* 0x000fe400078e00ff */
[----:B------:R-:W-:-:S10]  /*2c680*/  VIADD R46, R50, 0x7f ;  /* 0x0000007f322e7836 */ /* 0x000fd40000000000 */
[----:B------:R-:W-:Y:S05]  /*2c690*/  @!P0 BRA `(.L_x_1872) ;  /* 0x0000000000388947 */ /* 0x000fea0003800000 */
[----:B------:R-:W-:Y:S01]  /*2c6a0*/  ISETP.GT.AND P0, PT, R50, 0x7e, PT ;  /* 0x0000007e3200780c */ /* 0x000fe20003f04270 */
[----:B------:R-:W-:-:S12]  /*2c6b0*/  BSSY B3, `(.L_x_1873) ;  /* 0x0000009000037945 */ /* 0x000fd80003800000 */
[----:B------:R-:W-:Y:S05]  /*2c6c0*/  @P0 BRA `(.L_x_1874) ;  /* 0x00000000001c0947 */ /* 0x000fea0003800000 */
.L_x_1875:
[--C-:B------:R-:W-:Y:S02]  /*2c6d0*/  SHF.R.U32.HI R47, RZ, 0x19, R84.reuse ;  /* 0x00000019ff2f7819 */ /* 0x100fe40000011654 */
[C---:B------:R-:W-:Y:S01]  /*2c6e0*/  ISETP.LT.AND P1, PT, R46.reuse, 0xfd, PT ;  /* 0x000000fd2e00780c */ /* 0x040fe20003f21270 */
[----:B------:R-:W-:Y:S01]  /*2c6f0*/  VIADD R46, R46, 0x1 ;  /* 0x000000012e2e7836 */ /* 0x000fe20000000000 */
[----:B------:R-:W-:Y:S02]  /*2c700*/  LOP3.LUT R47, R47, 0x1, RZ, 0xc0, !PT ;  /* 0x000000012f2f7812 */ /* 0x000fe400078ec0ff */
[----:B------:R-:W-:Y:S02]  /*2c710*/  SHF.R.U32.HI R84, RZ, 0x1, R84 ;  /* 0x00000001ff547819 */ /* 0x000fe40000011654 */
[----:B------:R-:W-:-:S13]  /*2c720*/  ISETP.NE.U32.AND P0, PT, R47, 0x1, PT ;  /* 0x000000012f00780c */ /* 0x000fda0003f05070 */
[----:B------:R-:W-:Y:S05]  /*2c730*/  @!P0 BRA P1, `(.L_x_1875) ;  /* 0xfffffffc00e48947 */ /* 0x000fea000083ffff */
.L_x_1874:
[----:B------:R-:W-:Y:S05]  /*2c740*/  BSYNC B3 ;  /* 0x0000000000037941 */ /* 0x000fea0003800000 */
.L_x_1873:
[----:B------:R-:W-:-:S13]  /*2c750*/  LOP3.LUT P0, RZ, R84, 0x1000000, RZ, 0xc0, !PT ;  /* 0x0100000054ff7812 */ /* 0x000fda000780c0ff */
[----:B------:R-:W-:Y:S01]  /*2c760*/  @P0 LEA R47, R51, 0x7f800000, 0x1c ;  /* 0x7f800000332f0811 */ /* 0x000fe200078ee0ff */
[----:B------:R-:W-:Y:S06]  /*2c770*/  @P0 BRA `(.L_x_1871) ;  /* 0x0000000000300947 */ /* 0x000fec0003800000 */
.L_x_1872:
        /* <DEDUP_REMOVED lines=9> */
.L_x_1864:
[----:B------:R-:W-:Y:S01]  /*2c810*/  LEA R47, R51, 0x7f800000, 0x1c ;  /* 0x7f800000332f7811 */ /* 0x000fe200078ee0ff */
[----:B------:R-:W-:Y:S06]  /*2c820*/  BRA `(.L_x_1871) ;  /* 0x0000000000047947 */ /* 0x000fec0003800000 */
.L_x_1860:
[----:B------:R-:W-:-:S07]  /*2c830*/  IMAD.SHL.U32 R47, R51, 0x10000000, RZ ;  /* 0x10000000332f7824 */ /* 0x000fce00078e00ff */
.L_x_1871:
[----:B------:R-:W-:Y:S05]  /*2c840*/  BSYNC B2 ;  /* 0x0000000000027941 */ /* 0x000fea0003800000 */
.L_x_1859:
        /* <DEDUP_REMOVED lines=19> */
.L_x_1880:
[C---:B------:R-:W-:Y:S01]  /*2c980*/  LOP3.LUT P0, RZ, R86.reuse, 0x3, RZ, 0xc0, !PT ;  /* 0x0000000356ff7812 */ /* 0x040fe2000780c0ff */
[----:B------:R-:W-:Y:S02]  /*2c990*/  IMAD.SHL.U32 R86, R86, 0x2, RZ ;  /* 0x0000000256567824 */ /* 0x000fe400078e00ff */
[----:B------:R-:W-:-:S10]  /*2c9a0*/  VIADD R51, R51, 0xffffffff ;  /* 0xffffffff33337836 */ /* 0x000fd40000000000 */
[----:B------:R-:W-:Y:S05]  /*2c9b0*/  @!P0 BRA `(.L_x_1880) ;  /* 0xfffffffc00f08947 */ /* 0x000fea000383ffff */
[----:B------:R-:W-:Y:S05]  /*2c9c0*/  BSYNC B4 ;  /* 0x0000000000047941 */ /* 0x000fea0003800000 */
.L_x_1879:
[----:B------:R-:W-:Y:S05]  /*2c9d0*/  BSYNC B3 ;  /* 0x0000000000037941 */ /* 0x000fea0003800000 */
.L_x_1878:
        /* <DEDUP_REMOVED lines=31> */
.L_x_1887:
[----:B------:R-:W-:Y:S05]  /*2cbd0*/  BSYNC B4 ;  /* 0x0000000000047941 */ /* 0x000fea0003800000 */
.L_x_1886:
[----:B------:R-:W-:Y:S01]  /*2cbe0*/  IMAD.IADD R84, R84, 0x1, R85 ;  /* 0x0000000154547824 */ /* 0x000fe200078e0255 */
[----:B------:R-:W-:Y:S06]  /*2cbf0*/  BRA `(.L_x_1885) ;  /* 0x0000000000087947 */ /* 0x000fec0003800000 */
.L_x_1884:
[----:B------:R-:W-:-:S05]  /*2cc00*/  VIADD R51, R51, 0x94 ;  /* 0x0000009433337836 */ /* 0x000fca0000000000 */
[----:B------:R-:W-:-:S07]  /*2cc10*/  SHF.L.U32 R84, R86, R51, RZ ;  /* 0x0000003356547219 */ /* 0x000fce00000006ff */
.L_x_1885:
[----:B------:R-:W-:Y:S05]  /*2cc20*/  BSYNC B3 ;  /* 0x0000000000037941 */ /* 0x000fea0003800000 */
.L_x_1883:
[----:B------:R-:W-:Y:S01]  /*2cc30*/  LOP3.LUT P0, RZ, R84, 0x1800000, RZ, 0xc0, !PT ;  /* 0x0180000054ff7812 */ /* 0x000fe2000780c0ff */
[----:B------:R-:W-:Y:S01]  /*2cc40*/  IMAD.SHL.U32 R49, R52, 0x10000000, RZ ;  /* 0x1000000034317824 */ /* 0x000fe200078e00ff */
[----:B------:R-:W-:-:S04]  /*2cc50*/  LOP3.LUT R46, R84, 0x7fffff, RZ, 0xc0, !PT ;  /* 0x007fffff542e7812 */ /* 0x000fc800078ec0ff */
[----:B------:R-:W-:-:S07]  /*2cc60*/  LOP3.LUT R46, R49, 0xf0000000, R46, 0xe2, !PT ;  /* 0xf0000000312e7812 */ /* 0x000fce00078ee22e */
[----:B------:R-:W-:Y:S01]  /*2cc70*/  @P0 LOP3.LUT R46, R46, 0x800000, RZ, 0xfc, !PT ;  /* 0x008000002e2e0812 */ /* 0x000fe200078efcff */
[----:B------:R-:W-:Y:S06]  /*2cc80*/  BRA `(.L_x_1888) ;  /* 0x0000000000787947 */ /* 0x000fec0003800000 */
.L_x_1882:
[C---:B------:R-:W-:Y:S01]  /*2cc90*/  LOP3.LUT P0, RZ, R86.reuse, 0x4, RZ, 0xc0, !PT ;  /* 0x0000000456ff7812 */ /* 0x040fe2000780c0ff */
[----:B------:R-:W-:Y:S02]  /*2cca0*/  IMAD.SHL.U32 R86, R86, 0x400000, RZ ;  /* 0x0040000056567824 */ /* 0x000fe400078e00ff */
[----:B------:R-:W-:-:S10]  /*2ccb0*/  VIADD R49, R51, 0x7f ;  /* 0x0000007f33317836 */ /* 0x000fd40000000000 */
[----:B------:R-:W-:Y:S05]  /*2ccc0*/  @!P0 BRA `(.L_x_1889) ;  /* 0x0000000000388947 */ /* 0x000fea0003800000 */
[----:B------:R-:W-:Y:S01]  /*2ccd0*/  ISETP.GT.AND P0, PT, R51, 0x7e, PT ;  /* 0x0000007e3300780c */ /* 0x000fe20003f04270 */
[----:B------:R-:W-:-:S12]  /*2cce0*/  BSSY B3, `(.L_x_1890) ;  /* 0x0000009000037945 */ /* 0x000fd80003800000 */
[----:B------:R-:W-:Y:S05]  /*2ccf0*/  @P0 BRA `(.L_x_1891) ;  /* 0x00000000001c0947 */ /* 0x000fea0003800000 */
.L_x_1892:
[--C-:B------:R-:W-:Y:S02]  /*2cd00*/  SHF.R.U32.HI R46, RZ, 0x19, R86.reuse ;  /* 0x00000019ff2e7819 */ /* 0x100fe40000011656 */
[C---:B------:R-:W-:Y:S01]  /*2cd10*/  ISETP.LT.AND P1, PT, R49.reuse, 0xfd, PT ;  /* 0x000000fd3100780c */ /* 0x040fe20003f21270 */
[----:B------:R-:W-:Y:S01]  /*2cd20*/  VIADD R49, R49, 0x1 ;  /* 0x0000000131317836 */ /* 0x000fe20000000000 */
[----:B------:R-:W-:Y:S02]  /*2cd30*/  LOP3.LUT R46, R46, 0x1, RZ, 0xc0, !PT ;  /* 0x000000012e2e7812 */ /* 0x000fe400078ec0ff */
[----:B------:R-:W-:Y:S02]  /*2cd40*/  SHF.R.U32.HI R86, RZ, 0x1, R86 ;  /* 0x00000001ff567819 */ /* 0x000fe40000011656 */
[----:B------:R-:W-:-:S13]  /*2cd50*/  ISETP.NE.U32.AND P0, PT, R46, 0x1, PT ;  /* 0x000000012e00780c */ /* 0x000fda0003f05070 */
[----:B------:R-:W-:Y:S05]  /*2cd60*/  @!P0 BRA P1, `(.L_x_1892) ;  /* 0xfffffffc00e48947 */ /* 0x000fea000083ffff */
.L_x_1891:
[----:B------:R-:W-:Y:S05]  /*2cd70*/  BSYNC B3 ;  /* 0x0000000000037941 */ /* 0x000fea0003800000 */
.L_x_1890:
[----:B------:R-:W-:-:S13]  /*2cd80*/  LOP3.LUT P0, RZ, R86, 0x1000000, RZ, 0xc0, !PT ;  /* 0x0100000056ff7812 */ /* 0x000fda000780c0ff */
[----:B------:R-:W-:Y:S01]  /*2cd90*/  @P0 LEA R46, R52, 0x7f800000, 0x1c ;  /* 0x7f800000342e0811 */ /* 0x000fe200078ee0ff */
[----:B------:R-:W-:Y:S06]  /*2cda0*/  @P0 BRA `(.L_x_1888) ;  /* 0x0000000000300947 */ /* 0x000fec0003800000 */
.L_x_1889:
        /* <DEDUP_REMOVED lines=9> */
.L_x_1881:
[----:B------:R-:W-:Y:S01]  /*2ce40*/  LEA R46, R52, 0x7f800000, 0x1c ;  /* 0x7f800000342e7811 */ /* 0x000fe200078ee0ff */
[----:B------:R-:W-:Y:S06]  /*2ce50*/  BRA `(.L_x_1888) ;  /* 0x0000000000047947 */ /* 0x000fec0003800000 */
.L_x_1877:
[----:B------:R-:W-:-:S07]  /*2ce60*/  IMAD.SHL.U32 R46, R52, 0x10000000, RZ ;  /* 0x10000000342e7824 */ /* 0x000fce00078e00ff */
.L_x_1888:
[----:B------:R-:W-:Y:S05]  /*2ce70*/  BSYNC B2 ;  /* 0x0000000000027941 */ /* 0x000fea0003800000 */
.L_x_1876:
        /* <DEDUP_REMOVED lines=18> */
.L_x_1897:
[C---:B------:R-:W-:Y:S01]  /*2cfa0*/  LOP3.LUT P0, RZ, R86.reuse, 0x3, RZ, 0xc0, !PT ;  /* 0x0000000356ff7812 */ /* 0x040fe2000780c0ff */
[----:B------:R-:W-:Y:S02]  /*2cfb0*/  IMAD.SHL.U32 R86, R86, 0x2, RZ ;  /* 0x0000000256567824 */ /* 0x000fe400078e00ff */
[----:B------:R-:W-:-:S10]  /*2cfc0*/  VIADD R52, R52, 0xffffffff ;  /* 0xffffffff34347836 */ /* 0x000fd40000000000 */
[----:B------:R-:W-:Y:S05]  /*2cfd0*/  @!P0 BRA `(.L_x_1897) ;  /* 0xfffffffc00f08947 */ /* 0x000fea000383ffff */
[----:B------:R-:W-:Y:S05]  /*2cfe0*/  BSYNC B4 ;  /* 0x0000000000047941 */ /* 0x000fea0003800000 */
.L_x_1896:
[----:B------:R-:W-:Y:S05]  /*2cff0*/  BSYNC B3 ;  /* 0x0000000000037941 */ /* 0x000fea0003800000 */
.L_x_1895:
        /* <DEDUP_REMOVED lines=31> */
.L_x_1904:
[----:B------:R-:W-:Y:S05]  /*2d1f0*/  BSYNC B4 ;  /* 0x0000000000047941 */ /* 0x000fea0003800000 */
.L_x_1903:
[----:B------:R-:W-:Y:S01]  /*2d200*/  IMAD.IADD R84, R84, 0x1, R85 ;  /* 0x0000000154547824 */ /* 0x000fe200078e0255 */
[----:B------:R-:W-:Y:S06]  /*2d210*/  BRA `(.L_x_1902) ;  /* 0x0000000000087947 */ /* 0x000fec0003800000 */
.L_x_1901:
[----:B------:R-:W-:-:S05]  /*2d220*/  VIADD R49, R52, 0x94 ;  /* 0x0000009434317836 */ /* 0x000fca0000000000 */
[----:B------:R-:W-:-:S07]  /*2d230*/  SHF.L.U32 R84, R86, R49, RZ ;  /* 0x0000003156547219 */ /* 0x000fce00000006ff */
.L_x_1902:
[----:B------:R-:W-:Y:S05]  /*2d240*/  BSYNC B3 ;  /* 0x0000000000037941 */ /* 0x000fea0003800000 */
.L_x_1900:
        /* <DEDUP_REMOVED lines=8> */
.L_x_1899:
[C---:B------:R-:W-:Y:S01]  /*2d2d0*/  LOP3.LUT P0, RZ, R86.reuse, 0x4, RZ, 0xc0, !PT ;  /* 0x0000000456ff7812 */ /* 0x040fe2000780c0ff */
[----:B------:R-:W-:Y:S02]  /*2d2e0*/  IMAD.SHL.U32 R86, R86, 0x400000, RZ ;  /* 0x0040000056567824 */ /* 0x000fe400078e00ff */
[----:B------:R-:W-:-:S10]  /*2d2f0*/  VIADD R50, R52, 0x7f ;  /* 0x0000007f34327836 */ /* 0x000fd40000000000 */
[----:B------:R-:W-:Y:S05]  /*2d300*/  @!P0 BRA `(.L_x_1906) ;  /* 0x00000000003c8947 */ /* 0x000fea0003800000 */
[----:B------:R-:W-:Y:S01]  /*2d310*/  ISETP.GT.AND P0, PT, R52, 0x7e, PT ;  /* 0x0000007e3400780c */ /* 0x000fe20003f04270 */
[----:B------:R-:W-:-:S12]  /*2d320*/  BSSY B3, `(.L_x_1907) ;  /* 0x0000009000037945 */ /* 0x000fd80003800000 */
[----:B------:R-:W-:Y:S05]  /*2d330*/  @P0 BRA `(.L_x_1908) ;  /* 0x00000000001c0947 */ /* 0x000fea0003800000 */
.L_x_1909:
[--C-:B------:R-:W-:Y:S02]  /*2d340*/  SHF.R.U32.HI R49, RZ, 0x19, R86.reuse ;  /* 0x00000019ff317819 */ /* 0x100fe40000011656 */
[C---:B------:R-:W-:Y:S01]  /*2d350*/  ISETP.LT.AND P1, PT, R50.reuse, 0xfd, PT ;  /* 0x000000fd3200780c */ /* 0x040fe20003f21270 */
[----:B------:R-:W-:Y:S01]  /*2d360*/  VIADD R50, R50, 0x1 ;  /* 0x0000000132327836 */ /* 0x000fe20000000000 */
[----:B------:R-:W-:Y:S02]  /*2d370*/  LOP3.LUT R49, R49, 0x1, RZ, 0xc0, !PT ;  /* 0x0000000131317812 */ /* 0x000fe400078ec0ff */
[----:B------:R-:W-:Y:S02]  /*2d380*/  SHF.R.U32.HI R86, RZ, 0x1, R86 ;  /* 0x00000001ff567819 */ /* 0x000fe40000011656 */
[----:B------:R-:W-:-:S13]  /*2d390*/  ISETP.NE.U32.AND P0, PT, R49, 0x1, PT ;  /* 0x000000013100780c */ /* 0x000fda0003f05070 */
[----:B------:R-:W-:Y:S05]  /*2d3a0*/  @!P0 BRA P1, `(.L_x_1909) ;  /* 0xfffffffc00e48947 */ /* 0x000fea000083ffff */
.L_x_1908:
[----:B------:R-:W-:Y:S05]  /*2d3b0*/  BSYNC B3 ;  /* 0x0000000000037941 */ /* 0x000fea0003800000 */
.L_x_1907:
[----:B------:R-:W-:-:S13]  /*2d3c0*/  LOP3.LUT P0, RZ, R86, 0x1000000, RZ, 0xc0, !PT ;  /* 0x0100000056ff7812 */ /* 0x000fda000780c0ff */
[----:B------:R-:W-:-:S04]  /*2d3d0*/  @P0 LOP3.LUT R49, R33, 0x80000000, RZ, 0xc0, !PT ;  /* 0x8000000021310812 */ /* 0x000fc800078ec0ff */
[----:B------:R-:W-:Y:S01]  /*2d3e0*/  @P0 LOP3.LUT R49, R49, 0x7f800000, RZ, 0xfc, !PT ;  /* 0x7f80000031310812 */ /* 0x000fe200078efcff */
[----:B------:R-:W-:Y:S06]  /*2d3f0*/  @P0 BRA `(.L_x_1905) ;  /* 0x0000000000400947 */ /* 0x000fec0003800000 */
.L_x_1906:
        /* <DEDUP_REMOVED lines=11> */
.L_x_1898:
[----:B------:R-:W-:-:S04]  /*2d4b0*/  LOP3.LUT R33, R33, 0x80000000, RZ, 0xc0, !PT ;  /* 0x8000000021217812 */ /* 0x000fc800078ec0ff */
[----:B------:R-:W-:Y:S01]  /*2d4c0*/  LOP3.LUT R49, R33, 0x7f800000, RZ, 0xfc, !PT ;  /* 0x7f80000021317812 */ /* 0x000fe200078efcff */
[----:B------:R-:W-:Y:S06]  /*2d4d0*/  BRA `(.L_x_1905) ;  /* 0x0000000000087947 */ /* 0x000fec0003800000 */
.L_x_1894:
[----:B------:R-:W-:-:S05]  /*2d4e0*/  LOP3.LUT R49, R49, 0x8, RZ, 0xc0, !PT ;  /* 0x0000000831317812 */ /* 0x000fca00078ec0ff */
[----:B------:R-:W-:-:S07]  /*2d4f0*/  IMAD.SHL.U32 R49, R49, 0x10000000, RZ ;  /* 0x1000000031317824 */ /* 0x000fce00078e00ff */
.L_x_1905:
[----:B------:R-:W-:Y:S05]  /*2d500*/  BSYNC B2 ;  /* 0x0000000000027941 */ /* 0x000fea0003800000 */
.L_x_1893:
        /* <DEDUP_REMOVED lines=19> */
.L_x_1914:
[C---:B------:R-:W-:Y:S01]  /*2d640*/  LOP3.LUT P0, RZ, R85.reuse, 0x3, RZ, 0xc0, !PT ;  /* 0x0000000355ff7812 */ /* 0x040fe2000780c0ff */
[----:B------:R-:W-:Y:S02]  /*2d650*/  IMAD.SHL.U32 R85, R85, 0x2, RZ ;  /* 0x0000000255557824 */ /* 0x000fe400078e00ff */
[----:B------:R-:W-:-:S10]  /*2d660*/  VIADD R84, R84, 0xffffffff ;  /* 0xffffffff54547836 */ /* 0x000fd40000000000 */
[----:B------:R-:W-:Y:S05]  /*2d670*/  @!P0 BRA `(.L_x_1914) ;  /* 0xfffffffc00f08947 */ /* 0x000fea000383ffff */
[----:B------:R-:W-:Y:S05]  /*2d680*/  BSYNC B4 ;  /* 0x0000000000047941 */ /* 0x000fea0003800000 */
.L_x_1913:
[----:B------:R-:W-:Y:S05]  /*2d690*/  BSYNC B3 ;  /* 0x0000000000037941 */ /* 0x000fea0003800000 */
.L_x_1912:
        /* <DEDUP_REMOVED lines=30> */
.L_x_1921:
[----:B------:R-:W-:Y:S05]  /*2d880*/  BSYNC B4 ;  /* 0x0000000000047941 */ /* 0x000fea0003800000 */
.L_x_1920:
[----:B------:R-:W-:Y:S01]  /*2d890*/  IMAD.IADD R51, R51, 0x1, R52 ;  /* 0x0000000133337824 */ /* 0x000fe200078e0234 */
[----:B------:R-:W-:Y:S06]  /*2d8a0*/  BRA `(.L_x_1919) ;  /* 0x0000000000087947 */ /* 0x000fec0003800000 */
.L_x_1918:
[----:B------:R-:W-:-:S05]  /*2d8b0*/  VIADD R84, R84, 0x94 ;  /* 0x0000009454547836 */ /* 0x000fca0000000000 */
[----:B------:R-:W-:-:S07]  /*2d8c0*/  SHF.L.U32 R51, R85, R84, RZ ;  /* 0x0000005455337219 */ /* 0x000fce00000006ff */
.L_x_1919:
[----:B------:R-:W-:Y:S05]  /*2d8d0*/  BSYNC B3 ;  /* 0x0000000000037941 */ /* 0x000fea0003800000 */
.L_x_1917:
[----:B------:R-:W-:Y:S02]  /*2d8e0*/  LOP3.LUT R33, R34, 0x8, RZ, 0xc0, !PT ;  /* 0x0000000822217812 */ /* 0x000fe400078ec0ff */
[C---:B------:R-:W-:Y:S02]  /*2d8f0*/  LOP3.LUT P0, RZ, R51.reuse, 0x1800000, RZ, 0xc0, !PT ;  /* 0x0180000033ff7812 */ /* 0x040fe4000780c0ff */
[----:B------:R-:W-:Y:S01]  /*2d900*/  LOP3.LUT R51, R51, 0x7fffff, RZ, 0xc0, !PT ;  /* 0x007fffff33337812 */ /* 0x000fe200078ec0ff */
[----:B------:R-:W-:-:S05]  /*2d910*/  IMAD.SHL.U32 R50, R33, 0x10000000, RZ ;  /* 0x1000000021327824 */ /* 0x000fca00078e00ff */
[----:B------:R-:W-:-:S05]  /*2d920*/  LOP3.LUT R89, R50, 0xf0000000, R51, 0xe2, !PT ;  /* 0xf000000032597812 */ /* 0x000fca00078ee233 */
[----:B------:R-:W-:Y:S01]  /*2d930*/  @P0 LOP3.LUT R89, R89, 0x800000, RZ, 0xfc, !PT ;  /* 0x0080000059590812 */ /* 0x000fe200078efcff */
[----:B------:R-:W-:Y:S06]  /*2d940*/  BRA `(.L_x_1922) ;  /* 0x0000000000887947 */ /* 0x000fec0003800000 */
.L_x_1916:
[C---:B------:R-:W-:Y:S01]  /*2d950*/  LOP3.LUT P0, RZ, R85.reuse, 0x4, RZ, 0xc0, !PT ;  /* 0x0000000455ff7812 */ /* 0x040fe2000780c0ff */
[----:B------:R-:W-:Y:S02]  /*2d960*/  IMAD.SHL.U32 R85, R85, 0x400000, RZ ;  /* 0x0040000055557824 */ /* 0x000fe400078e00ff */
[----:B------:R-:W-:-:S10]  /*2d970*/  VIADD R33, R84, 0x7f ;  /* 0x0000007f54217836 */ /* 0x000fd40000000000 */
[----:B------:R-:W-:Y:S05]  /*2d980*/  @!P0 BRA `(.L_x_1923) ;  /* 0x00000000003c8947 */ /* 0x000fea0003800000 */
[----:B------:R-:W-:Y:S01]  /*2d990*/  ISETP.GT.AND P0, PT, R84, 0x7e, PT ;  /* 0x0000007e5400780c */ /* 0x000fe20003f04270 */
[----:B------:R-:W-:-:S12]  /*2d9a0*/  BSSY B3, `(.L_x_1924) ;  /* 0x0000009000037945 */ /* 0x000fd80003800000 */
[----:B------:R-:W-:Y:S05]  /*2d9b0*/  @P0 BRA `(.L_x_1925) ;  /* 0x00000000001c0947 */ /* 0x000fea0003800000 */
.L_x_1926:
[--C-:B------:R-:W-:Y:S02]  /*2d9c0*/  SHF.R.U32.HI R50, RZ, 0x19, R85.reuse ;  /* 0x00000019ff327819 */ /* 0x100fe40000011655 */
[C---:B------:R-:W-:Y:S01]  /*2d9d0*/  ISETP.LT.AND P1, PT, R33.reuse, 0xfd, PT ;  /* 0x000000fd2100780c */ /* 0x040fe20003f21270 */
[----:B------:R-:W-:Y:S01]  /*2d9e0*/  VIADD R33, R33, 0x1 ;  /* 0x0000000121217836 */ /* 0x000fe20000000000 */
[----:B------:R-:W-:Y:S02]  /*2d9f0*/  LOP3.LUT R50, R50, 0x1, RZ, 0xc0, !PT ;  /* 0x0000000132327812 */ /* 0x000fe400078ec0ff */
[----:B------:R-:W-:Y:S02]  /*2da00*/  SHF.R.U32.HI R85, RZ, 0x1, R85 ;  /* 0x00000001ff557819 */ /* 0x000fe40000011655 */
[----:B------:R-:W-:-:S13]  /*2da10*/  ISETP.NE.U32.AND P0, PT, R50, 0x1, PT ;  /* 0x000000013200780c */ /* 0x000fda0003f05070 */
[----:B------:R-:W-:Y:S05]  /*2da20*/  @!P0 BRA P1, `(.L_x_1926) ;  /* 0xfffffffc00e48947 */ /* 0x000fea000083ffff */
.L_x_1925:
[----:B------:R-:W-:Y:S05]  /*2da30*/  BSYNC B3 ;  /* 0x0000000000037941 */ /* 0x000fea0003800000 */
.L_x_1924:
[----:B------:R-:W-:-:S13]  /*2da40*/  LOP3.LUT P0, RZ, R85, 0x1000000, RZ, 0xc0, !PT ;  /* 0x0100000055ff7812 */ /* 0x000fda000780c0ff */
[----:B------:R-:W-:-:S04]  /*2da50*/  @P0 LOP3.LUT R89, R34, 0x8, RZ, 0xc0, !PT ;  /* 0x0000000822590812 */ /* 0x000fc800078ec0ff */
[----:B------:R-:W-:Y:S01]  /*2da60*/  @P0 LEA R89, R89, 0x7f800000, 0x1c ;  /* 0x7f80000059590811 */ /* 0x000fe200078ee0ff */
[----:B------:R-:W-:Y:S06]  /*2da70*/  @P0 BRA `(.L_x_1922) ;  /* 0x00000000003c0947 */ /* 0x000fec0003800000 */
.L_x_1923:
        /* <DEDUP_REMOVED lines=10> */
.L_x_1915:
[----:B------:R-:W-:-:S04]  /*2db20*/  LOP3.LUT R89, R34, 0x8, RZ, 0xc0, !PT ;  /* 0x0000000822597812 */ /* 0x000fc800078ec0ff */
[----:B------:R-:W-:Y:S01]  /*2db30*/  LEA R89, R89, 0x7f800000, 0x1c ;  /* 0x7f80000059597811 */ /* 0x000fe200078ee0ff */
[----:B------:R-:W-:Y:S06]  /*2db40*/  BRA `(.L_x_1922) ;  /* 0x0000000000087947 */ /* 0x000fec0003800000 */
.L_x_1911:
[----:B------:R-:W-:-:S05]  /*2db50*/  LOP3.LUT R89, R34, 0x8, RZ, 0xc0, !PT ;  /* 0x0000000822597812 */ /* 0x000fca00078ec0ff */
[----:B------:R-:W-:-:S07]  /*2db60*/  IMAD.SHL.U32 R89, R89, 0x10000000, RZ ;  /* 0x1000000059597824 */ /* 0x000fce00078e00ff */
.L_x_1922:
[----:B------:R-:W-:Y:S05]  /*2db70*/  BSYNC B2 ;  /* 0x0000000000027941 */ /* 0x000fea0003800000 */
.L_x_1910:
        /* <DEDUP_REMOVED lines=19> */
.L_x_1931:
[C---:B------:R-:W-:Y:S01]  /*2dcb0*/  LOP3.LUT P0, RZ, R87.reuse, 0x3, RZ, 0xc0, !PT ;  /* 0x0000000357ff7812 */ /* 0x040fe2000780c0ff */
[----:B------:R-:W-:Y:S02]  /*2dcc0*/  IMAD.SHL.U32 R87, R87, 0x2, RZ ;  /* 0x0000000257577824 */ /* 0x000fe400078e00ff */
[----:B------:R-:W-:-:S10]  /*2dcd0*/  VIADD R84, R84, 0xffffffff ;  /* 0xffffffff54547836 */ /* 0x000fd40000000000 */
[----:B------:R-:W-:Y:S05]  /*2dce0*/  @!P0 BRA `(.L_x_1931) ;  /* 0xfffffffc00f08947 */ /* 0x000fea000383ffff */
[----:B------:R-:W-:Y:S05]  /*2dcf0*/  BSYNC B4 ;  /* 0x0000000000047941 */ /* 0x000fea0003800000 */
.L_x_1930:
[----:B------:R-:W-:Y:S05]  /*2dd00*/  BSYNC B3 ;  /* 0x0000000000037941 */ /* 0x000fea0003800000 */
.L_x_1929:
        /* <DEDUP_REMOVED lines=30> */
.L_x_1938:
[----:B------:R-:W-:Y:S05]  /*2def0*/  BSYNC B4 ;  /* 0x0000000000047941 */ /* 0x000fea0003800000 */
.L_x_1937:
[----:B------:R-:W-:Y:S01]  /*2df00*/  IMAD.IADD R52, R52, 0x1, R85 ;  /* 0x0000000134347824 */ /* 0x000fe200078e0255 */
[----:B------:R-:W-:Y:S06]  /*2df10*/  BRA `(.L_x_1936) ;  /* 0x0000000000087947 */ /* 0x000fec0003800000 */
.L_x_1935:
[----:B------:R-:W-:-:S05]  /*2df20*/  VIADD R52, R84, 0x94 ;  /* 0x0000009454347836 */ /* 0x000fca0000000000 */
[----:B------:R-:W-:-:S07]  /*2df30*/  SHF.L.U32 R52, R87, R52, RZ ;  /* 0x0000003457347219 */ /* 0x000fce00000006ff */
.L_x_1936:
[----:B------:R-:W-:Y:S05]  /*2df40*/  BSYNC B3 ;  /* 0x0000000000037941 */ /* 0x000fea0003800000 */
.L_x_1934:
[C---:B------:R-:W-:Y:S01]  /*2df50*/  LOP3.LUT P0, RZ, R52.reuse, 0x1800000, RZ, 0xc0, !PT ;  /* 0x0180000034ff7812 */ /* 0x040fe2000780c0ff */
[----:B------:R-:W-:Y:S01]  /*2df60*/  IMAD.SHL.U32 R51, R51, 0x10000000, RZ ;  /* 0x1000000033337824 */ /* 0x000fe200078e00ff */
[----:B------:R-:W-:-:S04]  /*2df70*/  LOP3.LUT R52, R52, 0x7fffff, RZ, 0xc0, !PT ;  /* 0x007fffff34347812 */ /* 0x000fc800078ec0ff */
[----:B------:R-:W-:-:S07]  /*2df80*/  LOP3.LUT R88, R51, 0xf0000000, R52, 0xe2, !PT ;  /* 0xf000000033587812 */ /* 0x000fce00078ee234 */
[----:B------:R-:W-:Y:S01]  /*2df90*/  @P0 LOP3.LUT R88, R88, 0x800000, RZ, 0xfc, !PT ;  /* 0x0080000058580812 */ /* 0x000fe200078efcff */
[----:B------:R-:W-:Y:S06]  /*2dfa0*/  BRA `(.L_x_1939) ;  /* 0x0000000000787947 */ /* 0x000fec0003800000 */
.L_x_1933:
[C---:B------:R-:W-:Y:S01]  /*2dfb0*/  LOP3.LUT P0, RZ, R87.reuse, 0x4, RZ, 0xc0, !PT ;  /* 0x0000000457ff7812 */ /* 0x040fe2000780c0ff */
[----:B------:R-:W-:Y:S02]  /*2dfc0*/  IMAD.SHL.U32 R87, R87, 0x400000, RZ ;  /* 0x0040000057577824 */ /* 0x000fe400078e00ff */
[----:B------:R-:W-:-:S10]  /*2dfd0*/  VIADD R33, R84, 0x7f ;  /* 0x0000007f54217836 */ /* 0x000fd40000000000 */
[----:B------:R-:W-:Y:S05]  /*2dfe0*/  @!P0 BRA `(.L_x_1940) ;  /* 0x0000000000388947 */ /* 0x000fea0003800000 */
[----:B------:R-:W-:Y:S01]  /*2dff0*/  ISETP.GT.AND P0, PT, R84, 0x7e, PT ;  /* 0x0000007e5400780c */ /* 0x000fe20003f04270 */
[----:B------:R-:W-:-:S12]  /*2e000*/  BSSY B3, `(.L_x_1941) ;  /* 0x0000009000037945 */ /* 0x000fd80003800000 */
[----:B------:R-:W-:Y:S05]  /*2e010*/  @P0 BRA `(.L_x_1942) ;  /* 0x00000000001c0947 */ /* 0x000fea0003800000 */
.L_x_1943:
[--C-:B------:R-:W-:Y:S02]  /*2e020*/  SHF.R.U32.HI R50, RZ, 0x19, R87.reuse ;  /* 0x00000019ff327819 */ /* 0x100fe40000011657 */
[C---:B------:R-:W-:Y:S01]  /*2e030*/  ISETP.LT.AND P1, PT, R33.reuse, 0xfd, PT ;  /* 0x000000fd2100780c */ /* 0x040fe20003f21270 */
[----:B------:R-:W-:Y:S01]  /*2e040*/  VIADD R33, R33, 0x1 ;  /* 0x0000000121217836 */ /* 0x000fe20000000000 */
[----:B------:R-:W-:Y:S02]  /*2e050*/  LOP3.LUT R50, R50, 0x1, RZ, 0xc0, !PT ;  /* 0x0000000132327812 */ /* 0x000fe400078ec0ff */
[----:B------:R-:W-:Y:S02]  /*2e060*/  SHF.R.U32.HI R87, RZ, 0x1, R87 ;  /* 0x00000001ff577819 */ /* 0x000fe40000011657 */
[----:B------:R-:W-:-:S13]  /*2e070*/  ISETP.NE.U32.AND P0, PT, R50, 0x1, PT ;  /* 0x000000013200780c */ /* 0x000fda0003f05070 */
[----:B------:R-:W-:Y:S05]  /*2e080*/  @!P0 BRA P1, `(.L_x_1943) ;  /* 0xfffffffc00e48947 */ /* 0x000fea000083ffff */
.L_x_1942:
[----:B------:R-:W-:Y:S05]  /*2e090*/  BSYNC B3 ;  /* 0x0000000000037941 */ /* 0x000fea0003800000 */
.L_x_1941:
[----:B------:R-:W-:-:S13]  /*2e0a0*/  LOP3.LUT P0, RZ, R87, 0x1000000, RZ, 0xc0, !PT ;  /* 0x0100000057ff7812 */ /* 0x000fda000780c0ff */
[----:B------:R-:W-:Y:S01]  /*2e0b0*/  @P0 LEA R88, R51, 0x7f800000, 0x1c ;  /* 0x7f80000033580811 */ /* 0x000fe200078ee0ff */
[----:B------:R-:W-:Y:S06]  /*2e0c0*/  @P0 BRA `(.L_x_1939) ;  /* 0x0000000000300947 */ /* 0x000fec0003800000 */
.L_x_1940:
        /* <DEDUP_REMOVED lines=9> */
.L_x_1932:
[----:B------:R-:W-:Y:S01]  /*2e160*/  LEA R88, R51, 0x7f800000, 0x1c ;  /* 0x7f80000033587811 */ /* 0x000fe200078ee0ff */
[----:B------:R-:W-:Y:S06]  /*2e170*/  BRA `(.L_x_1939) ;  /* 0x0000000000047947 */ /* 0x000fec0003800000 */
.L_x_1928:
[----:B------:R-:W-:-:S07]  /*2e180*/  IMAD.SHL.U32 R88, R51, 0x10000000, RZ ;  /* 0x1000000033587824 */ /* 0x000fce00078e00ff */
.L_x_1939:
[----:B------:R-:W-:Y:S05]  /*2e190*/  BSYNC B2 ;  /* 0x0000000000027941 */ /* 0x000fea0003800000 */
.L_x_1927:
        /* <DEDUP_REMOVED lines=19> */
.L_x_1948:
[C---:B------:R-:W-:Y:S01]  /*2e2d0*/  LOP3.LUT P0, RZ, R87.reuse, 0x3, RZ, 0xc0, !PT ;  /* 0x0000000357ff7812 */ /* 0x040fe2000780c0ff */
[----:B------:R-:W-:Y:S02]  /*2e2e0*/  IMAD.SHL.U32 R87, R87, 0x2, RZ ;  /* 0x0000000257577824 */ /* 0x000fe400078e00ff */
[----:B------:R-:W-:-:S10]  /*2e2f0*/  VIADD R84, R84, 0xffffffff ;  /* 0xffffffff54547836 */ /* 0x000fd40000000000 */
[----:B------:R-:W-:Y:S05]  /*2e300*/  @!P0 BRA `(.L_x_1948) ;  /* 0xfffffffc00f08947 */ /* 0x000fea000383ffff */
[----:B------:R-:W-:Y:S05]  /*2e310*/  BSYNC B4 ;  /* 0x0000000000047941 */ /* 0x000fea0003800000 */
.L_x_1947:
[----:B------:R-:W-:Y:S05]  /*2e320*/  BSYNC B3 ;  /* 0x0000000000037941 */ /* 0x000fea0003800000 */
.L_x_1946:
        /* <DEDUP_REMOVED lines=30> */
.L_x_1955:
[----:B------:R-:W-:Y:S05]  /*2e510*/  BSYNC B4 ;  /* 0x0000000000047941 */ /* 0x000fea0003800000 */
.L_x_1954:
[----:B------:R-:W-:Y:S01]  /*2e520*/  IMAD.IADD R52, R52, 0x1, R85 ;  /* 0x0000000134347824 */ /* 0x000fe200078e0255 */
[----:B------:R-:W-:Y:S06]  /*2e530*/  BRA `(.L_x_1953) ;  /* 0x0000000000087947 */ /* 0x000fec0003800000 */
.L_x_1952:
[----:B------:R-:W-:-:S05]  /*2e540*/  VIADD R52, R84, 0x94 ;  /* 0x0000009454347836 */ /* 0x000fca0000000000 */
[----:B------:R-:W-:-:S07]  /*2e550*/  SHF.L.U32 R52, R87, R52, RZ ;  /* 0x0000003457347219 */ /* 0x000fce00000006ff */
.L_x_1953:
[----:B------:R-:W-:Y:S05]  /*2e560*/  BSYNC B3 ;  /* 0x0000000000037941 */ /* 0x000fea0003800000 */
.L_x_1951:
[C---:B------:R-:W-:Y:S01]  /*2e570*/  LOP3.LUT P0, RZ, R52.reuse, 0x1800000, RZ, 0xc0, !PT ;  /* 0x0180000034ff7812 */ /* 0x040fe2000780c0ff */
[----:B------:R-:W-:Y:S01]  /*2e580*/  IMAD.SHL.U32 R51, R51, 0x10000000, RZ ;  /* 0x1000000033337824 */ /* 0x000fe200078e00ff */
[----:B------:R-:W-:-:S04]  /*2e590*/  LOP3.LUT R52, R52, 0x7fffff, RZ, 0xc0, !PT ;  /* 0x007fffff34347812 */ /* 0x000fc800078ec0ff */
[----:B------:R-:W-:-:S07]  /*2e5a0*/  LOP3.LUT R87, R51, 0xf0000000, R52, 0xe2, !PT ;  /* 0xf000000033577812 */ /* 0x000fce00078ee234 */
[----:B------:R-:W-:Y:S01]  /*2e5b0*/  @P0 LOP3.LUT R87, R87, 0x800000, RZ, 0xfc, !PT ;  /* 0x0080000057570812 */ /* 0x000fe200078efcff */
[----:B------:R-:W-:Y:S06]  /*2e5c0*/  BRA `(.L_x_1956) ;  /* 0x0000000000787947 */ /* 0x000fec0003800000 */
.L_x_1950:
[C---:B------:R-:W-:Y:S01]  /*2e5d0*/  LOP3.LUT P0, RZ, R87.reuse, 0x4, RZ, 0xc0, !PT ;  /* 0x0000000457ff7812 */ /* 0x040fe2000780c0ff */
[----:B------:R-:W-:Y:S02]  /*2e5e0*/  IMAD.SHL.U32 R33, R87, 0x400000, RZ ;  /* 0x0040000057217824 */ /* 0x000fe400078e00ff */
[----:B------:R-:W-:-:S10]  /*2e5f0*/  VIADD R50, R84, 0x7f ;  /* 0x0000007f54327836 */ /* 0x000fd40000000000 */
[----:B------:R-:W-:Y:S05]  /*2e600*/  @!P0 BRA `(.L_x_1957) ;  /* 0x0000000000388947 */ /* 0x000fea0003800000 */
[----:B------:R-:W-:Y:S01]  /*2e610*/  ISETP.GT.AND P0, PT, R84, 0x7e, PT ;  /* 0x0000007e5400780c */ /* 0x000fe20003f04270 */
[----:B------:R-:W-:-:S12]  /*2e620*/  BSSY B3, `(.L_x_1958) ;  /* 0x0000009000037945 */ /* 0x000fd80003800000 */
[----:B------:R-:W-:Y:S05]  /*2e630*/  @P0 BRA `(.L_x_1959) ;  /* 0x00000000001c0947 */ /* 0x000fea0003800000 */
.L_x_1960:
[--C-:B------:R-:W-:Y:S02]  /*2e640*/  SHF.R.U32.HI R52, RZ, 0x19, R33.reuse ;  /* 0x00000019ff347819 */ /* 0x100fe40000011621 */
[C---:B------:R-:W-:Y:S01]  /*2e650*/  ISETP.LT.AND P1, PT, R50.reuse, 0xfd, PT ;  /* 0x000000fd3200780c */ /* 0x040fe20003f21270 */
[----:B------:R-:W-:Y:S01]  /*2e660*/  VIADD R50, R50, 0x1 ;  /* 0x0000000132327836 */ /* 0x000fe20000000000 */
[----:B------:R-:W-:Y:S02]  /*2e670*/  LOP3.LUT R52, R52, 0x1, RZ, 0xc0, !PT ;  /* 0x0000000134347812 */ /* 0x000fe400078ec0ff */
[----:B------:R-:W-:Y:S02]  /*2e680*/  SHF.R.U32.HI R33, RZ, 0x1, R33 ;  /* 0x00000001ff217819 */ /* 0x000fe40000011621 */
[----:B------:R-:W-:-:S13]  /*2e690*/  ISETP.NE.U32.AND P0, PT, R52, 0x1, PT ;  /* 0x000000013400780c */ /* 0x000fda0003f05070 */
[----:B------:R-:W-:Y:S05]  /*2e6a0*/  @!P0 BRA P1, `(.L_x_1960) ;  /* 0xfffffffc00e48947 */ /* 0x000fea000083ffff */
.L_x_1959:
[----:B------:R-:W-:Y:S05]  /*2e6b0*/  BSYNC B3 ;  /* 0x0000000000037941 */ /* 0x000fea0003800000 */
.L_x_1958:
[----:B------:R-:W-:-:S13]  /*2e6c0*/  LOP3.LUT P0, RZ, R33, 0x1000000, RZ, 0xc0, !PT ;  /* 0x0100000021ff7812 */ /* 0x000fda000780c0ff */
[----:B------:R-:W-:Y:S01]  /*2e6d0*/  @P0 LEA R87, R51, 0x7f800000, 0x1c ;  /* 0x7f80000033570811 */ /* 0x000fe200078ee0ff */
[----:B------:R-:W-:Y:S06]  /*2e6e0*/  @P0 BRA `(.L_x_1956) ;  /* 0x0000000000300947 */ /* 0x000fec0003800000 */
.L_x_1957:
        /* <DEDUP_REMOVED lines=9> */
.L_x_1949:
[----:B------:R-:W-:Y:S01]  /*2e780*/  LEA R87, R51, 0x7f800000, 0x1c ;  /* 0x7f80000033577811 */ /* 0x000fe200078ee0ff */
[----:B------:R-:W-:Y:S06]  /*2e790*/  BRA `(.L_x_1956) ;  /* 0x0000000000047947 */ /* 0x000fec0003800000 */
.L_x_1945:
[----:B------:R-:W-:-:S07]  /*2e7a0*/  IMAD.SHL.U32 R87, R51, 0x10000000, RZ ;  /* 0x1000000033577824 */ /* 0x000fce00078e00ff */
.L_x_1956:
[----:B------:R-:W-:Y:S05]  /*2e7b0*/  BSYNC B2 ;  /* 0x0000000000027941 */ /* 0x000fea0003800000 */
.L_x_1944:
        /* <DEDUP_REMOVED lines=19> */
.L_x_1965:
[C---:B------:R-:W-:Y:S01]  /*2e8f0*/  LOP3.LUT P0, RZ, R91.reuse, 0x3, RZ, 0xc0, !PT ;  /* 0x000000035bff7812 */ /* 0x040fe2000780c0ff */
[----:B------:R-:W-:Y:S02]  /*2e900*/  IMAD.SHL.U32 R91, R91, 0x2, RZ ;  /* 0x000000025b5b7824 */ /* 0x000fe400078e00ff */
[----:B------:R-:W-:-:S10]  /*2e910*/  VIADD R84, R84, 0xffffffff ;  /* 0xffffffff54547836 */ /* 0x000fd40000000000 */
[----:B------:R-:W-:Y:S05]  /*2e920*/  @!P0 BRA `(.L_x_1965) ;  /* 0xfffffffc00f08947 */ /* 0x000fea000383ffff */
[----:B------:R-:W-:Y:S05]  /*2e930*/  BSYNC B4 ;  /* 0x0000000000047941 */ /* 0x000fea0003800000 */
.L_x_1964:
[----:B------:R-:W-:Y:S05]  /*2e940*/  BSYNC B3 ;  /* 0x0000000000037941 */ /* 0x000fea0003800000 */
.L_x_1963:
        /* <DEDUP_REMOVED lines=30> */
.L_x_1972:
[----:B------:R-:W-:Y:S05]  /*2eb30*/  BSYNC B4 ;  /* 0x0000000000047941 */ /* 0x000fea0003800000 */
.L_x_1971:
[----:B------:R-:W-:Y:S01]  /*2eb40*/  IMAD.IADD R52, R52, 0x1, R85 ;  /* 0x0000000134347824 */ /* 0x000fe200078e0255 */
[----:B------:R-:W-:Y:S06]  /*2eb50*/  BRA `(.L_x_1970) ;  /* 0x0000000000087947 */ /* 0x000fec0003800000 */
.L_x_1969:
[----:B------:R-:W-:-:S05]  /*2eb60*/  VIADD R52, R84, 0x94 ;  /* 0x0000009454347836 */ /* 0x000fca0000000000 */
[----:B------:R-:W-:-:S07]  /*2eb70*/  SHF.L.U32 R52, R91, R52, RZ ;  /* 0x000000345b347219 */ /* 0x000fce00000006ff */
.L_x_1970:
[----:B------:R-:W-:Y:S05]  /*2eb80*/  BSYNC B3 ;  /* 0x0000000000037941 */ /* 0x000fea0003800000 */
.L_x_1968:
[C---:B------:R-:W-:Y:S01]  /*2eb90*/  LOP3.LUT P0, RZ, R52.reuse, 0x1800000, RZ, 0xc0, !PT ;  /* 0x0180000034ff7812 */ /* 0x040fe2000780c0ff */
[----:B------:R-:W-:Y:S01]  /*2eba0*/  IMAD.SHL.U32 R51, R51, 0x10000000, RZ ;  /* 0x1000000033337824 */ /* 0x000fe200078e00ff */
[----:B------:R-:W-:-:S04]  /*2ebb0*/  LOP3.LUT R52, R52, 0x7fffff, RZ, 0xc0, !PT ;  /* 0x007fffff34347812 */ /* 0x000fc800078ec0ff */
[----:B------:R-:W-:-:S07]  /*2ebc0*/  LOP3.LUT R86, R51, 0xf0000000, R52, 0xe2, !PT ;  /* 0xf000000033567812 */ /* 0x000fce00078ee234 */
[----:B------:R-:W-:Y:S01]  /*2ebd0*/  @P0 LOP3.LUT R86, R86, 0x800000, RZ, 0xfc, !PT ;  /* 0x0080000056560812 */ /* 0x000fe200078efcff */
[----:B------:R-:W-:Y:S06]  /*2ebe0*/  BRA `(.L_x_1973) ;  /* 0x0000000000787947 */ /* 0x000fec0003800000 */
.L_x_1967:
[C---:B------:R-:W-:Y:S01]  /*2ebf0*/  LOP3.LUT P0, RZ, R91.reuse, 0x4, RZ, 0xc0, !PT ;  /* 0x000000045bff7812 */ /* 0x040fe2000780c0ff */
[----:B------:R-:W-:Y:S02]  /*2ec00*/  IMAD.SHL.U32 R91, R91, 0x400000, RZ ;  /* 0x004000005b5b7824 */ /* 0x000fe400078e00ff */
[----:B------:R-:W-:-:S10]  /*2ec10*/  VIADD R33, R84, 0x7f ;  /* 0x0000007f54217836 */ /* 0x000fd40000000000 */
[----:B------:R-:W-:Y:S05]  /*2ec20*/  @!P0 BRA `(.L_x_1974) ;  /* 0x0000000000388947 */ /* 0x000fea0003800000 */
[----:B------:R-:W-:Y:S01]  /*2ec30*/  ISETP.GT.AND P0, PT, R84, 0x7e, PT ;  /* 0x0000007e5400780c */ /* 0x000fe20003f04270 */
[----:B------:R-:W-:-:S12]  /*2ec40*/  BSSY B3, `(.L_x_1975) ;  /* 0x0000009000037945 */ /* 0x000fd80003800000 */
[----:B------:R-:W-:Y:S05]  /*2ec50*/  @P0 BRA `(.L_x_1976) ;  /* 0x00000000001c0947 */ /* 0x000fea0003800000 */
.L_x_1977:
[--C-:B------:R-:W-:Y:S02]  /*2ec60*/  SHF.R.U32.HI R50, RZ, 0x19, R91.reuse ;  /* 0x00000019ff327819 */ /* 0x100fe4000001165b */
[C---:B------:R-:W-:Y:S01]  /*2ec70*/  ISETP.LT.AND P1, PT, R33.reuse, 0xfd, PT ;  /* 0x000000fd2100780c */ /* 0x040fe20003f21270 */
[----:B------:R-:W-:Y:S01]  /*2ec80*/  VIADD R33, R33, 0x1 ;  /* 0x0000000121217836 */ /* 0x000fe20000000000 */
[----:B------:R-:W-:Y:S02]  /*2ec90*/  LOP3.LUT R50, R50, 0x1, RZ, 0xc0, !PT ;  /* 0x0000000132327812 */ /* 0x000fe400078ec0ff */
[----:B------:R-:W-:Y:S02]  /*2eca0*/  SHF.R.U32.HI R91, RZ, 0x1, R91 ;  /* 0x00000001ff5b7819 */ /* 0x000fe4000001165b */
[----:B------:R-:W-:-:S13]  /*2ecb0*/  ISETP.NE.U32.AND P0, PT, R50, 0x1, PT ;  /* 0x000000013200780c */ /* 0x000fda0003f05070 */
[----:B------:R-:W-:Y:S05]  /*2ecc0*/  @!P0 BRA P1, `(.L_x_1977) ;  /* 0xfffffffc00e48947 */ /* 0x000fea000083ffff */
.L_x_1976:
[----:B------:R-:W-:Y:S05]  /*2ecd0*/  BSYNC B3 ;  /* 0x0000000000037941 */ /* 0x000fea0003800000 */
.L_x_1975:
[----:B------:R-:W-:-:S13]  /*2ece0*/  LOP3.LUT P0, RZ, R91, 0x1000000, RZ, 0xc0, !PT ;  /* 0x010000005bff7812 */ /* 0x000fda000780c0ff */
[----:B------:R-:W-:Y:S01]  /*2ecf0*/  @P0 LEA R86, R51, 0x7f800000, 0x1c ;  /* 0x7f80000033560811 */ /* 0x000fe200078ee0ff */
[----:B------:R-:W-:Y:S06]  /*2ed00*/  @P0 BRA `(.L_x_1973) ;  /* 0x0000000000300947 */ /* 0x000fec0003800000 */
.L_x_1974:
        /* <DEDUP_REMOVED lines=9> */
.L_x_1966:
[----:B------:R-:W-:Y:S01]  /*2eda0*/  LEA R86, R51, 0x7f800000, 0x1c ;  /* 0x7f80000033567811 */ /* 0x000fe200078ee0ff */
[----:B------:R-:W-:Y:S06]  /*2edb0*/  BRA `(.L_x_1973) ;  /* 0x0000000000047947 */ /* 0x000fec0003800000 */
.L_x_1962:
[----:B------:R-:W-:-:S07]  /*2edc0*/  IMAD.SHL.U32 R86, R51, 0x10000000, RZ ;  /* 0x1000000033567824 */ /* 0x000fce00078e00ff */
.L_x_1973:
[----:B------:R-:W-:Y:S05]  /*2edd0*/  BSYNC B2 ;  /* 0x0000000000027941 */ /* 0x000fea0003800000 */
.L_x_1961:
        /* <DEDUP_REMOVED lines=19> */
.L_x_1982:
[C---:B------:R-:W-:Y:S01]  /*2ef10*/  LOP3.LUT P0, RZ, R91.reuse, 0x3, RZ, 0xc0, !PT ;  /* 0x000000035bff7812 */ /* 0x040fe2000780c0ff */
[----:B------:R-:W-:Y:S02]  /*2ef20*/  IMAD.SHL.U32 R91, R91, 0x2, RZ ;  /* 0x000000025b5b7824 */ /* 0x000fe400078e00ff */
[----:B------:R-:W-:-:S10]  /*2ef30*/  VIADD R84, R84, 0xffffffff ;  /* 0xffffffff54547836 */ /* 0x000fd40000000000 */
[----:B------:R-:W-:Y:S05]  /*2ef40*/  @!P0 BRA `(.L_x_1982) ;  /* 0xfffffffc00f08947 */ /* 0x000fea000383ffff */
[----:B------:R-:W-:Y:S05]  /*2ef50*/  BSYNC B4 ;  /* 0x0000000000047941 */ /* 0x000fea0003800000 */
.L_x_1981:
[----:B------:R-:W-:Y:S05]  /*2ef60*/  BSYNC B3 ;  /* 0x0000000000037941 */ /* 0x000fea0003800000 */
.L_x_1980:
        /* <DEDUP_REMOVED lines=30> */
.L_x_1989:
[----:B------:R-:W-:Y:S05]  /*2f150*/  BSYNC B4 ;  /* 0x0000000000047941 */ /* 0x000fea0003800000 */
.L_x_1988:
[----:B------:R-:W-:Y:S01]  /*2f160*/  IMAD.IADD R52, R52, 0x1, R85 ;  /* 0x0000000134347824 */ /* 0x000fe200078e0255 */
[----:B------:R-:W-:Y:S06]  /*2f170*/  BRA `(.L_x_1987) ;  /* 0x0000000000087947 */ /* 0x000fec0003800000 */
.L_x_1986:
[----:B------:R-:W-:-:S05]  /*2f180*/  VIADD R52, R84, 0x94 ;  /* 0x0000009454347836 */ /* 0x000fca0000000000 */
[----:B------:R-:W-:-:S07]  /*2f190*/  SHF.L.U32 R52, R91, R52, RZ ;  /* 0x000000345b347219 */ /* 0x000fce00000006ff */
.L_x_1987:
[----:B------:R-:W-:Y:S05]  /*2f1a0*/  BSYNC B3 ;  /* 0x0000000000037941 */ /* 0x000fea0003800000 */
.L_x_1985:
[C---:B------:R-:W-:Y:S01]  /*2f1b0*/  LOP3.LUT P0, RZ, R52.reuse, 0x1800000, RZ, 0xc0, !PT ;  /* 0x0180000034ff7812 */ /* 0x040fe2000780c0ff */
[----:B------:R-:W-:Y:S01]  /*2f1c0*/  IMAD.SHL.U32 R51, R51, 0x10000000, RZ ;  /* 0x1000000033337824 */ /* 0x000fe200078e00ff */
[----:B------:R-:W-:-:S04]  /*2f1d0*/  LOP3.LUT R52, R52, 0x7fffff, RZ, 0xc0, !PT ;  /* 0x007fffff34347812 */ /* 0x000fc800078ec0ff */
[----:B------:R-:W-:-:S07]  /*2f1e0*/  LOP3.LUT R85, R51, 0xf0000000, R52, 0xe2, !PT ;  /* 0xf000000033557812 */ /* 0x000fce00078ee234 */
[----:B------:R-:W-:Y:S01]  /*2f1f0*/  @P0 LOP3.LUT R85, R85, 0x800000, RZ, 0xfc, !PT ;  /* 0x0080000055550812 */ /* 0x000fe200078efcff */
[----:B------:R-:W-:Y:S06]  /*2f200*/  BRA `(.L_x_1990) ;  /* 0x0000000000787947 */ /* 0x000fec0003800000 */
.L_x_1984:
[C---:B------:R-:W-:Y:S01]  /*2f210*/  LOP3.LUT P0, RZ, R91.reuse, 0x4, RZ, 0xc0, !PT ;  /* 0x000000045bff7812 */ /* 0x040fe2000780c0ff */
[----:B------:R-:W-:Y:S02]  /*2f220*/  IMAD.SHL.U32 R91, R91, 0x400000, RZ ;  /* 0x004000005b5b7824 */ /* 0x000fe400078e00ff */
[----:B------:R-:W-:-:S10]  /*2f230*/  VIADD R33, R84, 0x7f ;  /* 0x0000007f54217836 */ /* 0x000fd40000000000 */
[----:B------:R-:W-:Y:S05]  /*2f240*/  @!P0 BRA `(.L_x_1991) ;  /* 0x0000000000388947 */ /* 0x000fea0003800000 */
[----:B------:R-:W-:Y:S01]  /*2f250*/  ISETP.GT.AND P0, PT, R84, 0x7e, PT ;  /* 0x0000007e5400780c */ /* 0x000fe20003f04270 */
[----:B------:R-:W-:-:S12]  /*2f260*/  BSSY B3, `(.L_x_1992) ;  /* 0x0000009000037945 */ /* 0x000fd80003800000 */
[----:B------:R-:W-:Y:S05]  /*2f270*/  @P0 BRA `(.L_x_1993) ;  /* 0x00000000001c0947 */ /* 0x000fea0003800000 */
.L_x_1994:
[--C-:B------:R-:W-:Y:S02]  /*2f280*/  SHF.R.U32.HI R50, RZ, 0x19, R91.reuse ;  /* 0x00000019ff327819 */ /* 0x100fe4000001165b */
[C---:B------:R-:W-:Y:S01]  /*2f290*/  ISETP.LT.AND P1, PT, R33.reuse, 0xfd, PT ;  /* 0x000000fd2100780c */ /* 0x040fe20003f21270 */
[----:B------:R-:W-:Y:S01]  /*2f2a0*/  VIADD R33, R33, 0x1 ;  /* 0x0000000121217836 */ /* 0x000fe20000000000 */
[----:B------:R-:W-:Y:S02]  /*2f2b0*/  LOP3.LUT R50, R50, 0x1, RZ, 0xc0, !PT ;  /* 0x0000000132327812 */ /* 0x000fe400078ec0ff */
[----:B------:R-:W-:Y:S02]  /*2f2c0*/  SHF.R.U32.HI R91, RZ, 0x1, R91 ;  /* 0x00000001ff5b7819 */ /* 0x000fe4000001165b */
[----:B------:R-:W-:-:S13]  /*2f2d0*/  ISETP.NE.U32.AND P0, PT, R50, 0x1, PT ;  /* 0x000000013200780c */ /* 0x000fda0003f05070 */
[----:B------:R-:W-:Y:S05]  /*2f2e0*/  @!P0 BRA P1, `(.L_x_1994) ;  /* 0xfffffffc00e48947 */ /* 0x000fea000083ffff */
.L_x_1993:
[----:B------:R-:W-:Y:S05]  /*2f2f0*/  BSYNC B3 ;  /* 0x0000000000037941 */ /* 0x000fea0003800000 */
.L_x_1992:
[----:B------:R-:W-:-:S13]  /*2f300*/  LOP3.LUT P0, RZ, R91, 0x1000000, RZ, 0xc0, !PT ;  /* 0x010000005bff7812 */ /* 0x000fda000780c0ff */
[----:B------:R-:W-:Y:S01]  /*2f310*/  @P0 LEA R85, R51, 0x7f800000, 0x1c ;  /* 0x7f80000033550811 */ /* 0x000fe200078ee0ff */
[----:B------:R-:W-:Y:S06]  /*2f320*/  @P0 BRA `(.L_x_1990) ;  /* 0x0000000000300947 */ /* 0x000fec0003800000 */
.L_x_1991:
        /* <DEDUP_REMOVED lines=9> */
.L_x_1983:
[----:B------:R-:W-:Y:S01]  /*2f3c0*/  LEA R85, R51, 0x7f800000, 0x1c ;  /* 0x7f80000033557811 */ /* 0x000fe200078ee0ff */
[----:B------:R-:W-:Y:S06]  /*2f3d0*/  BRA `(.L_x_1990) ;  /* 0x0000000000047947 */ /* 0x000fec0003800000 */
.L_x_1979:
[----:B------:R-:W-:-:S07]  /*2f3e0*/  IMAD.SHL.U32 R85, R51, 0x10000000, RZ ;  /* 0x1000000033557824 */ /* 0x000fce00078e00ff */
.L_x_1990:
[----:B------:R-:W-:Y:S05]  /*2f3f0*/  BSYNC B2 ;  /* 0x0000000000027941 */ /* 0x000fea0003800000 */
.L_x_1978:
        /* <DEDUP_REMOVED lines=19> */
.L_x_1999:
[C---:B------:R-:W-:Y:S01]  /*2f530*/  LOP3.LUT P0, RZ, R93.reuse, 0x3, RZ, 0xc0, !PT ;  /* 0x000000035dff7812 */ /* 0x040fe2000780c0ff */
[----:B------:R-:W-:Y:S02]  /*2f540*/  IMAD.SHL.U32 R93, R93, 0x2, RZ ;  /* 0x000000025d5d7824 */ /* 0x000fe400078e00ff */
[----:B------:R-:W-:-:S10]  /*2f550*/  VIADD R84, R84, 0xffffffff ;  /* 0xffffffff54547836 */ /* 0x000fd40000000000 */
[----:B------:R-:W-:Y:S05]  /*2f560*/  @!P0 BRA `(.L_x_1999) ;  /* 0xfffffffc00f08947 */ /* 0x000fea000383ffff */
[----:B------:R-:W-:Y:S05]  /*2f570*/  BSYNC B4 ;  /* 0x0000000000047941 */ /* 0x000fea0003800000 */
.L_x_1998:
[----:B------:R-:W-:Y:S05]  /*2f580*/  BSYNC B3 ;  /* 0x0000000000037941 */ /* 0x000fea0003800000 */
.L_x_1997:
        /* <DEDUP_REMOVED lines=30> */
.L_x_2006:
[----:B------:R-:W-:Y:S05]  /*2f770*/  BSYNC B4 ;  /* 0x0000000000047941 */ /* 0x000fea0003800000 */
.L_x_2005:
[----:B------:R-:W-:Y:S01]  /*2f780*/  IMAD.IADD R52, R52, 0x1, R91 ;  /* 0x0000000134347824 */ /* 0x000fe200078e025b */
[----:B------:R-:W-:Y:S06]  /*2f790*/  BRA `(.L_x_2004) ;  /* 0x0000000000087947 */ /* 0x000fec0003800000 */
.L_x_2003:
[----:B------:R-:W-:-:S05]  /*2f7a0*/  VIADD R52, R84, 0x94 ;  /* 0x0000009454347836 */ /* 0x000fca0000000000 */
[----:B------:R-:W-:-:S07]  /*2f7b0*/  SHF.L.U32 R52, R93, R52, RZ ;  /* 0x000000345d347219 */ /* 0x000fce00000006ff */
.L_x_2004:
[----:B------:R-:W-:Y:S05]  /*2f7c0*/  BSYNC B3 ;  /* 0x0000000000037941 */ /* 0x000fea0003800000 */
.L_x_2002:
[C---:B------:R-:W-:Y:S01]  /*2f7d0*/  LOP3.LUT P0, RZ, R52.reuse, 0x1800000, RZ, 0xc0, !PT ;  /* 0x0180000034ff7812 */ /* 0x040fe2000780c0ff */
[----:B------:R-:W-:Y:S01]  /*2f7e0*/  IMAD.SHL.U32 R51, R51, 0x10000000, RZ ;  /* 0x1000000033337824 */ /* 0x000fe200078e00ff */
[----:B------:R-:W-:-:S04]  /*2f7f0*/  LOP3.LUT R52, R52, 0x7fffff, RZ, 0xc0, !PT ;  /* 0x007fffff34347812 */ /* 0x000fc800078ec0ff */
[----:B------:R-:W-:-:S07]  /*2f800*/  LOP3.LUT R84, R51, 0xf0000000, R52, 0xe2, !PT ;  /* 0xf000000033547812 */ /* 0x000fce00078ee234 */
[----:B------:R-:W-:Y:S01]  /*2f810*/  @P0 LOP3.LUT R84, R84, 0x800000, RZ, 0xfc, !PT ;  /* 0x0080000054540812 */ /* 0x000fe200078efcff */
[----:B------:R-:W-:Y:S06]  /*2f820*/  BRA `(.L_x_2007) ;  /* 0x0000000000787947 */ /* 0x000fec0003800000 */
.L_x_2001:
[C---:B------:R-:W-:Y:S01]  /*2f830*/  LOP3.LUT P0, RZ, R93.reuse, 0x4, RZ, 0xc0, !PT ;  /* 0x000000045dff7812 */ /* 0x040fe2000780c0ff */
[----:B------:R-:W-:Y:S02]  /*2f840*/  VIADD R33, R84, 0x7f ;  /* 0x0000007f54217836 */ /* 0x000fe40000000000 */
[----:B------:R-:W-:-:S10]  /*2f850*/  IMAD.SHL.U32 R93, R93, 0x400000, RZ ;  /* 0x004000005d5d7824 */ /* 0x000fd400078e00ff */
[----:B------:R-:W-:Y:S05]  /*2f860*/  @!P0 BRA `(.L_x_2008) ;  /* 0x0000000000388947 */ /* 0x000fea0003800000 */
[----:B------:R-:W-:Y:S01]  /*2f870*/  ISETP.GT.AND P0, PT, R84, 0x7e, PT ;  /* 0x0000007e5400780c */ /* 0x000fe20003f04270 */
[----:B------:R-:W-:-:S12]  /*2f880*/  BSSY B3, `(.L_x_2009) ;  /* 0x0000009000037945 */ /* 0x000fd80003800000 */
[----:B------:R-:W-:Y:S05]  /*2f890*/  @P0 BRA `(.L_x_2010) ;  /* 0x00000000001c0947 */ /* 0x000fea0003800000 */
.L_x_2011:
[--C-:B------:R-:W-:Y:S02]  /*2f8a0*/  SHF.R.U32.HI R50, RZ, 0x19, R93.reuse ;  /* 0x00000019ff327819 */ /* 0x100fe4000001165d */
[C---:B------:R-:W-:Y:S01]  /*2f8b0*/  ISETP.LT.AND P1, PT, R33.reuse, 0xfd, PT ;  /* 0x000000fd2100780c */ /* 0x040fe20003f21270 */
[----:B------:R-:W-:Y:S01]  /*2f8c0*/  VIADD R33, R33, 0x1 ;  /* 0x0000000121217836 */ /* 0x000fe20000000000 */
[----:B------:R-:W-:Y:S02]  /*2f8d0*/  LOP3.LUT R50, R50, 0x1, RZ, 0xc0, !PT ;  /* 0x0000000132327812 */ /* 0x000fe400078ec0ff */
[----:B------:R-:W-:Y:S02]  /*2f8e0*/  SHF.R.U32.HI R93, RZ, 0x1, R93 ;  /* 0x00000001ff5d7819 */ /* 0x000fe4000001165d */
[----:B------:R-:W-:-:S13]  /*2f8f0*/  ISETP.NE.U32.AND P0, PT, R50, 0x1, PT ;  /* 0x000000013200780c */ /* 0x000fda0003f05070 */
[----:B------:R-:W-:Y:S05]  /*2f900*/  @!P0 BRA P1, `(.L_x_2011) ;  /* 0xfffffffc00e48947 */ /* 0x000fea000083ffff */
.L_x_2010:
[----:B------:R-:W-:Y:S05]  /*2f910*/  BSYNC B3 ;  /* 0x0000000000037941 */ /* 0x000fea0003800000 */
.L_x_2009:
[----:B------:R-:W-:-:S13]  /*2f920*/  LOP3.LUT P0, RZ, R93, 0x1000000, RZ, 0xc0, !PT ;  /* 0x010000005dff7812 */ /* 0x000fda000780c0ff */
[----:B------:R-:W-:Y:S01]  /*2f930*/  @P0 LEA R84, R51, 0x7f800000, 0x1c ;  /* 0x7f80000033540811 */ /* 0x000fe200078ee0ff */
[----:B------:R-:W-:Y:S06]  /*2f940*/  @P0 BRA `(.L_x_2007) ;  /* 0x0000000000300947 */ /* 0x000fec0003800000 */
.L_x_2008:
        /* <DEDUP_REMOVED lines=9> */
.L_x_2000:
[----:B------:R-:W-:Y:S01]  /*2f9e0*/  LEA R84, R51, 0x7f800000, 0x1c ;  /* 0x7f80000033547811 */ /* 0x000fe200078ee0ff */
[----:B------:R-:W-:Y:S06]  /*2f9f0*/  BRA `(.L_x_2007) ;  /* 0x0000000000047947 */ /* 0x000fec0003800000 */
.L_x_1996:
[----:B------:R-:W-:-:S07]  /*2fa00*/  IMAD.SHL.U32 R84, R51, 0x10000000, RZ ;  /* 0x1000000033547824 */ /* 0x000fce00078e00ff */
.L_x_2007:
[----:B------:R-:W-:Y:S05]  /*2fa10*/  BSYNC B2 ;  /* 0x0000000000027941 */ /* 0x000fea0003800000 */
.L_x_1995:
        /* <DEDUP_REMOVED lines=19> */
.L_x_2016:
[C---:B------:R-:W-:Y:S01]  /*2fb50*/  LOP3.LUT P0, RZ, R93.reuse, 0x3, RZ, 0xc0, !PT ;  /* 0x000000035dff7812 */ /* 0x040fe2000780c0ff */
[----:B------:R-:W-:Y:S02]  /*2fb60*/  IMAD.SHL.U32 R93, R93, 0x2, RZ ;  /* 0x000000025d5d7824 */ /* 0x000fe400078e00ff */
[----:B------:R-:W-:-:S10]  /*2fb70*/  VIADD R90, R90, 0xffffffff ;  /* 0xffffffff5a5a7836 */ /* 0x000fd40000000000 */
[----:B------:R-:W-:Y:S05]  /*2fb80*/  @!P0 BRA `(.L_x_2016) ;  /* 0xfffffffc00f08947 */ /* 0x000fea000383ffff */
[----:B------:R-:W-:Y:S05]  /*2fb90*/  BSYNC B4 ;  /* 0x0000000000047941 */ /* 0x000fea0003800000 */
.L_x_2015:
[----:B------:R-:W-:Y:S05]  /*2fba0*/  BSYNC B3 ;  /* 0x0000000000037941 */ /* 0x000fea0003800000 */
.L_x_2014:
        /* <DEDUP_REMOVED lines=30> */
.L_x_2023:
[----:B------:R-:W-:Y:S05]  /*2fd90*/  BSYNC B4 ;  /* 0x0000000000047941 */ /* 0x000fea0003800000 */
.L_x_2022:
[----:B------:R-:W-:Y:S01]  /*2fda0*/  IMAD.IADD R52, R52, 0x1, R91 ;  /* 0x0000000134347824 */ /* 0x000fe200078e025b */
[----:B------:R-:W-:Y:S06]  /*2fdb0*/  BRA `(.L_x_2021) ;  /* 0x0000000000087947 */ /* 0x000fec0003800000 */
.L_x_2020:
[----:B------:R-:W-:-:S05]  /*2fdc0*/  VIADD R52, R90, 0x94 ;  /* 0x000000945a347836 */ /* 0x000fca0000000000 */
[----:B------:R-:W-:-:S07]  /*2fdd0*/  SHF.L.U32 R52, R93, R52, RZ ;  /* 0x000000345d347219 */ /* 0x000fce00000006ff */
.L_x_2021:
[----:B------:R-:W-:Y:S05]  /*2fde0*/  BSYNC B3 ;  /* 0x0000000000037941 */ /* 0x000fea0003800000 */
.L_x_2019:
[C---:B------:R-:W-:Y:S01]  /*2fdf0*/  LOP3.LUT P0, RZ, R52.reuse, 0x1800000, RZ, 0xc0, !PT ;  /* 0x0180000034ff7812 */ /* 0x040fe2000780c0ff */
[----:B------:R-:W-:Y:S01]  /*2fe00*/  IMAD.SHL.U32 R50, R51, 0x10000000, RZ ;  /* 0x1000000033327824 */ /* 0x000fe200078e00ff */
[----:B------:R-:W-:-:S04]  /*2fe10*/  LOP3.LUT R33, R52, 0x7fffff, RZ, 0xc0, !PT ;  /* 0x007fffff34217812 */ /* 0x000fc800078ec0ff */
[----:B------:R-:W-:-:S07]  /*2fe20*/  LOP3.LUT R33, R50, 0xf0000000, R33, 0xe2, !PT ;  /* 0xf000000032217812 */ /* 0x000fce00078ee221 */
[----:B------:R-:W-:Y:S01]  /*2fe30*/  @P0 LOP3.LUT R33, R33, 0x800000, RZ, 0xfc, !PT ;  /* 0x0080000021210812 */ /* 0x000fe200078efcff */
[----:B------:R-:W-:Y:S06]  /*2fe40*/  BRA `(.L_x_2024) ;  /* 0x0000000000787947 */ /* 0x000fec0003800000 */
.L_x_2018:
[C---:B------:R-:W-:Y:S01]  /*2fe50*/  LOP3.LUT P0, RZ, R93.reuse, 0x4, RZ, 0xc0, !PT ;  /* 0x000000045dff7812 */ /* 0x040fe2000780c0ff */
[----:B------:R-:W-:Y:S02]  /*2fe60*/  VIADD R50, R90, 0x7f ;  /* 0x0000007f5a327836 */ /* 0x000fe40000000000 */
[----:B------:R-:W-:-:S10]  /*2fe70*/  IMAD.SHL.U32 R93, R93, 0x400000, RZ ;  /* 0x004000005d5d7824 */ /* 0x000fd400078e00ff */
[----:B------:R-:W-:Y:S05]  /*2fe80*/  @!P0 BRA `(.L_x_2025) ;  /* 0x0000000000388947 */ /* 0x000fea0003800000 */
[----:B------:R-:W-:Y:S01]  /*2fe90*/  ISETP.GT.AND P0, PT, R90, 0x7e, PT ;  /* 0x0000007e5a00780c */ /* 0x000fe20003f04270 */
[----:B------:R-:W-:-:S12]  /*2fea0*/  BSSY B3, `(.L_x_2026) ;  /* 0x0000009000037945 */ /* 0x000fd80003800000 */
[----:B------:R-:W-:Y:S05]  /*2feb0*/  @P0 BRA `(.L_x_2027) ;  /* 0x00000000001c0947 */ /* 0x000fea0003800000 */
.L_x_2028:
[--C-:B------:R-:W-:Y:S02]  /*2fec0*/  SHF.R.U32.HI R33, RZ, 0x19, R93.reuse ;  /* 0x00000019ff217819 */ /* 0x100fe4000001165d */
[C---:B------:R-:W-:Y:S01]  /*2fed0*/  ISETP.LT.AND P1, PT, R50.reuse, 0xfd, PT ;  /* 0x000000fd3200780c */ /* 0x040fe20003f21270 */
[----:B------:R-:W-:Y:S01]  /*2fee0*/  VIADD R50, R50, 0x1 ;  /* 0x0000000132327836 */ /* 0x000fe20000000000 */
[----:B------:R-:W-:Y:S02]  /*2fef0*/  LOP3.LUT R33, R33, 0x1, RZ, 0xc0, !PT ;  /* 0x0000000121217812 */ /* 0x000fe400078ec0ff */
[----:B------:R-:W-:Y:S02]  /*2ff00*/  SHF.R.U32.HI R93, RZ, 0x1, R93 ;  /* 0x00000001ff5d7819 */ /* 0x000fe4000001165d */
[----:B------:R-:W-:-:S13]  /*2ff10*/  ISETP.NE.U32.AND P0, PT, R33, 0x1, PT ;  /* 0x000000012100780c */ /* 0x000fda0003f05070 */
[----:B------:R-:W-:Y:S05]  /*2ff20*/  @!P0 BRA P1, `(.L_x_2028) ;  /* 0xfffffffc00e48947 */ /* 0x000fea000083ffff */
.L_x_2027:
[----:B------:R-:W-:Y:S05]  /*2ff30*/  BSYNC B3 ;  /* 0x0000000000037941 */ /* 0x000fea0003800000 */
.L_x_2026:
[----:B------:R-:W-:-:S13]  /*2ff40*/  LOP3.LUT P0, RZ, R93, 0x1000000, RZ, 0xc0, !PT ;  /* 0x010000005dff7812 */ /* 0x000fda000780c0ff */
[----:B------:R-:W-:Y:S01]  /*2ff50*/  @P0 LEA R33, R51, 0x7f800000, 0x1c ;  /* 0x7f80000033210811 */ /* 0x000fe200078ee0ff */
[----:B------:R-:W-:Y:S06]  /*2ff60*/  @P0 BRA `(.L_x_2024) ;  /* 0x0000000000300947 */ /* 0x000fec0003800000 */
.L_x_2025:
        /* <DEDUP_REMOVED lines=9> */
.L_x_2017:
[----:B------:R-:W-:Y:S01]  /*30000*/  LEA R33, R51, 0x7f800000, 0x1c ;  /* 0x7f80000033217811 */ /* 0x000fe200078ee0ff */
[----:B------:R-:W-:Y:S06]  /*30010*/  BRA `(.L_x_2024) ;  /* 0x0000000000047947 */ /* 0x000fec0003800000 */
.L_x_2013:
[----:B------:R-:W-:-:S07]  /*30020*/  IMAD.SHL.U32 R33, R51, 0x10000000, RZ ;  /* 0x1000000033217824 */ /* 0x000fce00078e00ff */
.L_x_2024:
[----:B------:R-:W-:Y:S05]  /*30030*/  BSYNC B2 ;  /* 0x0000000000027941 */ /* 0x000fea0003800000 */
.L_x_2012:
        /* <DEDUP_REMOVED lines=18> */
.L_x_2033:
[C---:B------:R-:W-:Y:S01]  /*30160*/  LOP3.LUT P0, RZ, R92.reuse, 0x3, RZ, 0xc0, !PT ;  /* 0x000000035cff7812 */ /* 0x040fe2000780c0ff */
[----:B------:R-:W-:Y:S02]  /*30170*/  IMAD.SHL.U32 R92, R92, 0x2, RZ ;  /* 0x000000025c5c7824 */ /* 0x000fe400078e00ff */
[----:B------:R-:W-:-:S10]  /*30180*/  VIADD R90, R90, 0xffffffff ;  /* 0xffffffff5a5a7836 */ /* 0x000fd40000000000 */
[----:B------:R-:W-:Y:S05]  /*30190*/  @!P0 BRA `(.L_x_2033) ;  /* 0xfffffffc00f08947 */ /* 0x000fea000383ffff */
[----:B------:R-:W-:Y:S05]  /*301a0*/  BSYNC B4 ;  /* 0x0000000000047941 */ /* 0x000fea0003800000 */
.L_x_2032:
[----:B------:R-:W-:Y:S05]  /*301b0*/  BSYNC B3 ;  /* 0x0000000000037941 */ /* 0x000fea0003800000 */
.L_x_2031:
        /* <DEDUP_REMOVED lines=30> */
.L_x_2040:
[----:B------:R-:W-:Y:S05]  /*303a0*/  BSYNC B4 ;  /* 0x0000000000047941 */ /* 0x000fea0003800000 */
.L_x_2039:
[----:B------:R-:W-:Y:S01]  /*303b0*/  IMAD.IADD R52, R52, 0x1, R91 ;  /* 0x0000000134347824 */ /* 0x000fe200078e025b */
[----:B------:R-:W-:Y:S06]  /*303c0*/  BRA `(.L_x_2038) ;  /* 0x0000000000087947 */ /* 0x000fec0003800000 */
.L_x_2037:
[----:B------:R-:W-:-:S05]  /*303d0*/  VIADD R51, R90, 0x94 ;  /* 0x000000945a337836 */ /* 0x000fca0000000000 */
[----:B------:R-:W-:-:S07]  /*303e0*/  SHF.L.U32 R52, R92, R51, RZ ;  /* 0x000000335c347219 */ /* 0x000fce00000006ff */
.L_x_2038:
[----:B------:R-:W-:Y:S05]  /*303f0*/  BSYNC B3 ;  /* 0x0000000000037941 */ /* 0x000fea0003800000 */
.L_x_2036:
        /* <DEDUP_REMOVED lines=8> */
.L_x_2035:
[----:B------:R-:W-:Y:S01]  /*30480*/  LOP3.LUT P0, RZ, R92, 0x4, RZ, 0xc0, !PT ;  /* 0x000000045cff7812 */ /* 0x000fe2000780c0ff */
[----:B------:R-:W-:Y:S02]  /*30490*/  VIADD R51, R90, 0x7f ;  /* 0x0000007f5a337836 */ /* 0x000fe40000000000 */
[----:B------:R-:W-:-:S10]  /*304a0*/  IMAD.SHL.U32 R92, R92, 0x400000, RZ ;  /* 0x004000005c5c7824 */ /* 0x000fd400078e00ff */
[----:B------:R-:W-:Y:S05]  /*304b0*/  @!P0 BRA `(.L_x_2042) ;  /* 0x00000000003c8947 */ /* 0x000fea0003800000 */
[----:B------:R-:W-:Y:S01]  /*304c0*/  ISETP.GT.AND P0, PT, R90, 0x7e, PT ;  /* 0x0000007e5a00780c */ /* 0x000fe20003f04270 */
[----:B------:R-:W-:-:S12]  /*304d0*/  BSSY B3, `(.L_x_2043) ;  /* 0x0000009000037945 */ /* 0x000fd80003800000 */
[----:B------:R-:W-:Y:S05]  /*304e0*/  @P0 BRA `(.L_x_2044) ;  /* 0x00000000001c0947 */ /* 0x000fea0003800000 */
.L_x_2045:
[--C-:B------:R-:W-:Y:S02]  /*304f0*/  SHF.R.U32.HI R50, RZ, 0x19, R92.reuse ;  /* 0x00000019ff327819 */ /* 0x100fe4000001165c */
[C---:B------:R-:W-:Y:S01]  /*30500*/  ISETP.LT.AND P1, PT, R51.reuse, 0xfd, PT ;  /* 0x000000fd3300780c */ /* 0x040fe20003f21270 */
[----:B------:R-:W-:Y:S01]  /*30510*/  VIADD R51, R51, 0x1 ;  /* 0x0000000133337836 */ /* 0x000fe20000000000 */
[----:B------:R-:W-:Y:S02]  /*30520*/  LOP3.LUT R50, R50, 0x1, RZ, 0xc0, !PT ;  /* 0x0000000132327812 */ /* 0x000fe400078ec0ff */
[----:B------:R-:W-:Y:S02]  /*30530*/  SHF.R.U32.HI R92, RZ, 0x1, R92 ;  /* 0x00000001ff5c7819 */ /* 0x000fe4000001165c */
[----:B------:R-:W-:-:S13]  /*30540*/  ISETP.NE.U32.AND P0, PT, R50, 0x1, PT ;  /* 0x000000013200780c */ /* 0x000fda0003f05070 */
[----:B------:R-:W-:Y:S05]  /*30550*/  @!P0 BRA P1, `(.L_x_2045) ;  /* 0xfffffffc00e48947 */ /* 0x000fea000083ffff */
.L_x_2044:
[----:B------:R-:W-:Y:S05]  /*30560*/  BSYNC B3 ;  /* 0x0000000000037941 */ /* 0x000fea0003800000 */
.L_x_2043:
[----:B------:R-:W-:-:S13]  /*30570*/  LOP3.LUT P0, RZ, R92, 0x1000000, RZ, 0xc0, !PT ;  /* 0x010000005cff7812 */ /* 0x000fda000780c0ff */
[----:B------:R-:W-:-:S04]  /*30580*/  @P0 LOP3.LUT R50, R34, 0x80000000, RZ, 0xc0, !PT ;  /* 0x8000000022320812 */ /* 0x000fc800078ec0ff */
[----:B------:R-:W-:Y:S01]  /*30590*/  @P0 LOP3.LUT R50, R50, 0x7f800000, RZ, 0xfc, !PT ;  /* 0x7f80000032320812 */ /* 0x000fe200078efcff */
[----:B------:R-:W-:Y:S06]  /*305a0*/  @P0 BRA `(.L_x_2041) ;  /* 0x0000000000400947 */ /* 0x000fec0003800000 */
.L_x_2042:
        /* <DEDUP_REMOVED lines=11> */
.L_x_2034:
[----:B------:R-:W-:-:S04]  /*30660*/  LOP3.LUT R34, R34, 0x80000000, RZ, 0xc0, !PT ;  /* 0x8000000022227812 */ /* 0x000fc800078ec0ff */
[----:B------:R-:W-:Y:S01]  /*30670*/  LOP3.LUT R50, R34, 0x7f800000, RZ, 0xfc, !PT ;  /* 0x7f80000022327812 */ /* 0x000fe200078efcff */
[----:B------:R-:W-:Y:S06]  /*30680*/  BRA `(.L_x_2041) ;  /* 0x0000000000087947 */ /* 0x000fec0003800000 */
.L_x_2030:
[----:B------:R-:W-:-:S05]  /*30690*/  LOP3.LUT R50, R50, 0x8, RZ, 0xc0, !PT ;  /* 0x0000000832327812 */ /* 0x000fca00078ec0ff */
[----:B------:R-:W-:-:S07]  /*306a0*/  IMAD.SHL.U32 R50, R50, 0x10000000, RZ ;  /* 0x1000000032327824 */ /* 0x000fce00078e00ff */
.L_x_2041:
[----:B------:R-:W-:Y:S05]  /*306b0*/  BSYNC B2 ;  /* 0x0000000000027941 */ /* 0x000fea0003800000 */
.L_x_2029:
        /* <DEDUP_REMOVED lines=19> */
.L_x_2050:
[C---:B------:R-:W-:Y:S01]  /*307f0*/  LOP3.LUT P0, RZ, R92.reuse, 0x3, RZ, 0xc0, !PT ;  /* 0x000000035cff7812 */ /* 0x040fe2000780c0ff */
[----:B------:R-:W-:Y:S02]  /*30800*/  IMAD.SHL.U32 R92, R92, 0x2, RZ ;  /* 0x000000025c5c7824 */ /* 0x000fe400078e00ff */
[----:B------:R-:W-:-:S10]  /*30810*/  VIADD R90, R90, 0xffffffff ;  /* 0xffffffff5a5a7836 */ /* 0x000fd40000000000 */
[----:B------:R-:W-:Y:S05]  /*30820*/  @!P0 BRA `(.L_x_2050) ;  /* 0xfffffffc00f08947 */ /* 0x000fea000383ffff */
[----:B------:R-:W-:Y:S05]  /*30830*/  BSYNC B4 ;  /* 0x0000000000047941 */ /* 0x000fea0003800000 */
.L_x_2049:
[----:B------:R-:W-:Y:S05]  /*30840*/  BSYNC B3 ;  /* 0x0000000000037941 */ /* 0x000fea0003800000 */
.L_x_2048:
        /* <DEDUP_REMOVED lines=30> */
.L_x_2057:
[----:B------:R-:W-:Y:S05]  /*30a30*/  BSYNC B4 ;  /* 0x0000000000047941 */ /* 0x000fea0003800000 */
.L_x_2056:
[----:B------:R-:W-:Y:S01]  /*30a40*/  IMAD.IADD R52, R52, 0x1, R91 ;  /* 0x0000000134347824 */ /* 0x000fe200078e025b */
[----:B------:R-:W-:Y:S06]  /*30a50*/  BRA `(.L_x_2055) ;  /* 0x0000000000087947 */ /* 0x000fec0003800000 */
.L_x_2054:
[----:B------:R-:W-:-:S05]  /*30a60*/  VIADD R51, R90, 0x94 ;  /* 0x000000945a337836 */ /* 0x000fca0000000000 */
[----:B------:R-:W-:-:S07]  /*30a70*/  SHF.L.U32 R52, R92, R51, RZ ;  /* 0x000000335c347219 */ /* 0x000fce00000006ff */
.L_x_2055:
[----:B------:R-:W-:Y:S05]  /*30a80*/  BSYNC B3 ;  /* 0x0000000000037941 */ /* 0x000fea0003800000 */
.L_x_2053:
[----:B------:R-:W-:Y:S02]  /*30a90*/  LOP3.LUT R50, R35, 0x8, RZ, 0xc0, !PT ;  /* 0x0000000823327812 */ /* 0x000fe400078ec0ff */
[C---:B------:R-:W-:Y:S02]  /*30aa0*/  LOP3.LUT P0, RZ, R52.reuse, 0x1800000, RZ, 0xc0, !PT ;  /* 0x0180000034ff7812 */ /* 0x040fe4000780c0ff */
[----:B------:R-:W-:Y:S01]  /*30ab0*/  LOP3.LUT R52, R52, 0x7fffff, RZ, 0xc0, !PT ;  /* 0x007fffff34347812 */ /* 0x000fe200078ec0ff */
[----:B------:R-:W-:-:S05]  /*30ac0*/  IMAD.SHL.U32 R51, R50, 0x10000000, RZ ;  /* 0x1000000032337824 */ /* 0x000fca00078e00ff */
[----:B------:R-:W-:-:S05]  /*30ad0*/  LOP3.LUT R90, R51, 0xf0000000, R52, 0xe2, !PT ;  /* 0xf0000000335a7812 */ /* 0x000fca00078ee234 */
[----:B------:R-:W-:Y:S01]  /*30ae0*/  @P0 LOP3.LUT R90, R90, 0x800000, RZ, 0xfc, !PT ;  /* 0x008000005a5a0812 */ /* 0x000fe200078efcff */
[----:B------:R-:W-:Y:S06]  /*30af0*/  BRA `(.L_x_2058) ;  /* 0x0000000000887947 */ /* 0x000fec0003800000 */
.L_x_2052:
[----:B------:R-:W-:Y:S01]  /*30b00*/  LOP3.LUT P0, RZ, R92, 0x4, RZ, 0xc0, !PT ;  /* 0x000000045cff7812 */ /* 0x000fe2000780c0ff */
[----:B------:R-:W-:Y:S02]  /*30b10*/  VIADD R50, R90, 0x7f ;  /* 0x0000007f5a327836 */ /* 0x000fe40000000000 */
[----:B------:R-:W-:-:S10]  /*30b20*/  IMAD.SHL.U32 R92, R92, 0x400000, RZ ;  /* 0x004000005c5c7824 */ /* 0x000fd400078e00ff */
[----:B------:R-:W-:Y:S05]  /*30b30*/  @!P0 BRA `(.L_x_2059) ;  /* 0x00000000003c8947 */ /* 0x000fea0003800000 */
[----:B------:R-:W-:Y:S01]  /*30b40*/  ISETP.GT.AND P0, PT, R90, 0x7e, PT ;  /* 0x0000007e5a00780c */ /* 0x000fe20003f04270 */
[----:B------:R-:W-:-:S12]  /*30b50*/  BSSY B3, `(.L_x_2060) ;  /* 0x0000009000037945 */ /* 0x000fd80003800000 */
[----:B------:R-:W-:Y:S05]  /*30b60*/  @P0 BRA `(.L_x_2061) ;  /* 0x00000000001c0947 */ /* 0x000fea0003800000 */
.L_x_2062:
[--C-:B------:R-:W-:Y:S02]  /*30b70*/  SHF.R.U32.HI R51, RZ, 0x19, R92.reuse ;  /* 0x00000019ff337819 */ /* 0x100fe4000001165c */
[C---:B------:R-:W-:Y:S01]  /*30b80*/  ISETP.LT.AND P1, PT, R50.reuse, 0xfd, PT ;  /* 0x000000fd3200780c */ /* 0x040fe20003f21270 */
[----:B------:R-:W-:Y:S01]  /*30b90*/  VIADD R50, R50, 0x1 ;  /* 0x0000000132327836 */ /* 0x000fe20000000000 */
[----:B------:R-:W-:Y:S02]  /*30ba0*/  LOP3.LUT R51, R51, 0x1, RZ, 0xc0, !PT ;  /* 0x0000000133337812 */ /* 0x000fe400078ec0ff */
[----:B------:R-:W-:Y:S02]  /*30bb0*/  SHF.R.U32.HI R92, RZ, 0x1, R92 ;  /* 0x00000001ff5c7819 */ /* 0x000fe4000001165c */
[----:B------:R-:W-:-:S13]  /*30bc0*/  ISETP.NE.U32.AND P0, PT, R51, 0x1, PT ;  /* 0x000000013300780c */ /* 0x000fda0003f05070 */
[----:B------:R-:W-:Y:S05]  /*30bd0*/  @!P0 BRA P1, `(.L_x_2062) ;  /* 0xfffffffc00e48947 */ /* 0x000fea000083ffff */
.L_x_2061:
[----:B------:R-:W-:Y:S05]  /*30be0*/  BSYNC B3 ;  /* 0x0000000000037941 */ /* 0x000fea0003800000 */
.L_x_2060:
[----:B------:R-:W-:-:S13]  /*30bf0*/  LOP3.LUT P0, RZ, R92, 0x1000000, RZ, 0xc0, !PT ;  /* 0x010000005cff7812 */ /* 0x000fda000780c0ff */
[----:B------:R-:W-:-:S04]  /*30c00*/  @P0 LOP3.LUT R90, R35, 0x8, RZ, 0xc0, !PT ;  /* 0x00000008235a0812 */ /* 0x000fc800078ec0ff */
[----:B------:R-:W-:Y:S01]  /*30c10*/  @P0 LEA R90, R90, 0x7f800000, 0x1c ;  /* 0x7f8000005a5a0811 */ /* 0x000fe200078ee0ff */
[----:B------:R-:W-:Y:S06]  /*30c20*/  @P0 BRA `(.L_x_2058) ;  /* 0x00000000003c0947 */ /* 0x000fec0003800000 */
.L_x_2059:
        /* <DEDUP_REMOVED lines=10> */
.L_x_2051:
[----:B------:R-:W-:-:S04]  /*30cd0*/  LOP3.LUT R90, R35, 0x8, RZ, 0xc0, !PT ;  /* 0x00000008235a7812 */ /* 0x000fc800078ec0ff */
[----:B------:R-:W-:Y:S01]  /*30ce0*/  LEA R90, R90, 0x7f800000, 0x1c ;  /* 0x7f8000005a5a7811 */ /* 0x000fe200078ee0ff */
[----:B------:R-:W-:Y:S06]  /*30cf0*/  BRA `(.L_x_2058) ;  /* 0x0000000000087947 */ /* 0x000fec0003800000 */
.L_x_2047:
[----:B------:R-:W-:-:S05]  /*30d00*/  LOP3.LUT R90, R35, 0x8, RZ, 0xc0, !PT ;  /* 0x00000008235a7812 */ /* 0x000fca00078ec0ff */
[----:B------:R-:W-:-:S07]  /*30d10*/  IMAD.SHL.U32 R90, R90, 0x10000000, RZ ;  /* 0x100000005a5a7824 */ /* 0x000fce00078e00ff */
.L_x_2058:
[----:B------:R-:W-:Y:S05]  /*30d20*/  BSYNC B2 ;  /* 0x0000000000027941 */ /* 0x000fea0003800000 */
.L_x_2046:
        /* <DEDUP_REMOVED lines=19> */
.L_x_2067:
[C---:B------:R-:W-:Y:S01]  /*30e60*/  LOP3.LUT P0, RZ, R108.reuse, 0x3, RZ, 0xc0, !PT ;  /* 0x000000036cff7812 */ /* 0x040fe2000780c0ff */
[----:B------:R-:W-:Y:S02]  /*30e70*/  IMAD.SHL.U32 R108, R108, 0x2, RZ ;  /* 0x000000026c6c7824 */ /* 0x000fe400078e00ff */
[----:B------:R-:W-:-:S10]  /*30e80*/  VIADD R93, R93, 0xffffffff ;  /* 0xffffffff5d5d7836 */ /* 0x000fd40000000000 */
[----:B------:R-:W-:Y:S05]  /*30e90*/  @!P0 BRA `(.L_x_2067) ;  /* 0xfffffffc00f08947 */ /* 0x000fea000383ffff */
[----:B------:R-:W-:Y:S05]  /*30ea0*/  BSYNC B4 ;  /* 0x0000000000047941 */ /* 0x000fea0003800000 */
.L_x_2066:
[----:B------:R-:W-:Y:S05]  /*30eb0*/  BSYNC B3 ;  /* 0x0000000000037941 */ /* 0x000fea0003800000 */
.L_x_2065:
        /* <DEDUP_REMOVED lines=30> */
.L_x_2074:
[----:B------:R-:W-:Y:S05]  /*310a0*/  BSYNC B4 ;  /* 0x0000000000047941 */ /* 0x000fea0003800000 */
.L_x_2073:
[----:B------:R-:W-:Y:S01]  /*310b0*/  IMAD.IADD R91, R91, 0x1, R92 ;  /* 0x000000015b5b7824 */ /* 0x000fe200078e025c */
[----:B------:R-:W-:Y:S06]  /*310c0*/  BRA `(.L_x_2072) ;  /* 0x0000000000087947 */ /* 0x000fec0003800000 */
.L_x_2071:
[----:B------:R-:W-:-:S05]  /*310d0*/  VIADD R91, R93, 0x94 ;  /* 0x000000945d5b7836 */ /* 0x000fca0000000000 */
[----:B------:R-:W-:-:S07]  /*310e0*/  SHF.L.U32 R91, R108, R91, RZ ;  /* 0x0000005b6c5b7219 */ /* 0x000fce00000006ff */
.L_x_2072:
[----:B------:R-:W-:Y:S05]  /*310f0*/  BSYNC B3 ;  /* 0x0000000000037941 */ /* 0x000fea0003800000 */
.L_x_2070:
[C---:B------:R-:W-:Y:S01]  /*31100*/  LOP3.LUT P0, RZ, R91.reuse, 0x1800000, RZ, 0xc0, !PT ;  /* 0x018000005bff7812 */ /* 0x040fe2000780c0ff */
[----:B------:R-:W-:Y:S01]  /*31110*/  IMAD.SHL.U32 R52, R52, 0x10000000, RZ ;  /* 0x1000000034347824 */ /* 0x000fe200078e00ff */
[----:B------:R-:W-:-:S04]  /*31120*/  LOP3.LUT R91, R91, 0x7fffff, RZ, 0xc0, !PT ;  /* 0x007fffff5b5b7812 */ /* 0x000fc800078ec0ff */
[----:B------:R-:W-:-:S07]  /*31130*/  LOP3.LUT R91, R52, 0xf0000000, R91, 0xe2, !PT ;  /* 0xf0000000345b7812 */ /* 0x000fce00078ee25b */
[----:B------:R-:W-:Y:S01]  /*31140*/  @P0 LOP3.LUT R91, R91, 0x800000, RZ, 0xfc, !PT ;  /* 0x008000005b5b0812 */ /* 0x000fe200078efcff */
[----:B------:R-:W-:Y:S06]  /*31150*/  BRA `(.L_x_2075) ;  /* 0x0000000000787947 */ /* 0x000fec0003800000 */
.L_x_2069:
[C---:B------:R-:W-:Y:S01]  /*31160*/  LOP3.LUT P0, RZ, R108.reuse, 0x4, RZ, 0xc0, !PT ;  /* 0x000000046cff7812 */ /* 0x040fe2000780c0ff */
[----:B------:R-:W-:Y:S02]  /*31170*/  VIADD R50, R93, 0x7f ;  /* 0x0000007f5d327836 */ /* 0x000fe40000000000 */
[----:B------:R-:W-:-:S10]  /*31180*/  IMAD.SHL.U32 R108, R108, 0x400000, RZ ;  /* 0x004000006c6c7824 */ /* 0x000fd400078e00ff */
[----:B------:R-:W-:Y:S05]  /*31190*/  @!P0 BRA `(.L_x_2076) ;  /* 0x0000000000388947 */ /* 0x000fea0003800000 */
[----:B------:R-:W-:Y:S01]  /*311a0*/  ISETP.GT.AND P0, PT, R93, 0x7e, PT ;  /* 0x0000007e5d00780c */ /* 0x000fe20003f04270 */
[----:B------:R-:W-:-:S12]  /*311b0*/  BSSY B3, `(.L_x_2077) ;  /* 0x0000009000037945 */ /* 0x000fd80003800000 */
[----:B------:R-:W-:Y:S05]  /*311c0*/  @P0 BRA `(.L_x_2078) ;  /* 0x00000000001c0947 */ /* 0x000fea0003800000 */
.L_x_2079:
[--C-:B------:R-:W-:Y:S02]  /*311d0*/  SHF.R.U32.HI R51, RZ, 0x19, R108.reuse ;  /* 0x00000019ff337819 */ /* 0x100fe4000001166c */
[C---:B------:R-:W-:Y:S01]  /*311e0*/  ISETP.LT.AND P1, PT, R50.reuse, 0xfd, PT ;  /* 0x000000fd3200780c */ /* 0x040fe20003f21270 */
[----:B------:R-:W-:Y:S01]  /*311f0*/  VIADD R50, R50, 0x1 ;  /* 0x0000000132327836 */ /* 0x000fe20000000000 */
[----:B------:R-:W-:Y:S02]  /*31200*/  LOP3.LUT R51, R51, 0x1, RZ, 0xc0, !PT ;  /* 0x0000000133337812 */ /* 0x000fe400078ec0ff */
[----:B------:R-:W-:Y:S02]  /*31210*/  SHF.R.U32.HI R108, RZ, 0x1, R108 ;  /* 0x00000001ff6c7819 */ /* 0x000fe4000001166c */
[----:B------:R-:W-:-:S13]  /*31220*/  ISETP.NE.U32.AND P0, PT, R51, 0x1, PT ;  /* 0x000000013300780c */ /* 0x000fda0003f05070 */
[----:B------:R-:W-:Y:S05]  /*31230*/  @!P0 BRA P1, `(.L_x_2079) ;  /* 0xfffffffc00e48947 */ /* 0x000fea000083ffff */
.L_x_2078:
[----:B------:R-:W-:Y:S05]  /*31240*/  BSYNC B3 ;  /* 0x0000000000037941 */ /* 0x000fea0003800000 */
.L_x_2077:
[----:B------:R-:W-:-:S13]  /*31250*/  LOP3.LUT P0, RZ, R108, 0x1000000, RZ, 0xc0, !PT ;  /* 0x010000006cff7812 */ /* 0x000fda000780c0ff */
[----:B------:R-:W-:Y:S01]  /*31260*/  @P0 LEA R91, R52, 0x7f800000, 0x1c ;  /* 0x7f800000345b0811 */ /* 0x000fe200078ee0ff */
[----:B------:R-:W-:Y:S06]  /*31270*/  @P0 BRA `(.L_x_2075) ;  /* 0x0000000000300947 */ /* 0x000fec0003800000 */
.L_x_2076:
        /* <DEDUP_REMOVED lines=9> */
.L_x_2068:
[----:B------:R-:W-:Y:S01]  /*31310*/  LEA R91, R52, 0x7f800000, 0x1c ;  /* 0x7f800000345b7811 */ /* 0x000fe200078ee0ff */
[----:B------:R-:W-:Y:S06]  /*31320*/  BRA `(.L_x_2075) ;  /* 0x0000000000047947 */ /* 0x000fec0003800000 */
.L_x_2064:
[----:B------:R-:W-:-:S07]  /*31330*/  IMAD.SHL.U32 R91, R52, 0x10000000, RZ ;  /* 0x10000000345b7824 */ /* 0x000fce00078e00ff */
.L_x_2075:
[----:B------:R-:W-:Y:S05]  /*31340*/  BSYNC B2 ;  /* 0x0000000000027941 */ /* 0x000fea0003800000 */
.L_x_2063:
        /* <DEDUP_REMOVED lines=19> */
.L_x_2084:
[C---:B------:R-:W-:Y:S01]  /*31480*/  LOP3.LUT P0, RZ, R108.reuse, 0x3, RZ, 0xc0, !PT ;  /* 0x000000036cff7812 */ /* 0x040fe2000780c0ff */
[----:B------:R-:W-:Y:S02]  /*31490*/  IMAD.SHL.U32 R108, R108, 0x2, RZ ;  /* 0x000000026c6c7824 */ /* 0x000fe400078e00ff */
[----:B------:R-:W-:-:S10]  /*314a0*/  VIADD R107, R107, 0xffffffff ;  /* 0xffffffff6b6b7836 */ /* 0x000fd40000000000 */
[----:B------:R-:W-:Y:S05]  /*314b0*/  @!P0 BRA `(.L_x_2084) ;  /* 0xfffffffc00f08947 */ /* 0x000fea000383ffff */
[----:B------:R-:W-:Y:S05]  /*314c0*/  BSYNC B4 ;  /* 0x0000000000047941 */ /* 0x000fea0003800000 */
.L_x_2083:
[----:B------:R-:W-:Y:S05]  /*314d0*/  BSYNC B3 ;  /* 0x0000000000037941 */ /* 0x000fea0003800000 */
.L_x_2082:
        /* <DEDUP_REMOVED lines=30> */
.L_x_2091:
[----:B------:R-:W-:Y:S05]  /*316c0*/  BSYNC B4 ;  /* 0x0000000000047941 */ /* 0x000fea0003800000 */
.L_x_2090:
[----:B------:R-:W-:Y:S01]  /*316d0*/  IMAD.IADD R92, R92, 0x1, R93 ;  /* 0x000000015c5c7824 */ /* 0x000fe200078e025d */
[----:B------:R-:W-:Y:S06]  /*316e0*/  BRA `(.L_x_2089) ;  /* 0x0000000000087947 */ /* 0x000fec0003800000 */
.L_x_2088:
[----:B------:R-:W-:-:S05]  /*316f0*/  VIADD R107, R107, 0x94 ;  /* 0x000000946b6b7836 */ /* 0x000fca0000000000 */
[----:B------:R-:W-:-:S07]  /*31700*/  SHF.L.U32 R92, R108, R107, RZ ;  /* 0x0000006b6c5c7219 */ /* 0x000fce00000006ff */
.L_x_2089:
[----:B------:R-:W-:Y:S05]  /*31710*/  BSYNC B3 ;  /* 0x0000000000037941 */ /* 0x000fea0003800000 */
.L_x_2087:
[----:B------:R-:W-:Y:S01]  /*31720*/  LOP3.LUT P0, RZ, R92, 0x1800000, RZ, 0xc0, !PT ;  /* 0x018000005cff7812 */ /* 0x000fe2000780c0ff */
[----:B------:R-:W-:Y:S01]  /*31730*/  IMAD.SHL.U32 R51, R52, 0x10000000, RZ ;  /* 0x1000000034337824 */ /* 0x000fe200078e00ff */
[----:B------:R-:W-:-:S04]  /*31740*/  LOP3.LUT R92, R92, 0x7fffff, RZ, 0xc0, !PT ;  /* 0x007fffff5c5c7812 */ /* 0x000fc800078ec0ff */
[----:B------:R-:W-:-:S07]  /*31750*/  LOP3.LUT R92, R51, 0xf0000000, R92, 0xe2, !PT ;  /* 0xf0000000335c7812 */ /* 0x000fce00078ee25c */
[----:B------:R-:W-:Y:S01]  /*31760*/  @P0 LOP3.LUT R92, R92, 0x800000, RZ, 0xfc, !PT ;  /* 0x008000005c5c0812 */ /* 0x000fe200078efcff */
[----:B------:R-:W-:Y:S06]  /*31770*/  BRA `(.L_x_2092) ;  /* 0x0000000000787947 */ /* 0x000fec0003800000 */
.L_x_2086:
[C---:B------:R-:W-:Y:S01]  /*31780*/  LOP3.LUT P0, RZ, R108.reuse, 0x4, RZ, 0xc0, !PT ;  /* 0x000000046cff7812 */ /* 0x040fe2000780c0ff */
[----:B------:R-:W-:Y:S02]  /*31790*/  VIADD R50, R107, 0x7f ;  /* 0x0000007f6b327836 */ /* 0x000fe40000000000 */
[----:B------:R-:W-:-:S10]  /*317a0*/  IMAD.SHL.U32 R108, R108, 0x400000, RZ ;  /* 0x004000006c6c7824 */ /* 0x000fd400078e00ff */
[----:B------:R-:W-:Y:S05]  /*317b0*/  @!P0 BRA `(.L_x_2093) ;  /* 0x0000000000388947 */ /* 0x000fea0003800000 */
[----:B------:R-:W-:Y:S01]  /*317c0*/  ISETP.GT.AND P0, PT, R107, 0x7e, PT ;  /* 0x0000007e6b00780c */ /* 0x000fe20003f04270 */
[----:B------:R-:W-:-:S12]  /*317d0*/  BSSY B3, `(.L_x_2094) ;  /* 0x0000009000037945 */ /* 0x000fd80003800000 */
[----:B------:R-:W-:Y:S05]  /*317e0*/  @P0 BRA `(.L_x_2095) ;  /* 0x00000000001c0947 */ /* 0x000fea0003800000 */
.L_x_2096:
[--C-:B------:R-:W-:Y:S02]  /*317f0*/  SHF.R.U32.HI R51, RZ, 0x19, R108.reuse ;  /* 0x00000019ff337819 */ /* 0x100fe4000001166c */
[C---:B------:R-:W-:Y:S01]  /*31800*/  ISETP.LT.AND P1, PT, R50.reuse, 0xfd, PT ;  /* 0x000000fd3200780c */ /* 0x040fe20003f21270 */
[----:B------:R-:W-:Y:S01]  /*31810*/  VIADD R50, R50, 0x1 ;  /* 0x0000000132327836 */ /* 0x000fe20000000000 */
[----:B------:R-:W-:Y:S02]  /*31820*/  LOP3.LUT R51, R51, 0x1, RZ, 0xc0, !PT ;  /* 0x0000000133337812 */ /* 0x000fe400078ec0ff */
[----:B------:R-:W-:Y:S02]  /*31830*/  SHF.R.U32.HI R108, RZ, 0x1, R108 ;  /* 0x00000001ff6c7819 */ /* 0x000fe4000001166c */
[----:B------:R-:W-:-:S13]  /*31840*/  ISETP.NE.U32.AND P0, PT, R51, 0x1, PT ;  /* 0x000000013300780c */ /* 0x000fda0003f05070 */
[----:B------:R-:W-:Y:S05]  /*31850*/  @!P0 BRA P1, `(.L_x_2096) ;  /* 0xfffffffc00e48947 */ /* 0x000fea000083ffff */
.L_x_2095:
[----:B------:R-:W-:Y:S05]  /*31860*/  BSYNC B3 ;  /* 0x0000000000037941 */ /* 0x000fea0003800000 */
.L_x_2094:
[----:B------:R-:W-:-:S13]  /*31870*/  LOP3.LUT P0, RZ, R108, 0x1000000, RZ, 0xc0, !PT ;  /* 0x010000006cff7812 */ /* 0x000fda000780c0ff */
[----:B------:R-:W-:Y:S01]  /*31880*/  @P0 LEA R92, R52, 0x7f800000, 0x1c ;  /* 0x7f800000345c0811 */ /* 0x000fe200078ee0ff */
[----:B------:R-:W-:Y:S06]  /*31890*/  @P0 BRA `(.L_x_2092) ;  /* 0x0000000000300947 */ /* 0x000fec0003800000 */
.L_x_2093:
        /* <DEDUP_REMOVED lines=9> */
.L_x_2085:
[----:B------:R-:W-:Y:S01]  /*31930*/  LEA R92, R52, 0x7f800000, 0x1c ;  /* 0x7f800000345c7811 */ /* 0x000fe200078ee0ff */
[----:B------:R-:W-:Y:S06]  /*31940*/  BRA `(.L_x_2092) ;  /* 0x0000000000047947 */ /* 0x000fec0003800000 */
.L_x_2081:
[----:B------:R-:W-:-:S07]  /*31950*/  IMAD.SHL.U32 R92, R52, 0x10000000, RZ ;  /* 0x10000000345c7824 */ /* 0x000fce00078e00ff */
.L_x_2092:
[----:B------:R-:W-:Y:S05]  /*31960*/  BSYNC B2 ;  /* 0x0000000000027941 */ /* 0x000fea0003800000 */
.L_x_2080:
        /* <DEDUP_REMOVED lines=19> */
.L_x_2101:
[C---:B------:R-:W-:Y:S01]  /*31aa0*/  LOP3.LUT P0, RZ, R110.reuse, 0x3, RZ, 0xc0, !PT ;  /* 0x000000036eff7812 */ /* 0x040fe2000780c0ff */
[----:B------:R-:W-:Y:S02]  /*31ab0*/  IMAD.SHL.U32 R110, R110, 0x2, RZ ;  /* 0x000000026e6e7824 */ /* 0x000fe400078e00ff */
[----:B------:R-:W-:-:S10]  /*31ac0*/  VIADD R107, R107, 0xffffffff ;  /* 0xffffffff6b6b7836 */ /* 0x000fd40000000000 */
[----:B------:R-:W-:Y:S05]  /*31ad0*/  @!P0 BRA `(.L_x_2101) ;  /* 0xfffffffc00f08947 */ /* 0x000fea000383ffff */
[----:B------:R-:W-:Y:S05]  /*31ae0*/  BSYNC B4 ;  /* 0x0000000000047941 */ /* 0x000fea0003800000 */
.L_x_2100:
[----:B------:R-:W-:Y:S05]  /*31af0*/  BSYNC B3 ;  /* 0x0000000000037941 */ /* 0x000fea0003800000 */
.L_x_2099:
        /* <DEDUP_REMOVED lines=30> */
.L_x_2108:
[----:B------:R-:W-:Y:S05]  /*31ce0*/  BSYNC B4 ;  /* 0x0000000000047941 */ /* 0x000fea0003800000 */
.L_x_2107:
[----:B------:R-:W-:Y:S01]  /*31cf0*/  IMAD.IADD R93, R93, 0x1, R108 ;  /* 0x000000015d5d7824 */ /* 0x000fe200078e026c */
[----:B------:R-:W-:Y:S06]  /*31d00*/  BRA `(.L_x_2106) ;  /* 0x0000000000087947 */ /* 0x000fec0003800000 */
.L_x_2105:
[----:B------:R-:W-:-:S05]  /*31d10*/  VIADD R93, R107, 0x94 ;  /* 0x000000946b5d7836 */ /* 0x000fca0000000000 */
[----:B------:R-:W-:-:S07]  /*31d20*/  SHF.L.U32 R93, R110, R93, RZ ;  /* 0x0000005d6e5d7219 */ /* 0x000fce00000006ff */
.L_x_2106:
[----:B------:R-:W-:Y:S05]  /*31d30*/  BSYNC B3 ;  /* 0x0000000000037941 */ /* 0x000fea0003800000 */
.L_x_2104:
[C---:B------:R-:W-:Y:S01]  /*31d40*/  LOP3.LUT P0, RZ, R93.reuse, 0x1800000, RZ, 0xc0, !PT ;  /* 0x018000005dff7812 */ /* 0x040fe2000780c0ff */
[----:B------:R-:W-:Y:S01]  /*31d50*/  IMAD.SHL.U32 R52, R52, 0x10000000, RZ ;  /* 0x1000000034347824 */ /* 0x000fe200078e00ff */
[----:B------:R-:W-:-:S04]  /*31d60*/  LOP3.LUT R93, R93, 0x7fffff, RZ, 0xc0, !PT ;  /* 0x007fffff5d5d7812 */ /* 0x000fc800078ec0ff */
[----:B------:R-:W-:-:S07]  /*31d70*/  LOP3.LUT R93, R52, 0xf0000000, R93, 0xe2, !PT ;  /* 0xf0000000345d7812 */ /* 0x000fce00078ee25d */
[----:B------:R-:W-:Y:S01]  /*31d80*/  @P0 LOP3.LUT R93, R93, 0x800000, RZ, 0xfc, !PT ;  /* 0x008000005d5d0812 */ /* 0x000fe200078efcff */
[----:B------:R-:W-:Y:S06]  /*31d90*/  BRA `(.L_x_2109) ;  /* 0x0000000000787947 */ /* 0x000fec0003800000 */
.L_x_2103:
[C---:B------:R-:W-:Y:S01]  /*31da0*/  LOP3.LUT P0, RZ, R110.reuse, 0x4, RZ, 0xc0, !PT ;  /* 0x000000046eff7812 */ /* 0x040fe2000780c0ff */
[----:B------:R-:W-:Y:S02]  /*31db0*/  VIADD R50, R107, 0x7f ;  /* 0x0000007f6b327836 */ /* 0x000fe40000000000 */
[----:B------:R-:W-:-:S10]  /*31dc0*/  IMAD.SHL.U32 R110, R110, 0x400000, RZ ;  /* 0x004000006e6e7824 */ /* 0x000fd400078e00ff */
[----:B------:R-:W-:Y:S05]  /*31dd0*/  @!P0 BRA `(.L_x_2110) ;  /* 0x0000000000388947 */ /* 0x000fea0003800000 */
[----:B------:R-:W-:Y:S01]  /*31de0*/  ISETP.GT.AND P0, PT, R107, 0x7e, PT ;  /* 0x0000007e6b00780c */ /* 0x000fe20003f04270 */
[----:B------:R-:W-:-:S12]  /*31df0*/  BSSY B3, `(.L_x_2111) ;  /* 0x0000009000037945 */ /* 0x000fd80003800000 */
[----:B------:R-:W-:Y:S05]  /*31e00*/  @P0 BRA `(.L_x_2112) ;  /* 0x00000000001c0947 */ /* 0x000fea0003800000 */
.L_x_2113:
[--C-:B------:R-:W-:Y:S02]  /*31e10*/  SHF.R.U32.HI R51, RZ, 0x19, R110.reuse ;  /* 0x00000019ff337819 */ /* 0x100fe4000001166e */
[C---:B------:R-:W-:Y:S01]  /*31e20*/  ISETP.LT.AND P1, PT, R50.reuse, 0xfd, PT ;  /* 0x000000fd3200780c */ /* 0x040fe20003f21270 */
[----:B------:R-:W-:Y:S01]  /*31e30*/  VIADD R50, R50, 0x1 ;  /* 0x0000000132327836 */ /* 0x000fe20000000000 */
[----:B------:R-:W-:Y:S02]  /*31e40*/  LOP3.LUT R51, R51, 0x1, RZ, 0xc0, !PT ;  /* 0x0000000133337812 */ /* 0x000fe400078ec0ff */
[----:B------:R-:W-:Y:S02]  /*31e50*/  SHF.R.U32.HI R110, RZ, 0x1, R110 ;  /* 0x00000001ff6e7819 */ /* 0x000fe4000001166e */
[----:B------:R-:W-:-:S13]  /*31e60*/  ISETP.NE.U32.AND P0, PT, R51, 0x1, PT ;  /* 0x000000013300780c */ /* 0x000fda0003f05070 */
[----:B------:R-:W-:Y:S05]  /*31e70*/  @!P0 BRA P1, `(.L_x_2113) ;  /* 0xfffffffc00e48947 */ /* 0x000fea000083ffff */
.L_x_2112:
[----:B------:R-:W-:Y:S05]  /*31e80*/  BSYNC B3 ;  /* 0x0000000000037941 */ /* 0x000fea0003800000 */
.L_x_2111:
[----:B------:R-:W-:-:S13]  /*31e90*/  LOP3.LUT P0, RZ, R110, 0x1000000, RZ, 0xc0, !PT ;  /* 0x010000006eff7812 */ /* 0x000fda000780c0ff */
[----:B------:R-:W-:Y:S01]  /*31ea0*/  @P0 LEA R93, R52, 0x7f800000, 0x1c ;  /* 0x7f800000345d0811 */ /* 0x000fe200078ee0ff */
[----:B------:R-:W-:Y:S06]  /*31eb0*/  @P0 BRA `(.L_x_2109) ;  /* 0x0000000000300947 */ /* 0x000fec0003800000 */
.L_x_2110:
        /* <DEDUP_REMOVED lines=9> */
.L_x_2102:
[----:B------:R-:W-:Y:S01]  /*31f50*/  LEA R93, R52, 0x7f800000, 0x1c ;  /* 0x7f800000345d7811 */ /* 0x000fe200078ee0ff */
[----:B------:R-:W-:Y:S06]  /*31f60*/  BRA `(.L_x_2109) ;  /* 0x0000000000047947 */ /* 0x000fec0003800000 */
.L_x_2098:
[----:B------:R-:W-:-:S07]  /*31f70*/  IMAD.SHL.U32 R93, R52, 0x10000000, RZ ;  /* 0x10000000345d7824 */ /* 0x000fce00078e00ff */
.L_x_2109:
[----:B------:R-:W-:Y:S05]  /*31f80*/  BSYNC B2 ;  /* 0x0000000000027941 */ /* 0x000fea0003800000 */
.L_x_2097:
        /* <DEDUP_REMOVED lines=19> */
.L_x_2118:
[C---:B------:R-:W-:Y:S01]  /*320c0*/  LOP3.LUT P0, RZ, R110.reuse, 0x3, RZ, 0xc0, !PT ;  /* 0x000000036eff7812 */ /* 0x040fe2000780c0ff */
[----:B------:R-:W-:Y:S02]  /*320d0*/  IMAD.SHL.U32 R110, R110, 0x2, RZ ;  /* 0x000000026e6e7824 */ /* 0x000fe400078e00ff */
[----:B------:R-:W-:-:S10]  /*320e0*/  VIADD R109, R109, 0xffffffff ;  /* 0xffffffff6d6d7836 */ /* 0x000fd40000000000 */
[----:B------:R-:W-:Y:S05]  /*320f0*/  @!P0 BRA `(.L_x_2118) ;  /* 0xfffffffc00f08947 */ /* 0x000fea000383ffff */
[----:B------:R-:W-:Y:S05]  /*32100*/  BSYNC B4 ;  /* 0x0000000000047941 */ /* 0x000fea0003800000 */
.L_x_2117:
[----:B------:R-:W-:Y:S05]  /*32110*/  BSYNC B3 ;  /* 0x0000000000037941 */ /* 0x000fea0003800000 */
.L_x_2116:
        /* <DEDUP_REMOVED lines=30> */
.L_x_2125:
[----:B------:R-:W-:Y:S05]  /*32300*/  BSYNC B4 ;  /* 0x0000000000047941 */ /* 0x000fea0003800000 */
.L_x_2124:
[----:B------:R-:W-:Y:S01]  /*32310*/  IMAD.IADD R107, R107, 0x1, R108 ;  /* 0x000000016b6b7824 */ /* 0x000fe200078e026c */
[----:B------:R-:W-:Y:S06]  /*32320*/  BRA `(.L_x_2123) ;  /* 0x0000000000087947 */ /* 0x000fec0003800000 */
.L_x_2122:
[----:B------:R-:W-:-:S05]  /*32330*/  VIADD R107, R109, 0x94 ;  /* 0x000000946d6b7836 */ /* 0x000fca0000000000 */
[----:B------:R-:W-:-:S07]  /*32340*/  SHF.L.U32 R107, R110, R107, RZ ;  /* 0x0000006b6e6b7219 */ /* 0x000fce00000006ff */
.L_x_2123:
[----:B------:R-:W-:Y:S05]  /*32350*/  BSYNC B3 ;  /* 0x0000000000037941 */ /* 0x000fea0003800000 */
.L_x_2121:
[C---:B------:R-:W-:Y:S01]  /*32360*/  LOP3.LUT P0, RZ, R107.reuse, 0x1800000, RZ, 0xc0, !PT ;  /* 0x018000006bff7812 */ /* 0x040fe2000780c0ff */
[----:B------:R-:W-:Y:S01]  /*32370*/  IMAD.SHL.U32 R51, R52, 0x10000000, RZ ;  /* 0x1000000034337824 */ /* 0x000fe200078e00ff */
[----:B------:R-:W-:-:S04]  /*32380*/  LOP3.LUT R50, R107, 0x7fffff, RZ, 0xc0, !PT ;  /* 0x007fffff6b327812 */ /* 0x000fc800078ec0ff */
[----:B------:R-:W-:-:S07]  /*32390*/  LOP3.LUT R50, R51, 0xf0000000, R50, 0xe2, !PT ;  /* 0xf000000033327812 */ /* 0x000fce00078ee232 */
[----:B------:R-:W-:Y:S01]  /*323a0*/  @P0 LOP3.LUT R50, R50, 0x800000, RZ, 0xfc, !PT ;  /* 0x0080000032320812 */ /* 0x000fe200078efcff */
[----:B------:R-:W-:Y:S06]  /*323b0*/  BRA `(.L_x_2126) ;  /* 0x0000000000787947 */ /* 0x000fec0003800000 */
.L_x_2120:
[C---:B------:R-:W-:Y:S01]  /*323c0*/  LOP3.LUT P0, RZ, R110.reuse, 0x4, RZ, 0xc0, !PT ;  /* 0x000000046eff7812 */ /* 0x040fe2000780c0ff */
[----:B------:R-:W-:Y:S02]  /*323d0*/  VIADD R51, R109, 0x7f ;  /* 0x0000007f6d337836 */ /* 0x000fe40000000000 */
[----:B------:R-:W-:-:S10]  /*323e0*/  IMAD.SHL.U32 R110, R110, 0x400000, RZ ;  /* 0x004000006e6e7824 */ /* 0x000fd400078e00ff */
[----:B------:R-:W-:Y:S05]  /*323f0*/  @!P0 BRA `(.L_x_2127) ;  /* 0x0000000000388947 */ /* 0x000fea0003800000 */
[----:B------:R-:W-:Y:S01]  /*32400*/  ISETP.GT.AND P0, PT, R109, 0x7e, PT ;  /* 0x0000007e6d00780c */ /* 0x000fe20003f04270 */
[----:B------:R-:W-:-:S12]  /*32410*/  BSSY B3, `(.L_x_2128) ;  /* 0x0000009000037945 */ /* 0x000fd80003800000 */
[----:B------:R-:W-:Y:S05]  /*32420*/  @P0 BRA `(.L_x_2129) ;  /* 0x00000000001c0947 */ /* 0x000fea0003800000 */
.L_x_2130:
[--C-:B------:R-:W-:Y:S02]  /*32430*/  SHF.R.U32.HI R50, RZ, 0x19, R110.reuse ;  /* 0x00000019ff327819 */ /* 0x100fe4000001166e */
[C---:B------:R-:W-:Y:S01]  /*32440*/  ISETP.LT.AND P1, PT, R51.reuse, 0xfd, PT ;  /* 0x000000fd3300780c */ /* 0x040fe20003f21270 */
[----:B------:R-:W-:Y:S01]  /*32450*/  VIADD R51, R51, 0x1 ;  /* 0x0000000133337836 */ /* 0x000fe20000000000 */
[----:B------:R-:W-:Y:S02]  /*32460*/  LOP3.LUT R50, R50, 0x1, RZ, 0xc0, !PT ;  /* 0x0000000132327812 */ /* 0x000fe400078ec0ff */
[----:B------:R-:W-:Y:S02]  /*32470*/  SHF.R.U32.HI R110, RZ, 0x1, R110 ;  /* 0x00000001ff6e7819 */ /* 0x000fe4000001166e */
[----:B------:R-:W-:-:S13]  /*32480*/  ISETP.NE.U32.AND P0, PT, R50, 0x1, PT ;  /* 0x000000013200780c */ /* 0x000fda0003f05070 */
[----:B------:R-:W-:Y:S05]  /*32490*/  @!P0 BRA P1, `(.L_x_2130) ;  /* 0xfffffffc00e48947 */ /* 0x000fea000083ffff */
.L_x_2129:
[----:B------:R-:W-:Y:S05]  /*324a0*/  BSYNC B3 ;  /* 0x0000000000037941 */ /* 0x000fea0003800000 */
.L_x_2128:
[----:B------:R-:W-:-:S13]  /*324b0*/  LOP3.LUT P0, RZ, R110, 0x1000000, RZ, 0xc0, !PT ;  /* 0x010000006eff7812 */ /* 0x000fda000780c0ff */
[----:B------:R-:W-:Y:S01]  /*324c0*/  @P0 LEA R50, R52, 0x7f800000, 0x1c ;  /* 0x7f80000034320811 */ /* 0x000fe200078ee0ff */
[----:B------:R-:W-:Y:S06]  /*324d0*/  @P0 BRA `(.L_x_2126) ;  /* 0x0000000000300947 */ /* 0x000fec0003800000 */
.L_x_2127:
        /* <DEDUP_REMOVED lines=9> */
.L_x_2119:
[----:B------:R-:W-:Y:S01]  /*32570*/  LEA R50, R52, 0x7f800000, 0x1c ;  /* 0x7f80000034327811 */ /* 0x000fe200078ee0ff */
[----:B------:R-:W-:Y:S06]  /*32580*/  BRA `(.L_x_2126) ;  /* 0x0000000000047947 */ /* 0x000fec0003800000 */
.L_x_2115:
[----:B------:R-:W-:-:S07]  /*32590*/  IMAD.SHL.U32 R50, R52, 0x10000000, RZ ;  /* 0x1000000034327824 */ /* 0x000fce00078e00ff */
.L_x_2126:
[----:B------:R-:W-:Y:S05]  /*325a0*/  BSYNC B2 ;  /* 0x0000000000027941 */ /* 0x000fea0003800000 */
.L_x_2114:
        /* <DEDUP_REMOVED lines=19> */
.L_x_2135:
[C---:B------:R-:W-:Y:S01]  /*326e0*/  LOP3.LUT P0, RZ, R111.reuse, 0x3, RZ, 0xc0, !PT ;  /* 0x000000036fff7812 */ /* 0x040fe2000780c0ff */
[----:B------:R-:W-:Y:S02]  /*326f0*/  IMAD.SHL.U32 R111, R111, 0x2, RZ ;  /* 0x000000026f6f7824 */ /* 0x000fe400078e00ff */
[----:B------:R-:W-:-:S10]  /*32700*/  VIADD R110, R110, 0xffffffff ;  /* 0xffffffff6e6e7836 */ /* 0x000fd40000000000 */
[----:B------:R-:W-:Y:S05]  /*32710*/  @!P0 BRA `(.L_x_2135) ;  /* 0xfffffffc00f08947 */ /* 0x000fea000383ffff */
[----:B------:R-:W-:Y:S05]  /*32720*/  BSYNC B4 ;  /* 0x0000000000047941 */ /* 0x000fea0003800000 */
.L_x_2134:
[----:B------:R-:W-:Y:S05]  /*32730*/  BSYNC B3 ;  /* 0x0000000000037941 */ /* 0x000fea0003800000 */
.L_x_2133:
        /* <DEDUP_REMOVED lines=30> */
.L_x_2142:
[----:B------:R-:W-:Y:S05]  /*32920*/  BSYNC B4 ;  /* 0x0000000000047941 */ /* 0x000fea0003800000 */
.L_x_2141:
[----:B------:R-:W-:Y:S01]  /*32930*/  IMAD.IADD R108, R108, 0x1, R109 ;  /* 0x000000016c6c7824 */ /* 0x000fe200078e026d */
[----:B------:R-:W-:Y:S06]  /*32940*/  BRA `(.L_x_2140) ;  /* 0x0000000000087947 */ /* 0x000fec0003800000 */
.L_x_2139:
[----:B------:R-:W-:-:S05]  /*32950*/  VIADD R108, R110, 0x94 ;  /* 0x000000946e6c7836 */ /* 0x000fca0000000000 */
[----:B------:R-:W-:-:S07]  /*32960*/  SHF.L.U32 R108, R111, R108, RZ ;  /* 0x0000006c6f6c7219 */ /* 0x000fce00000006ff */
.L_x_2140:
[----:B------:R-:W-:Y:S05]  /*32970*/  BSYNC B3 ;  /* 0x0000000000037941 */ /* 0x000fea0003800000 */
.L_x_2138:
[C---:B------:R-:W-:Y:S01]  /*32980*/  LOP3.LUT P0, RZ, R108.reuse, 0x1800000, RZ, 0xc0, !PT ;  /* 0x018000006cff7812 */ /* 0x040fe2000780c0ff */
[----:B------:R-:W-:Y:S01]  /*32990*/  IMAD.SHL.U32 R52, R107, 0x10000000, RZ ;  /* 0x100000006b347824 */ /* 0x000fe200078e00ff */
[----:B------:R-:W-:-:S04]  /*329a0*/  LOP3.LUT R51, R108, 0x7fffff, RZ, 0xc0, !PT ;  /* 0x007fffff6c337812 */ /* 0x000fc800078ec0ff */
[----:B------:R-:W-:-:S07]  /*329b0*/  LOP3.LUT R51, R52, 0xf0000000, R51, 0xe2, !PT ;  /* 0xf000000034337812 */ /* 0x000fce00078ee233 */
[----:B------:R-:W-:Y:S01]  /*329c0*/  @P0 LOP3.LUT R51, R51, 0x800000, RZ, 0xfc, !PT ;  /* 0x0080000033330812 */ /* 0x000fe200078efcff */
[----:B------:R-:W-:Y:S06]  /*329d0*/  BRA `(.L_x_2143) ;  /* 0x0000000000787947 */ /* 0x000fec0003800000 */
.L_x_2137:
[C---:B------:R-:W-:Y:S01]  /*329e0*/  LOP3.LUT P0, RZ, R111.reuse, 0x4, RZ, 0xc0, !PT ;  /* 0x000000046fff7812 */ /* 0x040fe2000780c0ff */
[----:B------:R-:W-:Y:S02]  /*329f0*/  VIADD R52, R110, 0x7f ;  /* 0x0000007f6e347836 */ /* 0x000fe40000000000 */
[----:B------:R-:W-:-:S10]  /*32a00*/  IMAD.SHL.U32 R111, R111, 0x400000, RZ ;  /* 0x004000006f6f7824 */ /* 0x000fd400078e00ff */
[----:B------:R-:W-:Y:S05]  /*32a10*/  @!P0 BRA `(.L_x_2144) ;  /* 0x0000000000388947 */ /* 0x000fea0003800000 */
[----:B------:R-:W-:Y:S01]  /*32a20*/  ISETP.GT.AND P0, PT, R110, 0x7e, PT ;  /* 0x0000007e6e00780c */ /* 0x000fe20003f04270 */
[----:B------:R-:W-:-:S12]  /*32a30*/  BSSY B3, `(.L_x_2145) ;  /* 0x0000009000037945 */ /* 0x000fd80003800000 */
[----:B------:R-:W-:Y:S05]  /*32a40*/  @P0 BRA `(.L_x_2146) ;  /* 0x00000000001c0947 */ /* 0x000fea0003800000 */
.L_x_2147:
[--C-:B------:R-:W-:Y:S02]  /*32a50*/  SHF.R.U32.HI R51, RZ, 0x19, R111.reuse ;  /* 0x00000019ff337819 */ /* 0x100fe4000001166f */
[C---:B------:R-:W-:Y:S01]  /*32a60*/  ISETP.LT.AND P1, PT, R52.reuse, 0xfd, PT ;  /* 0x000000fd3400780c */ /* 0x040fe20003f21270 */
[----:B------:R-:W-:Y:S01]  /*32a70*/  VIADD R52, R52, 0x1 ;  /* 0x0000000134347836 */ /* 0x000fe20000000000 */
[----:B------:R-:W-:Y:S02]  /*32a80*/  LOP3.LUT R51, R51, 0x1, RZ, 0xc0, !PT ;  /* 0x0000000133337812 */ /* 0x000fe400078ec0ff */
[----:B------:R-:W-:Y:S02]  /*32a90*/  SHF.R.U32.HI R111, RZ, 0x1, R111 ;  /* 0x00000001ff6f7819 */ /* 0x000fe4000001166f */
[----:B------:R-:W-:-:S13]  /*32aa0*/  ISETP.NE.U32.AND P0, PT, R51, 0x1, PT ;  /* 0x000000013300780c */ /* 0x000fda0003f05070 */
[----:B------:R-:W-:Y:S05]  /*32ab0*/  @!P0 BRA P1, `(.L_x_2147) ;  /* 0xfffffffc00e48947 */ /* 0x000fea000083ffff */
.L_x_2146:
[----:B------:R-:W-:Y:S05]  /*32ac0*/  BSYNC B3 ;  /* 0x0000000000037941 */ /* 0x000fea0003800000 */
.L_x_2145:
[----:B------:R-:W-:-:S13]  /*32ad0*/  LOP3.LUT P0, RZ, R111, 0x1000000, RZ, 0xc0, !PT ;  /* 0x010000006fff7812 */ /* 0x000fda000780c0ff */
[----:B------:R-:W-:Y:S01]  /*32ae0*/  @P0 LEA R51, R107, 0x7f800000, 0x1c ;  /* 0x7f8000006b330811 */ /* 0x000fe200078ee0ff */
[----:B------:R-:W-:Y:S06]  /*32af0*/  @P0 BRA `(.L_x_2143) ;  /* 0x0000000000300947 */ /* 0x000fec0003800000 */
.L_x_2144:
        /* <DEDUP_REMOVED lines=9> */
.L_x_2136:
[----:B------:R-:W-:Y:S01]  /*32b90*/  LEA R51, R107, 0x7f800000, 0x1c ;  /* 0x7f8000006b337811 */ /* 0x000fe200078ee0ff */
[----:B------:R-:W-:Y:S06]  /*32ba0*/  BRA `(.L_x_2143) ;  /* 0x0000000000047947 */ /* 0x000fec0003800000 */
.L_x_2132:
[----:B------:R-:W-:-:S07]  /*32bb0*/  IMAD.SHL.U32 R51, R107, 0x10000000, RZ ;  /* 0x100000006b337824 */ /* 0x000fce00078e00ff */
.L_x_2143:
[----:B------:R-:W-:Y:S05]  /*32bc0*/  BSYNC B2 ;  /* 0x0000000000027941 */ /* 0x000fea0003800000 */
.L_x_2131:
        /* <DEDUP_REMOVED lines=19> */
.L_x_2152:
[C---:B------:R-:W-:Y:S01]  /*32d00*/  LOP3.LUT P0, RZ, R112.reuse, 0x3, RZ, 0xc0, !PT ;  /* 0x0000000370ff7812 */ /* 0x040fe2000780c0ff */
[----:B------:R-:W-:Y:S02]  /*32d10*/  IMAD.SHL.U32 R112, R112, 0x2, RZ ;  /* 0x0000000270707824 */ /* 0x000fe400078e00ff */
[----:B------:R-:W-:-:S10]  /*32d20*/  VIADD R111, R111, 0xffffffff ;  /* 0xffffffff6f6f7836 */ /* 0x000fd40000000000 */
[----:B------:R-:W-:Y:S05]  /*32d30*/  @!P0 BRA `(.L_x_2152) ;  /* 0xfffffffc00f08947 */ /* 0x000fea000383ffff */
[----:B------:R-:W-:Y:S05]  /*32d40*/  BSYNC B4 ;  /* 0x0000000000047941 */ /* 0x000fea0003800000 */
.L_x_2151:
[----:B------:R-:W-:Y:S05]  /*32d50*/  BSYNC B3 ;  /* 0x0000000000037941 */ /* 0x000fea0003800000 */
.L_x_2150:
        /* <DEDUP_REMOVED lines=30> */
.L_x_2159:
[----:B------:R-:W-:Y:S05]  /*32f40*/  BSYNC B4 ;  /* 0x0000000000047941 */ /* 0x000fea0003800000 */
.L_x_2158:
[----:B------:R-:W-:Y:S01]  /*32f50*/  IMAD.IADD R109, R109, 0x1, R110 ;  /* 0x000000016d6d7824 */ /* 0x000fe200078e026e */
[----:B------:R-:W-:Y:S06]  /*32f60*/  BRA `(.L_x_2157) ;  /* 0x0000000000087947 */ /* 0x000fec0003800000 */
.L_x_2156:
[----:B------:R-:W-:-:S05]  /*32f70*/  VIADD R109, R111, 0x94 ;  /* 0x000000946f6d7836 */ /* 0x000fca0000000000 */
[----:B------:R-:W-:-:S07]  /*32f80*/  SHF.L.U32 R109, R112, R109, RZ ;  /* 0x0000006d706d7219 */ /* 0x000fce00000006ff */
.L_x_2157:
[----:B------:R-:W-:Y:S05]  /*32f90*/  BSYNC B3 ;  /* 0x0000000000037941 */ /* 0x000fea0003800000 */
.L_x_2155:
[C---:B------:R-:W-:Y:S01]  /*32fa0*/  LOP3.LUT P0, RZ, R109.reuse, 0x1800000, RZ, 0xc0, !PT ;  /* 0x018000006dff7812 */ /* 0x040fe2000780c0ff */
[----:B------:R-:W-:Y:S01]  /*32fb0*/  IMAD.SHL.U32 R107, R108, 0x10000000, RZ ;  /* 0x100000006c6b7824 */ /* 0x000fe200078e00ff */
[----:B------:R-:W-:-:S04]  /*32fc0*/  LOP3.LUT R52, R109, 0x7fffff, RZ, 0xc0, !PT ;  /* 0x007fffff6d347812 */ /* 0x000fc800078ec0ff */
[----:B------:R-:W-:-:S07]  /*32fd0*/  LOP3.LUT R52, R107, 0xf0000000, R52, 0xe2, !PT ;  /* 0xf00000006b347812 */ /* 0x000fce00078ee234 */
[----:B------:R-:W-:Y:S01]  /*32fe0*/  @P0 LOP3.LUT R52, R52, 0x800000, RZ, 0xfc, !PT ;  /* 0x0080000034340812 */ /* 0x000fe200078efcff */
[----:B------:R-:W-:Y:S06]  /*32ff0*/  BRA `(.L_x_2160) ;  /* 0x0000000000787947 */ /* 0x000fec0003800000 */
.L_x_2154:
[C---:B------:R-:W-:Y:S01]  /*33000*/  LOP3.LUT P0, RZ, R112.reuse, 0x4, RZ, 0xc0, !PT ;  /* 0x0000000470ff7812 */ /* 0x040fe2000780c0ff */
[----:B------:R-:W-:Y:S02]  /*33010*/  VIADD R107, R111, 0x7f ;  /* 0x0000007f6f6b7836 */ /* 0x000fe40000000000 */
[----:B------:R-:W-:-:S10]  /*33020*/  IMAD.SHL.U32 R112, R112, 0x400000, RZ ;  /* 0x0040000070707824 */ /* 0x000fd400078e00ff */
[----:B------:R-:W-:Y:S05]  /*33030*/  @!P0 BRA `(.L_x_2161) ;  /* 0x0000000000388947 */ /* 0x000fea0003800000 */
[----:B------:R-:W-:Y:S01]  /*33040*/  ISETP.GT.AND P0, PT, R111, 0x7e, PT ;  /* 0x0000007e6f00780c */ /* 0x000fe20003f04270 */
[----:B------:R-:W-:-:S12]  /*33050*/  BSSY B3, `(.L_x_2162) ;  /* 0x0000009000037945 */ /* 0x000fd80003800000 */
[----:B------:R-:W-:Y:S05]  /*33060*/  @P0 BRA `(.L_x_2163) ;  /* 0x00000000001c0947 */ /* 0x000fea0003800000 */
.L_x_2164:
[--C-:B------:R-:W-:Y:S02]  /*33070*/  SHF.R.U32.HI R52, RZ, 0x19, R112.reuse ;  /* 0x00000019ff347819 */ /* 0x100fe40000011670 */
[C---:B------:R-:W-:Y:S01]  /*33080*/  ISETP.LT.AND P1, PT, R107.reuse, 0xfd, PT ;  /* 0x000000fd6b00780c */ /* 0x040fe20003f21270 */
[----:B------:R-:W-:Y:S01]  /*33090*/  VIADD R107, R107, 0x1 ;  /* 0x000000016b6b7836 */ /* 0x000fe20000000000 */
[----:B------:R-:W-:Y:S02]  /*330a0*/  LOP3.LUT R52, R52, 0x1, RZ, 0xc0, !PT ;  /* 0x0000000134347812 */ /* 0x000fe400078ec0ff */
[----:B------:R-:W-:Y:S02]  /*330b0*/  SHF.R.U32.HI R112, RZ, 0x1, R112 ;  /* 0x00000001ff707819 */ /* 0x000fe40000011670 */
[----:B------:R-:W-:-:S13]  /*330c0*/  ISETP.NE.U32.AND P0, PT, R52, 0x1, PT ;  /* 0x000000013400780c */ /* 0x000fda0003f05070 */
[----:B------:R-:W-:Y:S05]  /*330d0*/  @!P0 BRA P1, `(.L_x_2164) ;  /* 0xfffffffc00e48947 */ /* 0x000fea000083ffff */
.L_x_2163:
[----:B------:R-:W-:Y:S05]  /*330e0*/  BSYNC B3 ;  /* 0x0000000000037941 */ /* 0x000fea0003800000 */
.L_x_2162:
[----:B------:R-:W-:-:S13]  /*330f0*/  LOP3.LUT P0, RZ, R112, 0x1000000, RZ, 0xc0, !PT ;  /* 0x0100000070ff7812 */ /* 0x000fda000780c0ff */
[----:B------:R-:W-:Y:S01]  /*33100*/  @P0 LEA R52, R108, 0x7f800000, 0x1c ;  /* 0x7f8000006c340811 */ /* 0x000fe200078ee0ff */
[----:B------:R-:W-:Y:S06]  /*33110*/  @P0 BRA `(.L_x_2160) ;  /* 0x0000000000300947 */ /* 0x000fec0003800000 */
.L_x_2161:
        /* <DEDUP_REMOVED lines=9> */
.L_x_2153:
[----:B------:R-:W-:Y:S01]  /*331b0*/  LEA R52, R108, 0x7f800000, 0x1c ;  /* 0x7f8000006c347811 */ /* 0x000fe200078ee0ff */
[----:B------:R-:W-:Y:S06]  /*331c0*/  BRA `(.L_x_2160) ;  /* 0x0000000000047947 */ /* 0x000fec0003800000 */
.L_x_2149:
[----:B------:R-:W-:-:S07]  /*331d0*/  IMAD.SHL.U32 R52, R108, 0x10000000, RZ ;  /* 0x100000006c347824 */ /* 0x000fce00078e00ff */
.L_x_2160:
[----:B------:R-:W-:Y:S05]  /*331e0*/  BSYNC B2 ;  /* 0x0000000000027941 */ /* 0x000fea0003800000 */
.L_x_2148:
        /* <DEDUP_REMOVED lines=18> */
.L_x_2169:
[C---:B------:R-:W-:Y:S01]  /*33310*/  LOP3.LUT P0, RZ, R113.reuse, 0x3, RZ, 0xc0, !PT ;  /* 0x0000000371ff7812 */ /* 0x040fe2000780c0ff */
[----:B------:R-:W-:Y:S02]  /*33320*/  IMAD.SHL.U32 R113, R113, 0x2, RZ ;  /* 0x0000000271717824 */ /* 0x000fe400078e00ff */
[----:B------:R-:W-:-:S10]  /*33330*/  VIADD R111, R111, 0xffffffff ;  /* 0xffffffff6f6f7836 */ /* 0x000fd40000000000 */
[----:B------:R-:W-:Y:S05]  /*33340*/  @!P0 BRA `(.L_x_2169) ;  /* 0xfffffffc00f08947 */ /* 0x000fea000383ffff */
[----:B------:R-:W-:Y:S05]  /*33350*/  BSYNC B4 ;  /* 0x0000000000047941 */ /* 0x000fea0003800000 */
.L_x_2168:
[----:B------:R-:W-:Y:S05]  /*33360*/  BSYNC B3 ;  /* 0x0000000000037941 */ /* 0x000fea0003800000 */
.L_x_2167:
        /* <DEDUP_REMOVED lines=30> */
.L_x_2176:
[----:B------:R-:W-:Y:S05]  /*33550*/  BSYNC B4 ;  /* 0x0000000000047941 */ /* 0x000fea0003800000 */
.L_x_2175:
[----:B------:R-:W-:Y:S01]  /*33560*/  IMAD.IADD R109, R109, 0x1, R110 ;  /* 0x000000016d6d7824 */ /* 0x000fe200078e026e */
[----:B------:R-:W-:Y:S06]  /*33570*/  BRA `(.L_x_2174) ;  /* 0x0000000000087947 */ /* 0x000fec0003800000 */
.L_x_2173:
[----:B------:R-:W-:-:S05]  /*33580*/  VIADD R108, R111, 0x94 ;  /* 0x000000946f6c7836 */ /* 0x000fca0000000000 */
[----:B------:R-:W-:-:S07]  /*33590*/  SHF.L.U32 R109, R113, R108, RZ ;  /* 0x0000006c716d7219 */ /* 0x000fce00000006ff */
.L_x_2174:
[----:B------:R-:W-:Y:S05]  /*335a0*/  BSYNC B3 ;  /* 0x0000000000037941 */ /* 0x000fea0003800000 */
.L_x_2172:
        /* <DEDUP_REMOVED lines=8> */
.L_x_2171:
[----:B------:R-:W-:Y:S01]  /*33630*/  LOP3.LUT P0, RZ, R113, 0x4, RZ, 0xc0, !PT ;  /* 0x0000000471ff7812 */ /* 0x000fe2000780c0ff */
[----:B------:R-:W-:Y:S02]  /*33640*/  VIADD R108, R111, 0x7f ;  /* 0x0000007f6f6c7836 */ /* 0x000fe40000000000 */
[----:B------:R-:W-:-:S10]  /*33650*/  IMAD.SHL.U32 R113, R113, 0x400000, RZ ;  /* 0x0040000071717824 */ /* 0x000fd400078e00ff */
[----:B------:R-:W-:Y:S05]  /*33660*/  @!P0 BRA `(.L_x_2178) ;  /* 0x00000000003c8947 */ /* 0x000fea0003800000 */
[----:B------:R-:W-:Y:S01]  /*33670*/  ISETP.GT.AND P0, PT, R111, 0x7e, PT ;  /* 0x0000007e6f00780c */ /* 0x000fe20003f04270 */
[----:B------:R-:W-:-:S12]  /*33680*/  BSSY B3, `(.L_x_2179) ;  /* 0x0000009000037945 */ /* 0x000fd80003800000 */
[----:B------:R-:W-:Y:S05]  /*33690*/  @P0 BRA `(.L_x_2180) ;  /* 0x00000000001c0947 */ /* 0x000fea0003800000 */
.L_x_2181:
[--C-:B------:R-:W-:Y:S02]  /*336a0*/  SHF.R.U32.HI R107, RZ, 0x19, R113.reuse ;  /* 0x00000019ff6b7819 */ /* 0x100fe40000011671 */
[C---:B------:R-:W-:Y:S01]  /*336b0*/  ISETP.LT.AND P1, PT, R108.reuse, 0xfd, PT ;  /* 0x000000fd6c00780c */ /* 0x040fe20003f21270 */
[----:B------:R-:W-:Y:S01]  /*336c0*/  VIADD R108, R108, 0x1 ;  /* 0x000000016c6c7836 */ /* 0x000fe20000000000 */
[----:B------:R-:W-:Y:S02]  /*336d0*/  LOP3.LUT R107, R107, 0x1, RZ, 0xc0, !PT ;  /* 0x000000016b6b7812 */ /* 0x000fe400078ec0ff */
[----:B------:R-:W-:Y:S02]  /*336e0*/  SHF.R.U32.HI R113, RZ, 0x1, R113 ;  /* 0x00000001ff717819 */ /* 0x000fe40000011671 */
[----:B------:R-:W-:-:S13]  /*336f0*/  ISETP.NE.U32.AND P0, PT, R107, 0x1, PT ;  /* 0x000000016b00780c */ /* 0x000fda0003f05070 */
[----:B------:R-:W-:Y:S05]  /*33700*/  @!P0 BRA P1, `(.L_x_2181) ;  /* 0xfffffffc00e48947 */ /* 0x000fea000083ffff */
.L_x_2180:
[----:B------:R-:W-:Y:S05]  /*33710*/  BSYNC B3 ;  /* 0x0000000000037941 */ /* 0x000fea0003800000 */
.L_x_2179:
[----:B------:R-:W-:-:S13]  /*33720*/  LOP3.LUT P0, RZ, R113, 0x1000000, RZ, 0xc0, !PT ;  /* 0x0100000071ff7812 */ /* 0x000fda000780c0ff */
[----:B------:R-:W-:-:S04]  /*33730*/  @P0 LOP3.LUT R107, R35, 0x80000000, RZ, 0xc0, !PT ;  /* 0x80000000236b0812 */ /* 0x000fc800078ec0ff */
[----:B------:R-:W-:Y:S01]  /*33740*/  @P0 LOP3.LUT R107, R107, 0x7f800000, RZ, 0xfc, !PT ;  /* 0x7f8000006b6b0812 */ /* 0x000fe200078efcff */
[----:B------:R-:W-:Y:S06]  /*33750*/  @P0 BRA `(.L_x_2177) ;  /* 0x0000000000400947 */ /* 0x000fec0003800000 */
.L_x_2178:
        /* <DEDUP_REMOVED lines=11> */
.L_x_2170:
[----:B------:R-:W-:-:S04]  /*33810*/  LOP3.LUT R35, R35, 0x80000000, RZ, 0xc0, !PT ;  /* 0x8000000023237812 */ /* 0x000fc800078ec0ff */
[----:B------:R-:W-:Y:S01]  /*33820*/  LOP3.LUT R107, R35, 0x7f800000, RZ, 0xfc, !PT ;  /* 0x7f800000236b7812 */ /* 0x000fe200078efcff */
[----:B------:R-:W-:Y:S06]  /*33830*/  BRA `(.L_x_2177) ;  /* 0x0000000000087947 */ /* 0x000fec0003800000 */
.L_x_2166:
[----:B------:R-:W-:-:S05]  /*33840*/  LOP3.LUT R107, R107, 0x8, RZ, 0xc0, !PT ;  /* 0x000000086b6b7812 */ /* 0x000fca00078ec0ff */
[----:B------:R-:W-:-:S07]  /*33850*/  IMAD.SHL.U32 R107, R107, 0x10000000, RZ ;  /* 0x100000006b6b7824 */ /* 0x000fce00078e00ff */
.L_x_2177:
[----:B------:R-:W-:Y:S05]  /*33860*/  BSYNC B2 ;  /* 0x0000000000027941 */ /* 0x000fea0003800000 */
.L_x_2165:
        /* <DEDUP_REMOVED lines=33> */
[----:B------:R-:W-:Y:S02]  /*33a80*/  LOP3.LUT R29, R104, 0xff, RZ, 0xc0, !PT ;  /* 0x000000ff681d7812 */ /* 0x000fe400078ec0ff */
[----:B------:R-:W-:Y:S01]  /*33a90*/  LOP3.LUT R28, R102, 0xff, RZ, 0xc0, !PT ;  /* 0x000000ff661c7812 */ /* 0x000fe200078ec0ff */
[----:B------:R-:W-:Y:S01]  /*33aa0*/  HFMA2 R35, R54, R74, R35 ;  /* 0x0000004a36237231 */ /* 0x000fe20000000023 */
[----:B------:R-:W-:-:S02]  /*33ab0*/  SHF.R.U32.HI R104, RZ, 0x8, R104 ;  /* 0x00000008ff687819 */ /* 0x000fc40000011668 */
[----:B------:R-:W-:Y:S02]  /*33ac0*/  SHF.R.U32.HI R102, RZ, 0x8, R102 ;  /* 0x00000008ff667819 */ /* 0x000fe40000011666 */
[----:B------:R-:W-:Y:S01]  /*33ad0*/  F2FP.F16.E4M3.UNPACK_B R29, R29 ;  /* 0x0000001dff1d723e */ /* 0x000fe200020006ff */
[----:B------:R-:W-:Y:S01]  /*33ae0*/  HFMA2.MMA R35, R53, R31, R35 ;  /* 0x0000001f35237235 */ /* 0x000fe20000000023 */
[----:B------:R-:W-:Y:S02]  /*33af0*/  F2FP.F16.E4M3.UNPACK_B R104, R104 ;  /* 0x00000068ff68723e */ /* 0x000fe400020006ff */
[----:B------:R-:W-:Y:S02]  /*33b00*/  F2FP.F16.E4M3.UNPACK_B R102, R102 ;  /* 0x00000066ff66723e */ /* 0x000fe400020006ff */
[----:B------:R-:W-:Y:S01]  /*33b10*/  F2FP.F16.E4M3.UNPACK_B R30, R28 ;  /* 0x0000001cff1e723e */ /* 0x000fe200020006ff */
[----:B------:R-:W-:Y:S01]  /*33b20*/  HADD2.F32 R28, -RZ, R29.H0_H0 ;  /* 0x2000001dff1c7230 */ /* 0x000fe20000004100 */
[----:B------:R-:W-:Y:S01]  /*33b30*/  PRMT R32, R32, 0x5410, R93 ;  /* 0x0000541020207816 */ /* 0x000fe2000000005d */
[----:B------:R-:W-:Y:S01]  /*33b40*/  HADD2.F32 R53, -RZ, R104.H0_H0 ;  /* 0x20000068ff357230 */ /* 0x000fe20000004100 */
[----:B------:R-:W-:Y:S01]  /*33b50*/  PRMT R40, R40, 0x5410, R44 ;  /* 0x0000541028287816 */ /* 0x000fe2000000002c */
[----:B------:R-:W-:-:S02]  /*33b60*/  HFMA2 R35, R63, R83, R35 ;  /* 0x000000533f237231 */ /* 0x000fc40000000023 */
[----:B------:R-:W-:Y:S01]  /*33b70*/  HADD2.F32 R102, -RZ, R102.H0_H0 ;  /* 0x20000066ff667230 */ /* 0x000fe20000004100 */
[----:B------:R-:W-:Y:S01]  /*33b80*/  PRMT R48, R48, 0x5410, R50 ;  /* 0x0000541030307816 */ /* 0x000fe20000000032 */
[----:B------:R-:W-:Y:S01]  /*33b90*/  HADD2.F32 R30, -RZ, R30.H0_H0 ;  /* 0x2000001eff1e7230 */ /* 0x000fe20000004100 */
[----:B------:R-:W-:Y:S01]  /*33ba0*/  F2FP.F16.F32.PACK_AB R107, R28, R107 ;  /* 0x0000006b1c6b723e */ /* 0x000fe200000000ff */
[----:B------:R-:W-:Y:S01]  /*33bb0*/  HFMA2.MMA R35, R62, R82, R35 ;  /* 0x000000523e237235 */ /* 0x000fe20000000023 */
[----:B------:R-:W-:Y:S02]  /*33bc0*/  F2FP.F16.F32.PACK_AB R53, R102, R53 ;  /* 0x000000356635723e */ /* 0x000fe400000000ff */
[----:B------:R-:W-:Y:S02]  /*33bd0*/  LEA R104, R4, UR8, 0x1 ;  /* 0x0000000804687c11 */ /* 0x000fe4000f8e08ff */
[----:B------:R-:W-:Y:S01]  /*33be0*/  LEA R102, R38, UR4, 0x1 ;  /* 0x0000000426667c11 */ /* 0x000fe2000f8e08ff */
[----:B------:R-:W-:Y:S01]  /*33bf0*/  HMUL2 R53, R53.H0_H0, R53.H1_H1 ;  /* 0x3000003535357232 */ /* 0x000fe20000000800 */
[----:B------:R-:W-:-:S02]  /*33c00*/  LEA R28, R4, UR10, 0x4 ;  /* 0x0000000a041c7c11 */ /* 0x000fc4000f8e20ff */
[C---:B------:R-:W-:Y:S01]  /*33c10*/  LOP3.LUT P0, RZ, R20.reuse, 0x6, RZ, 0xc0, !PT ;  /* 0x0000000614ff7812 */ /* 0x040fe2000780c0ff */
[----:B------:R-:W-:Y:S01]  /*33c20*/  HFMA2 R35, R61, R81, R35 ;  /* 0x000000513d237231 */ /* 0x000fe20000000023 */
[----:B------:R-:W-:Y:S01]  /*33c30*/  F2FP.F16.F32.PACK_AB R54, RZ, R30 ;  /* 0x0000001eff36723e */ /* 0x000fe200000000ff */
[----:B------:R-:W1:Y:S01]  /*33c40*/  LDS.U16 R104, [R104+0x4750] ;  /* 0x0047500068687984 */ /* 0x000e620000000400 */
[----:B------:R-:W-:Y:S02]  /*33c50*/  PRMT R47, R47, 0x5410, R51 ;  /* 0x000054102f2f7816 */ /* 0x000fe40000000033 */
[----:B------:R-:W-:Y:S01]  /*33c60*/  LOP3.LUT R44, R20, 0xffff, RZ, 0xc0, !PT ;  /* 0x0000ffff142c7812 */ /* 0x000fe200078ec0ff */
[----:B------:R-:W-:Y:S01]  /*33c70*/  HFMA2.MMA R35, R60, R80, R35 ;  /* 0x000000503c237235 */ /* 0x000fe20000000023 */
[----:B------:R-:W2:Y:S01]  /*33c80*/  LDS.U16 R102, [R102+0x4c80] ;  /* 0x004c800066667984 */ /* 0x000ea20000000400 */
[----:B------:R-:W-:Y:S01]  /*33c90*/  PRMT R42, R37, 0x5410, R42 ;  /* 0x00005410252a7816 */ /* 0x000fe2000000002a */
[----:B------:R-:W-:Y:S01]  /*33ca0*/  HMUL2 R54, R107.H1_H1, R54.H0_H0 ;  /* 0x200000366b367232 */ /* 0x000fe20000000c00 */
[----:B------:R-:W-:Y:S01]  /*33cb0*/  PRMT R46, R46, 0x5410, R52 ;  /* 0x000054102e2e7816 */ /* 0x000fe20000000034 */
[----:B------:R-:W3:Y:S01]  /*33cc0*/  LDS.128 R28, [R28+0x1850] ;  /* 0x001850001c1c7984 */ /* 0x000ee20000000c00 */
[----:B------:R-:W-:-:S02]  /*33cd0*/  PRMT R41, R41, 0x5410, R45 ;  /* 0x0000541029297816 */ /* 0x000fc4000000002d */
[----:B------:R-:W-:Y:S02]  /*33ce0*/  PRMT R49, R49, 0x5410, R107 ;  /* 0x0000541031317816 */ /* 0x000fe4000000006b */
[----:B------:R-:W-:Y:S01]  /*33cf0*/  HFMA2 R55, R34, R32, R35 ;  /* 0x0000002022377231 */ /* 0x000fe20000000023 */
[----:B------:R-:W-:-:S05]  /*33d00*/  LEA R32, R38, UR9, 0x4 ;  /* 0x0000000926207c11 */ /* 0x000fca000f8e20ff */
[----:B------:R-:W-:Y:S01]  /*33d10*/  HFMA2.MMA R55, R40, R48, R55 ;  /* 0x0000003028377235 */ /* 0x000fe20000000037 */
[----:B------:R-:W1:Y:S01]  /*33d20*/  LDS.128 R32, [R32+0x41d0] ;  /* 0x0041d00020207984 */ /* 0x000e620000000c00 */
        /* <DEDUP_REMOVED lines=18> */
[----:B--23--:R-:W-:Y:S06]  /*33e50*/  @!P1 BRA `(.L_x_2183) ;  /* 0x0000000400489947 */ /* 0x00cfec0003800000 */
[----:B------:R-:W-:Y:S01]  /*33e60*/  LOP3.LUT P0, RZ, R40, 0x2, RZ, 0xc0, !PT ;  /* 0x0000000228ff7812 */ /* 0x000fe2000780c0ff */
[----:B------:R-:W-:-:S12]  /*33e70*/  BSSY B3, `(.L_x_2184) ;  /* 0x0000008000037945 */ /* 0x000fd80003800000 */
[----:B------:R-:W-:Y:S05]  /*33e80*/  @P0 BRA `(.L_x_2185) ;  /* 0x0000000000180947 */ /* 0x000fea0003800000 */
[----:B------:R-:W-:Y:S01]  /*33e90*/  BSSY B4, `(.L_x_2185) ;  /* 0x0000005000047945 */ /* 0x000fe20003800000 */
.L_x_2186:
[C---:B------:R-:W-:Y:S01]  /*33ea0*/  LOP3.LUT P0, RZ, R40.reuse, 0x3, RZ, 0xc0, !PT ;  /* 0x0000000328ff7812 */ /* 0x040fe2000780c0ff */
[----:B------:R-:W-:Y:S02]  /*33eb0*/  IMAD.SHL.U32 R40, R40, 0x2, RZ ;  /* 0x0000000228287824 */ /* 0x000fe400078e00ff */
[----:B------:R-:W-:-:S10]  /*33ec0*/  VIADD R39, R39, 0xffffffff ;  /* 0xffffffff27277836 */ /* 0x000fd40000000000 */
[----:B------:R-:W-:Y:S05]  /*33ed0*/  @!P0 BRA `(.L_x_2186) ;  /* 0xfffffffc00f08947 */ /* 0x000fea000383ffff */
[----:B------:R-:W-:Y:S05]  /*33ee0*/  BSYNC B4 ;  /* 0x0000000000047941 */ /* 0x000fea0003800000 */
.L_x_2185:
[----:B------:R-:W-:Y:S05]  /*33ef0*/  BSYNC B3 ;  /* 0x0000000000037941 */ /* 0x000fea0003800000 */
.L_x_2184:
        /* <DEDUP_REMOVED lines=31> */
.L_x_2193:
[----:B------:R-:W-:Y:S05]  /*340f0*/  BSYNC B4 ;  /* 0x0000000000047941 */ /* 0x000fea0003800000 */
.L_x_2192:
[----:B------:R-:W-:Y:S01]  /*34100*/  IMAD.IADD R37, R42, 0x1, R37 ;  /* 0x000000012a257824 */ /* 0x000fe200078e0225 */
[----:B------:R-:W-:Y:S06]  /*34110*/  BRA `(.L_x_2191) ;  /* 0x0000000000087947 */ /* 0x000fec0003800000 */
.L_x_2190:
[----:B------:R-:W-:-:S05]  /*34120*/  VIADD R39, R39, 0x94 ;  /* 0x0000009427277836 */ /* 0x000fca0000000000 */
[----:B------:R-:W-:-:S07]  /*34130*/  SHF.L.U32 R37, R40, R39, RZ ;  /* 0x0000002728257219 */ /* 0x000fce00000006ff */
.L_x_2191:
[----:B------:R-:W-:Y:S05]  /*34140*/  BSYNC B3 ;  /* 0x0000000000037941 */ /* 0x000fea0003800000 */
.L_x_2189:
[----:B------:R-:W-:Y:S01]  /*34150*/  LOP3.LUT P0, RZ, R37, 0x1800000, RZ, 0xc0, !PT ;  /* 0x0180000025ff7812 */ /* 0x000fe2000780c0ff */
[----:B------:R-:W-:Y:S01]  /*34160*/  IMAD.SHL.U32 R40, R41, 0x10000000, RZ ;  /* 0x1000000029287824 */ /* 0x000fe200078e00ff */
[----:B------:R-:W-:-:S04]  /*34170*/  LOP3.LUT R37, R37, 0x7fffff, RZ, 0xc0, !PT ;  /* 0x007fffff25257812 */ /* 0x000fc800078ec0ff */
[----:B------:R-:W-:-:S07]  /*34180*/  LOP3.LUT R59, R40, 0xf0000000, R37, 0xe2, !PT ;  /* 0xf0000000283b7812 */ /* 0x000fce00078ee225 */
[----:B------:R-:W-:Y:S01]  /*34190*/  @P0 LOP3.LUT R59, R59, 0x800000, RZ, 0xfc, !PT ;  /* 0x008000003b3b0812 */ /* 0x000fe200078efcff */
[----:B------:R-:W-:Y:S06]  /*341a0*/  BRA `(.L_x_2194) ;  /* 0x0000000000787947 */ /* 0x000fec0003800000 */
.L_x_2188:
[C---:B------:R-:W-:Y:S01]  /*341b0*/  LOP3.LUT P0, RZ, R40.reuse, 0x4, RZ, 0xc0, !PT ;  /* 0x0000000428ff7812 */ /* 0x040fe2000780c0ff */
[----:B------:R-:W-:Y:S02]  /*341c0*/  IMAD.SHL.U32 R40, R40, 0x400000, RZ ;  /* 0x0040000028287824 */ /* 0x000fe400078e00ff */
[----:B------:R-:W-:-:S10]  /*341d0*/  VIADD R37, R39, 0x7f ;  /* 0x0000007f27257836 */ /* 0x000fd40000000000 */
[----:B------:R-:W-:Y:S05]  /*341e0*/  @!P0 BRA `(.L_x_2195) ;  /* 0x0000000000388947 */ /* 0x000fea0003800000 */
[----:B------:R-:W-:Y:S01]  /*341f0*/  ISETP.GT.AND P0, PT, R39, 0x7e, PT ;  /* 0x0000007e2700780c */ /* 0x000fe20003f04270 */
[----:B------:R-:W-:-:S12]  /*34200*/  BSSY B3, `(.L_x_2196) ;  /* 0x0000009000037945 */ /* 0x000fd80003800000 */
[----:B------:R-:W-:Y:S05]  /*34210*/  @P0 BRA `(.L_x_2197) ;  /* 0x00000000001c0947 */ /* 0x000fea0003800000 */
.L_x_2198:
[--C-:B------:R-:W-:Y:S02]  /*34220*/  SHF.R.U32.HI R39, RZ, 0x19, R40.reuse ;  /* 0x00000019ff277819 */ /* 0x100fe40000011628 */
[C---:B------:R-:W-:Y:S01]  /*34230*/  ISETP.LT.AND P1, PT, R37.reuse, 0xfd, PT ;  /* 0x000000fd2500780c */ /* 0x040fe20003f21270 */
[----:B------:R-:W-:Y:S01]  /*34240*/  VIADD R37, R37, 0x1 ;  /* 0x0000000125257836 */ /* 0x000fe20000000000 */
[----:B------:R-:W-:Y:S02]  /*34250*/  LOP3.LUT R39, R39, 0x1, RZ, 0xc0, !PT ;  /* 0x0000000127277812 */ /* 0x000fe400078ec0ff */
[----:B------:R-:W-:Y:S02]  /*34260*/  SHF.R.U32.HI R40, RZ, 0x1, R40 ;  /* 0x00000001ff287819 */ /* 0x000fe40000011628 */
[----:B------:R-:W-:-:S13]  /*34270*/  ISETP.NE.U32.AND P0, PT, R39, 0x1, PT ;  /* 0x000000012700780c */ /* 0x000fda0003f05070 */
[----:B------:R-:W-:Y:S05]  /*34280*/  @!P0 BRA P1, `(.L_x_2198) ;  /* 0xfffffffc00e48947 */ /* 0x000fea000083ffff */
.L_x_2197:
[----:B------:R-:W-:Y:S05]  /*34290*/  BSYNC B3 ;  /* 0x0000000000037941 */ /* 0x000fea0003800000 */
.L_x_2196:
[----:B------:R-:W-:-:S13]  /*342a0*/  LOP3.LUT P0, RZ, R40, 0x1000000, RZ, 0xc0, !PT ;  /* 0x0100000028ff7812 */ /* 0x000fda000780c0ff */
[----:B------:R-:W-:Y:S01]  /*342b0*/  @P0 LEA R59, R41, 0x7f800000, 0x1c ;  /* 0x7f800000293b0811 */ /* 0x000fe200078ee0ff */
[----:B------:R-:W-:Y:S06]  /*342c0*/  @P0 BRA `(.L_x_2194) ;  /* 0x0000000000300947 */ /* 0x000fec0003800000 */
.L_x_2195:
        /* <DEDUP_REMOVED lines=9> */
.L_x_2187:
[----:B------:R-:W-:Y:S01]  /*34360*/  LEA R59, R41, 0x7f800000, 0x1c ;  /* 0x7f800000293b7811 */ /* 0x000fe200078ee0ff */
[----:B------:R-:W-:Y:S06]  /*34370*/  BRA `(.L_x_2194) ;  /* 0x0000000000047947 */ /* 0x000fec0003800000 */
.L_x_2183:
[----:B------:R-:W-:-:S07]  /*34380*/  IMAD.SHL.U32 R59, R41, 0x10000000, RZ ;  /* 0x10000000293b7824 */ /* 0x000fce00078e00ff */
.L_x_2194:
[----:B------:R-:W-:Y:S05]  /*34390*/  BSYNC B2 ;  /* 0x0000000000027941 */ /* 0x000fea0003800000 */
.L_x_2182:
        /* <DEDUP_REMOVED lines=19> */
.L_x_2203:
[C---:B------:R-:W-:Y:S01]  /*344d0*/  LOP3.LUT P0, RZ, R40.reuse, 0x3, RZ, 0xc0, !PT ;  /* 0x0000000328ff7812 */ /* 0x040fe2000780c0ff */
[----:B------:R-:W-:Y:S02]  /*344e0*/  IMAD.SHL.U32 R40, R40, 0x2, RZ ;  /* 0x0000000228287824 */ /* 0x000fe400078e00ff */
[----:B------:R-:W-:-:S10]  /*344f0*/  VIADD R39, R39, 0xffffffff ;  /* 0xffffffff27277836 */ /* 0x000fd40000000000 */
[----:B------:R-:W-:Y:S05]  /*34500*/  @!P0 BRA `(.L_x_2203) ;  /* 0xfffffffc00f08947 */ /* 0x000fea000383ffff */
[----:B------:R-:W-:Y:S05]  /*34510*/  BSYNC B4 ;  /* 0x0000000000047941 */ /* 0x000fea0003800000 */
.L_x_2202:
[----:B------:R-:W-:Y:S05]  /*34520*/  BSYNC B3 ;  /* 0x0000000000037941 */ /* 0x000fea0003800000 */
.L_x_2201:
        /* <DEDUP_REMOVED lines=31> */
.L_x_2210:
[----:B------:R-:W-:Y:S05]  /*34720*/  BSYNC B4 ;  /* 0x0000000000047941 */ /* 0x000fea0003800000 */
.L_x_2209:
[----:B------:R-:W-:Y:S01]  /*34730*/  IMAD.IADD R37, R42, 0x1, R37 ;  /* 0x000000012a257824 */ /* 0x000fe200078e0225 */
[----:B------:R-:W-:Y:S06]  /*34740*/  BRA `(.L_x_2208) ;  /* 0x0000000000087947 */ /* 0x000fec0003800000 */
.L_x_2207:
[----:B------:R-:W-:-:S05]  /*34750*/  VIADD R39, R39, 0x94 ;  /* 0x0000009427277836 */ /* 0x000fca0000000000 */
[----:B------:R-:W-:-:S07]  /*34760*/  SHF.L.U32 R37, R40, R39, RZ ;  /* 0x0000002728257219 */ /* 0x000fce00000006ff */
.L_x_2208:
[----:B------:R-:W-:Y:S05]  /*34770*/  BSYNC B3 ;  /* 0x0000000000037941 */ /* 0x000fea0003800000 */
.L_x_2206:
[----:B------:R-:W-:Y:S01]  /*34780*/  LOP3.LUT P0, RZ, R37, 0x1800000, RZ, 0xc0, !PT ;  /* 0x0180000025ff7812 */ /* 0x000fe2000780c0ff */
[----:B------:R-:W-:Y:S01]  /*34790*/  IMAD.SHL.U32 R58, R41, 0x10000000, RZ ;  /* 0x10000000293a7824 */ /* 0x000fe200078e00ff */
[----:B------:R-:W-:-:S04]  /*347a0*/  LOP3.LUT R37, R37, 0x7fffff, RZ, 0xc0, !PT ;  /* 0x007fffff25257812 */ /* 0x000fc800078ec0ff */
[----:B------:R-:W-:-:S07]  /*347b0*/  LOP3.LUT R58, R58, 0xf0000000, R37, 0xe2, !PT ;  /* 0xf00000003a3a7812 */ /* 0x000fce00078ee225 */
[----:B------:R-:W-:Y:S01]  /*347c0*/  @P0 LOP3.LUT R58, R58, 0x800000, RZ, 0xfc, !PT ;  /* 0x008000003a3a0812 */ /* 0x000fe200078efcff */
[----:B------:R-:W-:Y:S06]  /*347d0*/  BRA `(.L_x_2211) ;  /* 0x0000000000787947 */ /* 0x000fec0003800000 */
.L_x_2205:
[C---:B------:R-:W-:Y:S01]  /*347e0*/  LOP3.LUT P0, RZ, R40.reuse, 0x4, RZ, 0xc0, !PT ;  /* 0x0000000428ff7812 */ /* 0x040fe2000780c0ff */
[----:B------:R-:W-:Y:S02]  /*347f0*/  IMAD.SHL.U32 R40, R40, 0x400000, RZ ;  /* 0x0040000028287824 */ /* 0x000fe400078e00ff */
[----:B------:R-:W-:-:S10]  /*34800*/  VIADD R37, R39, 0x7f ;  /* 0x0000007f27257836 */ /* 0x000fd40000000000 */
[----:B------:R-:W-:Y:S05]  /*34810*/  @!P0 BRA `(.L_x_2212) ;  /* 0x0000000000388947 */ /* 0x000fea0003800000 */
[----:B------:R-:W-:Y:S01]  /*34820*/  ISETP.GT.AND P0, PT, R39, 0x7e, PT ;  /* 0x0000007e2700780c */ /* 0x000fe20003f04270 */
[----:B------:R-:W-:-:S12]  /*34830*/  BSSY B3, `(.L_x_2213) ;  /* 0x0000009000037945 */ /* 0x000fd80003800000 */
[----:B------:R-:W-:Y:S05]  /*34840*/  @P0 BRA `(.L_x_2214) ;  /* 0x00000000001c0947 */ /* 0x000fea0003800000 */
.L_x_2215:
[--C-:B------:R-:W-:Y:S02]  /*34850*/  SHF.R.U32.HI R39, RZ, 0x19, R40.reuse ;  /* 0x00000019ff277819 */ /* 0x100fe40000011628 */
[C---:B------:R-:W-:Y:S01]  /*34860*/  ISETP.LT.AND P1, PT, R37.reuse, 0xfd, PT ;  /* 0x000000fd2500780c */ /* 0x040fe20003f21270 */
[----:B------:R-:W-:Y:S01]  /*34870*/  VIADD R37, R37, 0x1 ;  /* 0x0000000125257836 */ /* 0x000fe20000000000 */
[----:B------:R-:W-:Y:S02]  /*34880*/  LOP3.LUT R39, R39, 0x1, RZ, 0xc0, !PT ;  /* 0x0000000127277812 */ /* 0x000fe400078ec0ff */
[----:B------:R-:W-:Y:S02]  /*34890*/  SHF.R.U32.HI R40, RZ, 0x1, R40 ;  /* 0x00000001ff287819 */ /* 0x000fe40000011628 */
[----:B------:R-:W-:-:S13]  /*348a0*/  ISETP.NE.U32.AND P0, PT, R39, 0x1, PT ;  /* 0x000000012700780c */ /* 0x000fda0003f05070 */
[----:B------:R-:W-:Y:S05]  /*348b0*/  @!P0 BRA P1, `(.L_x_2215) ;  /* 0xfffffffc00e48947 */ /* 0x000fea000083ffff */
.L_x_2214:
[----:B------:R-:W-:Y:S05]  /*348c0*/  BSYNC B3 ;  /* 0x0000000000037941 */ /* 0x000fea0003800000 */
.L_x_2213:
[----:B------:R-:W-:-:S13]  /*348d0*/  LOP3.LUT P0, RZ, R40, 0x1000000, RZ, 0xc0, !PT ;  /* 0x0100000028ff7812 */ /* 0x000fda000780c0ff */
[----:B------:R-:W-:Y:S01]  /*348e0*/  @P0 LEA R58, R41, 0x7f800000, 0x1c ;  /* 0x7f800000293a0811 */ /* 0x000fe200078ee0ff */
[----:B------:R-:W-:Y:S06]  /*348f0*/  @P0 BRA `(.L_x_2211) ;  /* 0x0000000000300947 */ /* 0x000fec0003800000 */
.L_x_2212:
        /* <DEDUP_REMOVED lines=9> */
.L_x_2204:
[----:B------:R-:W-:Y:S01]  /*34990*/  LEA R58, R41, 0x7f800000, 0x1c ;  /* 0x7f800000293a7811 */ /* 0x000fe200078ee0ff */
[----:B------:R-:W-:Y:S06]  /*349a0*/  BRA `(.L_x_2211) ;  /* 0x0000000000047947 */ /* 0x000fec0003800000 */
.L_x_2200:
[----:B------:R-:W-:-:S07]  /*349b0*/  IMAD.SHL.U32 R58, R41, 0x10000000, RZ ;  /* 0x10000000293a7824 */ /* 0x000fce00078e00ff */
.L_x_2211:
[----:B------:R-:W-:Y:S05]  /*349c0*/  BSYNC B2 ;  /* 0x0000000000027941 */ /* 0x000fea0003800000 */
.L_x_2199:
        /* <DEDUP_REMOVED lines=19> */
.L_x_2220:
[C---:B------:R-:W-:Y:S01]  /*34b00*/  LOP3.LUT P0, RZ, R40.reuse, 0x3, RZ, 0xc0, !PT ;  /* 0x0000000328ff7812 */ /* 0x040fe2000780c0ff */
[----:B------:R-:W-:Y:S02]  /*34b10*/  IMAD.SHL.U32 R40, R40, 0x2, RZ ;  /* 0x0000000228287824 */ /* 0x000fe400078e00ff */
[----:B------:R-:W-:-:S10]  /*34b20*/  VIADD R39, R39, 0xffffffff ;  /* 0xffffffff27277836 */ /* 0x000fd40000000000 */
[----:B------:R-:W-:Y:S05]  /*34b30*/  @!P0 BRA `(.L_x_2220) ;  /* 0xfffffffc00f08947 */ /* 0x000fea000383ffff */
[----:B------:R-:W-:Y:S05]  /*34b40*/  BSYNC B4 ;  /* 0x0000000000047941 */ /* 0x000fea0003800000 */
.L_x_2219:
[----:B------:R-:W-:Y:S05]  /*34b50*/  BSYNC B3 ;  /* 0x0000000000037941 */ /* 0x000fea0003800000 */
.L_x_2218:
        /* <DEDUP_REMOVED lines=31> */
.L_x_2227:
[----:B------:R-:W-:Y:S05]  /*34d50*/  BSYNC B4 ;  /* 0x0000000000047941 */ /* 0x000fea0003800000 */
.L_x_2226:
[----:B------:R-:W-:Y:S01]  /*34d60*/  IMAD.IADD R37, R42, 0x1, R37 ;  /* 0x000000012a257824 */ /* 0x000fe200078e0225 */
[----:B------:R-:W-:Y:S06]  /*34d70*/  BRA `(.L_x_2225) ;  /* 0x0000000000087947 */ /* 0x000fec0003800000 */
.L_x_2224:
[----:B------:R-:W-:-:S05]  /*34d80*/  VIADD R39, R39, 0x94 ;  /* 0x0000009427277836 */ /* 0x000fca0000000000 */
[----:B------:R-:W-:-:S07]  /*34d90*/  SHF.L.U32 R37, R40, R39, RZ ;  /* 0x0000002728257219 */ /* 0x000fce00000006ff */
.L_x_2225:
[----:B------:R-:W-:Y:S05]  /*34da0*/  BSYNC B3 ;  /* 0x0000000000037941 */ /* 0x000fea0003800000 */
.L_x_2223:
[----:B------:R-:W-:Y:S01]  /*34db0*/  LOP3.LUT P0, RZ, R37, 0x1800000, RZ, 0xc0, !PT ;  /* 0x0180000025ff7812 */ /* 0x000fe2000780c0ff */
[----:B------:R-:W-:Y:S01]  /*34dc0*/  IMAD.SHL.U32 R40, R41, 0x10000000, RZ ;  /* 0x1000000029287824 */ /* 0x000fe200078e00ff */
[----:B------:R-:W-:-:S04]  /*34dd0*/  LOP3.LUT R37, R37, 0x7fffff, RZ, 0xc0, !PT ;  /* 0x007fffff25257812 */ /* 0x000fc800078ec0ff */
[----:B------:R-:W-:-:S07]  /*34de0*/  LOP3.LUT R57, R40, 0xf0000000, R37, 0xe2, !PT ;  /* 0xf000000028397812 */ /* 0x000fce00078ee225 */
[----:B------:R-:W-:Y:S01]  /*34df0*/  @P0 LOP3.LUT R57, R57, 0x800000, RZ, 0xfc, !PT ;  /* 0x0080000039390812 */ /* 0x000fe200078efcff */
[----:B------:R-:W-:Y:S06]  /*34e00*/  BRA `(.L_x_2228) ;  /* 0x0000000000787947 */ /* 0x000fec0003800000 */
.L_x_2222:
[C---:B------:R-:W-:Y:S01]  /*34e10*/  LOP3.LUT P0, RZ, R40.reuse, 0x4, RZ, 0xc0, !PT ;  /* 0x0000000428ff7812 */ /* 0x040fe2000780c0ff */
[----:B------:R-:W-:Y:S02]  /*34e20*/  IMAD.SHL.U32 R40, R40, 0x400000, RZ ;  /* 0x0040000028287824 */ /* 0x000fe400078e00ff */
[----:B------:R-:W-:-:S10]  /*34e30*/  VIADD R37, R39, 0x7f ;  /* 0x0000007f27257836 */ /* 0x000fd40000000000 */
[----:B------:R-:W-:Y:S05]  /*34e40*/  @!P0 BRA `(.L_x_2229) ;  /* 0x0000000000388947 */ /* 0x000fea0003800000 */
[----:B------:R-:W-:Y:S01]  /*34e50*/  ISETP.GT.AND P0, PT, R39, 0x7e, PT ;  /* 0x0000007e2700780c */ /* 0x000fe20003f04270 */
[----:B------:R-:W-:-:S12]  /*34e60*/  BSSY B3, `(.L_x_2230) ;  /* 0x0000009000037945 */ /* 0x000fd80003800000 */
[----:B------:R-:W-:Y:S05]  /*34e70*/  @P0 BRA `(.L_x_2231) ;  /* 0x00000000001c0947 */ /* 0x000fea0003800000 */
.L_x_2232:
[--C-:B------:R-:W-:Y:S02]  /*34e80*/  SHF.R.U32.HI R39, RZ, 0x19, R40.reuse ;  /* 0x00000019ff277819 */ /* 0x100fe40000011628 */
[C---:B------:R-:W-:Y:S01]  /*34e90*/  ISETP.LT.AND P1, PT, R37.reuse, 0xfd, PT ;  /* 0x000000fd2500780c */ /* 0x040fe20003f21270 */
[----:B------:R-:W-:Y:S01]  /*34ea0*/  VIADD R37, R37, 0x1 ;  /* 0x0000000125257836 */ /* 0x000fe20000000000 */
[----:B------:R-:W-:Y:S02]  /*34eb0*/  LOP3.LUT R39, R39, 0x1, RZ, 0xc0, !PT ;  /* 0x0000000127277812 */ /* 0x000fe400078ec0ff */
[----:B------:R-:W-:Y:S02]  /*34ec0*/  SHF.R.U32.HI R40, RZ, 0x1, R40 ;  /* 0x00000001ff287819 */ /* 0x000fe40000011628 */
[----:B------:R-:W-:-:S13]  /*34ed0*/  ISETP.NE.U32.AND P0, PT, R39, 0x1, PT ;  /* 0x000000012700780c */ /* 0x000fda0003f05070 */
[----:B------:R-:W-:Y:S05]  /*34ee0*/  @!P0 BRA P1, `(.L_x_2232) ;  /* 0xfffffffc00e48947 */ /* 0x000fea000083ffff */
.L_x_2231:
[----:B------:R-:W-:Y:S05]  /*34ef0*/  BSYNC B3 ;  /* 0x0000000000037941 */ /* 0x000fea0003800000 */
.L_x_2230:
[----:B------:R-:W-:-:S13]  /*34f00*/  LOP3.LUT P0, RZ, R40, 0x1000000, RZ, 0xc0, !PT ;  /* 0x0100000028ff7812 */ /* 0x000fda000780c0ff */
[----:B------:R-:W-:Y:S01]  /*34f10*/  @P0 LEA R57, R41, 0x7f800000, 0x1c ;  /* 0x7f80000029390811 */ /* 0x000fe200078ee0ff */
[----:B------:R-:W-:Y:S06]  /*34f20*/  @P0 BRA `(.L_x_2228) ;  /* 0x0000000000300947 */ /* 0x000fec0003800000 */
.L_x_2229:
        /* <DEDUP_REMOVED lines=9> */
.L_x_2221:
[----:B------:R-:W-:Y:S01]  /*34fc0*/  LEA R57, R41, 0x7f800000, 0x1c ;  /* 0x7f80000029397811 */ /* 0x000fe200078ee0ff */
[----:B------:R-:W-:Y:S06]  /*34fd0*/  BRA `(.L_x_2228) ;  /* 0x0000000000047947 */ /* 0x000fec0003800000 */
.L_x_2217:
[----:B------:R-:W-:-:S07]  /*34fe0*/  IMAD.SHL.U32 R57, R41, 0x10000000, RZ ;  /* 0x1000000029397824 */ /* 0x000fce00078e00ff */
.L_x_2228:
[----:B------:R-:W-:Y:S05]  /*34ff0*/  BSYNC B2 ;  /* 0x0000000000027941 */ /* 0x000fea0003800000 */
.L_x_2216:
        /* <DEDUP_REMOVED lines=19> */
.L_x_2237:
[C---:B------:R-:W-:Y:S01]  /*35130*/  LOP3.LUT P0, RZ, R40.reuse, 0x3, RZ, 0xc0, !PT ;  /* 0x0000000328ff7812 */ /* 0x040fe2000780c0ff */
[----:B------:R-:W-:Y:S02]  /*35140*/  IMAD.SHL.U32 R40, R40, 0x2, RZ ;  /* 0x0000000228287824 */ /* 0x000fe400078e00ff */
[----:B------:R-:W-:-:S10]  /*35150*/  VIADD R39, R39, 0xffffffff ;  /* 0xffffffff27277836 */ /* 0x000fd40000000000 */
[----:B------:R-:W-:Y:S05]  /*35160*/  @!P0 BRA `(.L_x_2237) ;  /* 0xfffffffc00f08947 */ /* 0x000fea000383ffff */
[----:B------:R-:W-:Y:S05]  /*35170*/  BSYNC B4 ;  /* 0x0000000000047941 */ /* 0x000fea0003800000 */
.L_x_2236:
[----:B------:R-:W-:Y:S05]  /*35180*/  BSYNC B3 ;  /* 0x0000000000037941 */ /* 0x000fea0003800000 */
.L_x_2235:
        /* <DEDUP_REMOVED lines=31> */
.L_x_2244:
[----:B------:R-:W-:Y:S05]  /*35380*/  BSYNC B4 ;  /* 0x0000000000047941 */ /* 0x000fea0003800000 */
.L_x_2243:
[----:B------:R-:W-:Y:S01]  /*35390*/  IMAD.IADD R37, R42, 0x1, R37 ;  /* 0x000000012a257824 */ /* 0x000fe200078e0225 */
[----:B------:R-:W-:Y:S06]  /*353a0*/  BRA `(.L_x_2242) ;  /* 0x0000000000087947 */ /* 0x000fec0003800000 */
.L_x_2241:
[----:B------:R-:W-:-:S05]  /*353b0*/  VIADD R39, R39, 0x94 ;  /* 0x0000009427277836 */ /* 0x000fca0000000000 */
[----:B------:R-:W-:-:S07]  /*353c0*/  SHF.L.U32 R37, R40, R39, RZ ;  /* 0x0000002728257219 */ /* 0x000fce00000006ff */
.L_x_2242:
[----:B------:R-:W-:Y:S05]  /*353d0*/  BSYNC B3 ;  /* 0x0000000000037941 */ /* 0x000fea0003800000 */
.L_x_2240:
[----:B------:R-:W-:Y:S01]  /*353e0*/  LOP3.LUT P0, RZ, R37, 0x1800000, RZ, 0xc0, !PT ;  /* 0x0180000025ff7812 */ /* 0x000fe2000780c0ff */
[----:B------:R-:W-:Y:S01]  /*353f0*/  IMAD.SHL.U32 R56, R41, 0x10000000, RZ ;  /* 0x1000000029387824 */ /* 0x000fe200078e00ff */
[----:B------:R-:W-:-:S04]  /*35400*/  LOP3.LUT R37, R37, 0x7fffff, RZ, 0xc0, !PT ;  /* 0x007fffff25257812 */ /* 0x000fc800078ec0ff */
[----:B------:R-:W-:-:S07]  /*35410*/  LOP3.LUT R56, R56, 0xf0000000, R37, 0xe2, !PT ;  /* 0xf000000038387812 */ /* 0x000fce00078ee225 */
[----:B------:R-:W-:Y:S01]  /*35420*/  @P0 LOP3.LUT R56, R56, 0x800000, RZ, 0xfc, !PT ;  /* 0x0080000038380812 */ /* 0x000fe200078efcff */
[----:B------:R-:W-:Y:S06]  /*35430*/  BRA `(.L_x_2245) ;  /* 0x0000000000787947 */ /* 0x000fec0003800000 */
.L_x_2239:
[C---:B------:R-:W-:Y:S01]  /*35440*/  LOP3.LUT P0, RZ, R40.reuse, 0x4, RZ, 0xc0, !PT ;  /* 0x0000000428ff7812 */ /* 0x040fe2000780c0ff */
[----:B------:R-:W-:Y:S02]  /*35450*/  IMAD.SHL.U32 R40, R40, 0x400000, RZ ;  /* 0x0040000028287824 */ /* 0x000fe400078e00ff */
[----:B------:R-:W-:-:S10]  /*35460*/  VIADD R37, R39, 0x7f ;  /* 0x0000007f27257836 */ /* 0x000fd40000000000 */
[----:B------:R-:W-:Y:S05]  /*35470*/  @!P0 BRA `(.L_x_2246) ;  /* 0x0000000000388947 */ /* 0x000fea0003800000 */
[----:B------:R-:W-:Y:S01]  /*35480*/  ISETP.GT.AND P0, PT, R39, 0x7e, PT ;  /* 0x0000007e2700780c */ /* 0x000fe20003f04270 */
[----:B------:R-:W-:-:S12]  /*35490*/  BSSY B3, `(.L_x_2247) ;  /* 0x0000009000037945 */ /* 0x000fd80003800000 */
[----:B------:R-:W-:Y:S05]  /*354a0*/  @P0 BRA `(.L_x_2248) ;  /* 0x00000000001c0947 */ /* 0x000fea0003800000 */
.L_x_2249:
[--C-:B------:R-:W-:Y:S02]  /*354b0*/  SHF.R.U32.HI R39, RZ, 0x19, R40.reuse ;  /* 0x00000019ff277819 */ /* 0x100fe40000011628 */
[C---:B------:R-:W-:Y:S01]  /*354c0*/  ISETP.LT.AND P1, PT, R37.reuse, 0xfd, PT ;  /* 0x000000fd2500780c */ /* 0x040fe20003f21270 */
[----:B------:R-:W-:Y:S01]  /*354d0*/  VIADD R37, R37, 0x1 ;  /* 0x0000000125257836 */ /* 0x000fe20000000000 */
[----:B------:R-:W-:Y:S02]  /*354e0*/  LOP3.LUT R39, R39, 0x1, RZ, 0xc0, !PT ;  /* 0x0000000127277812 */ /* 0x000fe400078ec0ff */
[----:B------:R-:W-:Y:S02]  /*354f0*/  SHF.R.U32.HI R40, RZ, 0x1, R40 ;  /* 0x00000001ff287819 */ /* 0x000fe40000011628 */
[----:B------:R-:W-:-:S13]  /*35500*/  ISETP.NE.U32.AND P0, PT, R39, 0x1, PT ;  /* 0x000000012700780c */ /* 0x000fda0003f05070 */
[----:B------:R-:W-:Y:S05]  /*35510*/  @!P0 BRA P1, `(.L_x_2249) ;  /* 0xfffffffc00e48947 */ /* 0x000fea000083ffff */
.L_x_2248:
[----:B------:R-:W-:Y:S05]  /*35520*/  BSYNC B3 ;  /* 0x0000000000037941 */ /* 0x000fea0003800000 */
.L_x_2247:
[----:B------:R-:W-:-:S13]  /*35530*/  LOP3.LUT P0, RZ, R40, 0x1000000, RZ, 0xc0, !PT ;  /* 0x0100000028ff7812 */ /* 0x000fda000780c0ff */
[----:B------:R-:W-:Y:S01]  /*35540*/  @P0 LEA R56, R41, 0x7f800000, 0x1c ;  /* 0x7f80000029380811 */ /* 0x000fe200078ee0ff */
[----:B------:R-:W-:Y:S06]  /*35550*/  @P0 BRA `(.L_x_2245) ;  /* 0x0000000000300947 */ /* 0x000fec0003800000 */
.L_x_2246:
        /* <DEDUP_REMOVED lines=9> */
.L_x_2238:
[----:B------:R-:W-:Y:S01]  /*355f0*/  LEA R56, R41, 0x7f800000, 0x1c ;  /* 0x7f80000029387811 */ /* 0x000fe200078ee0ff */
[----:B------:R-:W-:Y:S06]  /*35600*/  BRA `(.L_x_2245) ;  /* 0x0000000000047947 */ /* 0x000fec0003800000 */
.L_x_2234:
[----:B------:R-:W-:-:S07]  /*35610*/  IMAD.SHL.U32 R56, R41, 0x10000000, RZ ;  /* 0x1000000029387824 */ /* 0x000fce00078e00ff */
.L_x_2245:
[----:B------:R-:W-:Y:S05]  /*35620*/  BSYNC B2 ;  /* 0x0000000000027941 */ /* 0x000fea0003800000 */
.L_x_2233:
        /* <DEDUP_REMOVED lines=19> */
.L_x_2254:
[C---:B------:R-:W-:Y:S01]  /*35760*/  LOP3.LUT P0, RZ, R40.reuse, 0x3, RZ, 0xc0, !PT ;  /* 0x0000000328ff7812 */ /* 0x040fe2000780c0ff */
[----:B------:R-:W-:Y:S02]  /*35770*/  IMAD.SHL.U32 R40, R40, 0x2, RZ ;  /* 0x0000000228287824 */ /* 0x000fe400078e00ff */
[----:B------:R-:W-:-:S10]  /*35780*/  VIADD R39, R39, 0xffffffff ;  /* 0xffffffff27277836 */ /* 0x000fd40000000000 */
[----:B------:R-:W-:Y:S05]  /*35790*/  @!P0 BRA `(.L_x_2254) ;  /* 0xfffffffc00f08947 */ /* 0x000fea000383ffff */
[----:B------:R-:W-:Y:S05]  /*357a0*/  BSYNC B4 ;  /* 0x0000000000047941 */ /* 0x000fea0003800000 */
.L_x_2253:
[----:B------:R-:W-:Y:S05]  /*357b0*/  BSYNC B3 ;  /* 0x0000000000037941 */ /* 0x000fea0003800000 */
.L_x_2252:
        /* <DEDUP_REMOVED lines=31> */
.L_x_2261:
[----:B------:R-:W-:Y:S05]  /*359b0*/  BSYNC B4 ;  /* 0x0000000000047941 */ /* 0x000fea0003800000 */
.L_x_2260:
[----:B------:R-:W-:Y:S01]  /*359c0*/  IMAD.IADD R37, R42, 0x1, R37 ;  /* 0x000000012a257824 */ /* 0x000fe200078e0225 */
[----:B------:R-:W-:Y:S06]  /*359d0*/  BRA `(.L_x_2259) ;  /* 0x0000000000087947 */ /* 0x000fec0003800000 */
.L_x_2258:
[----:B------:R-:W-:-:S05]  /*359e0*/  VIADD R39, R39, 0x94 ;  /* 0x0000009427277836 */ /* 0x000fca0000000000 */
[----:B------:R-:W-:-:S07]  /*359f0*/  SHF.L.U32 R37, R40, R39, RZ ;  /* 0x0000002728257219 */ /* 0x000fce00000006ff */
.L_x_2259:
[----:B------:R-:W-:Y:S05]  /*35a00*/  BSYNC B3 ;  /* 0x0000000000037941 */ /* 0x000fea0003800000 */
.L_x_2257:
[----:B------:R-:W-:Y:S01]  /*35a10*/  LOP3.LUT P0, RZ, R37, 0x1800000, RZ, 0xc0, !PT ;  /* 0x0180000025ff7812 */ /* 0x000fe2000780c0ff */
[----:B------:R-:W-:Y:S01]  /*35a20*/  IMAD.SHL.U32 R40, R41, 0x10000000, RZ ;  /* 0x1000000029287824 */ /* 0x000fe200078e00ff */
[----:B------:R-:W-:-:S04]  /*35a30*/  LOP3.LUT R37, R37, 0x7fffff, RZ, 0xc0, !PT ;  /* 0x007fffff25257812 */ /* 0x000fc800078ec0ff */
[----:B------:R-:W-:-:S07]  /*35a40*/  LOP3.LUT R55, R40, 0xf0000000, R37, 0xe2, !PT ;  /* 0xf000000028377812 */ /* 0x000fce00078ee225 */
[----:B------:R-:W-:Y:S01]  /*35a50*/  @P0 LOP3.LUT R55, R55, 0x800000, RZ, 0xfc, !PT ;  /* 0x0080000037370812 */ /* 0x000fe200078efcff */
[----:B------:R-:W-:Y:S06]  /*35a60*/  BRA `(.L_x_2262) ;  /* 0x0000000000787947 */ /* 0x000fec0003800000 */
.L_x_2256:
[C---:B------:R-:W-:Y:S01]  /*35a70*/  LOP3.LUT P0, RZ, R40.reuse, 0x4, RZ, 0xc0, !PT ;  /* 0x0000000428ff7812 */ /* 0x040fe2000780c0ff */
[----:B------:R-:W-:Y:S02]  /*35a80*/  IMAD.SHL.U32 R40, R40, 0x400000, RZ ;  /* 0x0040000028287824 */ /* 0x000fe400078e00ff */
[----:B------:R-:W-:-:S10]  /*35a90*/  VIADD R37, R39, 0x7f ;  /* 0x0000007f27257836 */ /* 0x000fd40000000000 */
[----:B------:R-:W-:Y:S05]  /*35aa0*/  @!P0 BRA `(.L_x_2263) ;  /* 0x0000000000388947 */ /* 0x000fea0003800000 */
[----:B------:R-:W-:Y:S01]  /*35ab0*/  ISETP.GT.AND P0, PT, R39, 0x7e, PT ;  /* 0x0000007e2700780c */ /* 0x000fe20003f04270 */
[----:B------:R-:W-:-:S12]  /*35ac0*/  BSSY B3, `(.L_x_2264) ;  /* 0x0000009000037945 */ /* 0x000fd80003800000 */
[----:B------:R-:W-:Y:S05]  /*35ad0*/  @P0 BRA `(.L_x_2265) ;  /* 0x00000000001c0947 */ /* 0x000fea0003800000 */
.L_x_2266:
[--C-:B------:R-:W-:Y:S02]  /*35ae0*/  SHF.R.U32.HI R39, RZ, 0x19, R40.reuse ;  /* 0x00000019ff277819 */ /* 0x100fe40000011628 */
[C---:B------:R-:W-:Y:S01]  /*35af0*/  ISETP.LT.AND P1, PT, R37.reuse, 0xfd, PT ;  /* 0x000000fd2500780c */ /* 0x040fe20003f21270 */
[----:B------:R-:W-:Y:S01]  /*35b00*/  VIADD R37, R37, 0x1 ;  /* 0x0000000125257836 */ /* 0x000fe20000000000 */
[----:B------:R-:W-:Y:S02]  /*35b10*/  LOP3.LUT R39, R39, 0x1, RZ, 0xc0, !PT ;  /* 0x0000000127277812 */ /* 0x000fe400078ec0ff */
[----:B------:R-:W-:Y:S02]  /*35b20*/  SHF.R.U32.HI R40, RZ, 0x1, R40 ;  /* 0x00000001ff287819 */ /* 0x000fe40000011628 */
[----:B------:R-:W-:-:S13]  /*35b30*/  ISETP.NE.U32.AND P0, PT, R39, 0x1, PT ;  /* 0x000000012700780c */ /* 0x000fda0003f05070 */
[----:B------:R-:W-:Y:S05]  /*35b40*/  @!P0 BRA P1, `(.L_x_2266) ;  /* 0xfffffffc00e48947 */ /* 0x000fea000083ffff */
.L_x_2265:
[----:B------:R-:W-:Y:S05]  /*35b50*/  BSYNC B3 ;  /* 0x0000000000037941 */ /* 0x000fea0003800000 */
.L_x_2264:
[----:B------:R-:W-:-:S13]  /*35b60*/  LOP3.LUT P0, RZ, R40, 0x1000000, RZ, 0xc0, !PT ;  /* 0x0100000028ff7812 */ /* 0x000fda000780c0ff */
[----:B------:R-:W-:Y:S01]  /*35b70*/  @P0 LEA R55, R41, 0x7f800000, 0x1c ;  /* 0x7f80000029370811 */ /* 0x000fe200078ee0ff */
[----:B------:R-:W-:Y:S06]  /*35b80*/  @P0 BRA `(.L_x_2262) ;  /* 0x0000000000300947 */ /* 0x000fec0003800000 */
.L_x_2263:
        /* <DEDUP_REMOVED lines=9> */
.L_x_2255:
[----:B------:R-:W-:Y:S01]  /*35c20*/  LEA R55, R41, 0x7f800000, 0x1c ;  /* 0x7f80000029377811 */ /* 0x000fe200078ee0ff */
[----:B------:R-:W-:Y:S06]  /*35c30*/  BRA `(.L_x_2262) ;  /* 0x0000000000047947 */ /* 0x000fec0003800000 */
.L_x_2251:
[----:B------:R-:W-:-:S07]  /*35c40*/  IMAD.SHL.U32 R55, R41, 0x10000000, RZ ;  /* 0x1000000029377824 */ /* 0x000fce00078e00ff */
.L_x_2262:
[----:B------:R-:W-:Y:S05]  /*35c50*/  BSYNC B2 ;  /* 0x0000000000027941 */ /* 0x000fea0003800000 */
.L_x_2250:
        /* <DEDUP_REMOVED lines=19> */
.L_x_2271:
[C---:B------:R-:W-:Y:S01]  /*35d90*/  LOP3.LUT P0, RZ, R40.reuse, 0x3, RZ, 0xc0, !PT ;  /* 0x0000000328ff7812 */ /* 0x040fe2000780c0ff */
[----:B------:R-:W-:Y:S02]  /*35da0*/  IMAD.SHL.U32 R40, R40, 0x2, RZ ;  /* 0x0000000228287824 */ /* 0x000fe400078e00ff */
[----:B------:R-:W-:-:S10]  /*35db0*/  VIADD R39, R39, 0xffffffff ;  /* 0xffffffff27277836 */ /* 0x000fd40000000000 */
[----:B------:R-:W-:Y:S05]  /*35dc0*/  @!P0 BRA `(.L_x_2271) ;  /* 0xfffffffc00f08947 */ /* 0x000fea000383ffff */
[----:B------:R-:W-:Y:S05]  /*35dd0*/  BSYNC B4 ;  /* 0x0000000000047941 */ /* 0x000fea0003800000 */
.L_x_2270:
[----:B------:R-:W-:Y:S05]  /*35de0*/  BSYNC B3 ;  /* 0x0000000000037941 */ /* 0x000fea0003800000 */
.L_x_2269:
        /* <DEDUP_REMOVED lines=31> */
.L_x_2278:
[----:B------:R-:W-:Y:S05]  /*35fe0*/  BSYNC B4 ;  /* 0x0000000000047941 */ /* 0x000fea0003800000 */
.L_x_2277:
[----:B------:R-:W-:Y:S01]  /*35ff0*/  IMAD.IADD R37, R42, 0x1, R37 ;  /* 0x000000012a257824 */ /* 0x000fe200078e0225 */
[----:B------:R-:W-:Y:S06]  /*36000*/  BRA `(.L_x_2276) ;  /* 0x0000000000087947 */ /* 0x000fec0003800000 */
.L_x_2275:
[----:B------:R-:W-:-:S05]  /*36010*/  VIADD R39, R39, 0x94 ;  /* 0x0000009427277836 */ /* 0x000fca0000000000 */
[----:B------:R-:W-:-:S07]  /*36020*/  SHF.L.U32 R37, R40, R39, RZ ;  /* 0x0000002728257219 */ /* 0x000fce00000006ff */
.L_x_2276:
[----:B------:R-:W-:Y:S05]  /*36030*/  BSYNC B3 ;  /* 0x0000000000037941 */ /* 0x000fea0003800000 */
.L_x_2274:
[----:B------:R-:W-:Y:S01]  /*36040*/  LOP3.LUT P0, RZ, R37, 0x1800000, RZ, 0xc0, !PT ;  /* 0x0180000025ff7812 */ /* 0x000fe2000780c0ff */
[----:B------:R-:W-:Y:S01]  /*36050*/  IMAD.SHL.U32 R54, R41, 0x10000000, RZ ;  /* 0x1000000029367824 */ /* 0x000fe200078e00ff */
[----:B------:R-:W-:-:S04]  /*36060*/  LOP3.LUT R37, R37, 0x7fffff, RZ, 0xc0, !PT ;  /* 0x007fffff25257812 */ /* 0x000fc800078ec0ff */
[----:B------:R-:W-:-:S07]  /*36070*/  LOP3.LUT R54, R54, 0xf0000000, R37, 0xe2, !PT ;  /* 0xf000000036367812 */ /* 0x000fce00078ee225 */
[----:B------:R-:W-:Y:S01]  /*36080*/  @P0 LOP3.LUT R54, R54, 0x800000, RZ, 0xfc, !PT ;  /* 0x0080000036360812 */ /* 0x000fe200078efcff */
[----:B------:R-:W-:Y:S06]  /*36090*/  BRA `(.L_x_2279) ;  /* 0x0000000000787947 */ /* 0x000fec0003800000 */
.L_x_2273:
[C---:B------:R-:W-:Y:S01]  /*360a0*/  LOP3.LUT P0, RZ, R40.reuse, 0x4, RZ, 0xc0, !PT ;  /* 0x0000000428ff7812 */ /* 0x040fe2000780c0ff */
[----:B------:R-:W-:Y:S02]  /*360b0*/  IMAD.SHL.U32 R40, R40, 0x400000, RZ ;  /* 0x0040000028287824 */ /* 0x000fe400078e00ff */
[----:B------:R-:W-:-:S10]  /*360c0*/  VIADD R37, R39, 0x7f ;  /* 0x0000007f27257836 */ /* 0x000fd40000000000 */
[----:B------:R-:W-:Y:S05]  /*360d0*/  @!P0 BRA `(.L_x_2280) ;  /* 0x0000000000388947 */ /* 0x000fea0003800000 */
[----:B------:R-:W-:Y:S01]  /*360e0*/  ISETP.GT.AND P0, PT, R39, 0x7e, PT ;  /* 0x0000007e2700780c */ /* 0x000fe20003f04270 */
[----:B------:R-:W-:-:S12]  /*360f0*/  BSSY B3, `(.L_x_2281) ;  /* 0x0000009000037945 */ /* 0x000fd80003800000 */
[----:B------:R-:W-:Y:S05]  /*36100*/  @P0 BRA `(.L_x_2282) ;  /* 0x00000000001c0947 */ /* 0x000fea0003800000 */
.L_x_2283:
[--C-:B------:R-:W-:Y:S02]  /*36110*/  SHF.R.U32.HI R39, RZ, 0x19, R40.reuse ;  /* 0x00000019ff277819 */ /* 0x100fe40000011628 */
[C---:B------:R-:W-:Y:S01]  /*36120*/  ISETP.LT.AND P1, PT, R37.reuse, 0xfd, PT ;  /* 0x000000fd2500780c */ /* 0x040fe20003f21270 */
[----:B------:R-:W-:Y:S01]  /*36130*/  VIADD R37, R37, 0x1 ;  /* 0x0000000125257836 */ /* 0x000fe20000000000 */
[----:B------:R-:W-:Y:S02]  /*36140*/  LOP3.LUT R39, R39, 0x1, RZ, 0xc0, !PT ;  /* 0x0000000127277812 */ /* 0x000fe400078ec0ff */
[----:B------:R-:W-:Y:S02]  /*36150*/  SHF.R.U32.HI R40, RZ, 0x1, R40 ;  /* 0x00000001ff287819 */ /* 0x000fe40000011628 */
[----:B------:R-:W-:-:S13]  /*36160*/  ISETP.NE.U32.AND P0, PT, R39, 0x1, PT ;  /* 0x000000012700780c */ /* 0x000fda0003f05070 */
[----:B------:R-:W-:Y:S05]  /*36170*/  @!P0 BRA P1, `(.L_x_2283) ;  /* 0xfffffffc00e48947 */ /* 0x000fea000083ffff */
.L_x_2282:
[----:B------:R-:W-:Y:S05]  /*36180*/  BSYNC B3 ;  /* 0x0000000000037941 */ /* 0x000fea0003800000 */
.L_x_2281:
[----:B------:R-:W-:-:S13]  /*36190*/  LOP3.LUT P0, RZ, R40, 0x1000000, RZ, 0xc0, !PT ;  /* 0x0100000028ff7812 */ /* 0x000fda000780c0ff */
[----:B------:R-:W-:Y:S01]  /*361a0*/  @P0 LEA R54, R41, 0x7f800000, 0x1c ;  /* 0x7f80000029360811 */ /* 0x000fe200078ee0ff */
[----:B------:R-:W-:Y:S06]  /*361b0*/  @P0 BRA `(.L_x_2279) ;  /* 0x0000000000300947 */ /* 0x000fec0003800000 */
.L_x_2280:
        /* <DEDUP_REMOVED lines=9> */
.L_x_2272:
[----:B------:R-:W-:Y:S01]  /*36250*/  LEA R54, R41, 0x7f800000, 0x1c ;  /* 0x7f80000029367811 */ /* 0x000fe200078ee0ff */
[----:B------:R-:W-:Y:S06]  /*36260*/  BRA `(.L_x_2279) ;  /* 0x0000000000047947 */ /* 0x000fec0003800000 */
.L_x_2268:
[----:B------:R-:W-:-:S07]  /*36270*/  IMAD.SHL.U32 R54, R41, 0x10000000, RZ ;  /* 0x1000000029367824 */ /* 0x000fce00078e00ff */
.L_x_2279:
[----:B------:R-:W-:Y:S05]  /*36280*/  BSYNC B2 ;  /* 0x0000000000027941 */ /* 0x000fea0003800000 */
.L_x_2267:
        /* <DEDUP_REMOVED lines=19> */
.L_x_2288:
[C---:B------:R-:W-:Y:S01]  /*363c0*/  LOP3.LUT P0, RZ, R40.reuse, 0x3, RZ, 0xc0, !PT ;  /* 0x0000000328ff7812 */ /* 0x040fe2000780c0ff */
[----:B------:R-:W-:Y:S02]  /*363d0*/  IMAD.SHL.U32 R40, R40, 0x2, RZ ;  /* 0x0000000228287824 */ /* 0x000fe400078e00ff */
[----:B------:R-:W-:-:S10]  /*363e0*/  VIADD R39, R39, 0xffffffff ;  /* 0xffffffff27277836 */ /* 0x000fd40000000000 */
[----:B------:R-:W-:Y:S05]  /*363f0*/  @!P0 BRA `(.L_x_2288) ;  /* 0xfffffffc00f08947 */ /* 0x000fea000383ffff */
[----:B------:R-:W-:Y:S05]  /*36400*/  BSYNC B4 ;  /* 0x0000000000047941 */ /* 0x000fea0003800000 */
.L_x_2287:
[----:B------:R-:W-:Y:S05]  /*36410*/  BSYNC B3 ;  /* 0x0000000000037941 */ /* 0x000fea0003800000 */
.L_x_2286:
        /* <DEDUP_REMOVED lines=31> */
.L_x_2295:
[----:B------:R-:W-:Y:S05]  /*36610*/  BSYNC B4 ;  /* 0x0000000000047941 */ /* 0x000fea0003800000 */
.L_x_2294:
[----:B------:R-:W-:Y:S01]  /*36620*/  IMAD.IADD R37, R42, 0x1, R37 ;  /* 0x000000012a257824 */ /* 0x000fe200078e0225 */
[----:B------:R-:W-:Y:S06]  /*36630*/  BRA `(.L_x_2293) ;  /* 0x0000000000087947 */ /* 0x000fec0003800000 */
.L_x_2292:
[----:B------:R-:W-:-:S05]  /*36640*/  VIADD R39, R39, 0x94 ;  /* 0x0000009427277836 */ /* 0x000fca0000000000 */
[----:B------:R-:W-:-:S07]  /*36650*/  SHF.L.U32 R37, R40, R39, RZ ;  /* 0x0000002728257219 */ /* 0x000fce00000006ff */
.L_x_2293:
[----:B------:R-:W-:Y:S05]  /*36660*/  BSYNC B3 ;  /* 0x0000000000037941 */ /* 0x000fea0003800000 */
.L_x_2291:
[----:B------:R-:W-:Y:S01]  /*36670*/  LOP3.LUT P0, RZ, R37, 0x1800000, RZ, 0xc0, !PT ;  /* 0x0180000025ff7812 */ /* 0x000fe2000780c0ff */
[----:B------:R-:W-:Y:S01]  /*36680*/  IMAD.SHL.U32 R40, R41, 0x10000000, RZ ;  /* 0x1000000029287824 */ /* 0x000fe200078e00ff */
[----:B------:R-:W-:-:S04]  /*36690*/  LOP3.LUT R37, R37, 0x7fffff, RZ, 0xc0, !PT ;  /* 0x007fffff25257812 */ /* 0x000fc800078ec0ff */
[----:B------:R-:W-:-:S07]  /*366a0*/  LOP3.LUT R53, R40, 0xf0000000, R37, 0xe2, !PT ;  /* 0xf000000028357812 */ /* 0x000fce00078ee225 */
[----:B------:R-:W-:Y:S01]  /*366b0*/  @P0 LOP3.LUT R53, R53, 0x800000, RZ, 0xfc, !PT ;  /* 0x0080000035350812 */ /* 0x000fe200078efcff */
[----:B------:R-:W-:Y:S06]  /*366c0*/  BRA `(.L_x_2296) ;  /* 0x0000000000787947 */ /* 0x000fec0003800000 */
.L_x_2290:
[C---:B------:R-:W-:Y:S01]  /*366d0*/  LOP3.LUT P0, RZ, R40.reuse, 0x4, RZ, 0xc0, !PT ;  /* 0x0000000428ff7812 */ /* 0x040fe2000780c0ff */
[----:B------:R-:W-:Y:S02]  /*366e0*/  IMAD.SHL.U32 R40, R40, 0x400000, RZ ;  /* 0x0040000028287824 */ /* 0x000fe400078e00ff */
[----:B------:R-:W-:-:S10]  /*366f0*/  VIADD R37, R39, 0x7f ;  /* 0x0000007f27257836 */ /* 0x000fd40000000000 */
[----:B------:R-:W-:Y:S05]  /*36700*/  @!P0 BRA `(.L_x_2297) ;  /* 0x0000000000388947 */ /* 0x000fea0003800000 */
[----:B------:R-:W-:Y:S01]  /*36710*/  ISETP.GT.AND P0, PT, R39, 0x7e, PT ;  /* 0x0000007e2700780c */ /* 0x000fe20003f04270 */
[----:B------:R-:W-:-:S12]  /*36720*/  BSSY B3, `(.L_x_2298) ;  /* 0x0000009000037945 */ /* 0x000fd80003800000 */
[----:B------:R-:W-:Y:S05]  /*36730*/  @P0 BRA `(.L_x_2299) ;  /* 0x00000000001c0947 */ /* 0x000fea0003800000 */
.L_x_2300:
[--C-:B------:R-:W-:Y:S02]  /*36740*/  SHF.R.U32.HI R39, RZ, 0x19, R40.reuse ;  /* 0x00000019ff277819 */ /* 0x100fe40000011628 */
[C---:B------:R-:W-:Y:S01]  /*36750*/  ISETP.LT.AND P1, PT, R37.reuse, 0xfd, PT ;  /* 0x000000fd2500780c */ /* 0x040fe20003f21270 */
[----:B------:R-:W-:Y:S01]  /*36760*/  VIADD R37, R37, 0x1 ;  /* 0x0000000125257836 */ /* 0x000fe20000000000 */
[----:B------:R-:W-:Y:S02]  /*36770*/  LOP3.LUT R39, R39, 0x1, RZ, 0xc0, !PT ;  /* 0x0000000127277812 */ /* 0x000fe400078ec0ff */
[----:B------:R-:W-:Y:S02]  /*36780*/  SHF.R.U32.HI R40, RZ, 0x1, R40 ;  /* 0x00000001ff287819 */ /* 0x000fe40000011628 */
[----:B------:R-:W-:-:S13]  /*36790*/  ISETP.NE.U32.AND P0, PT, R39, 0x1, PT ;  /* 0x000000012700780c */ /* 0x000fda0003f05070 */
[----:B------:R-:W-:Y:S05]  /*367a0*/  @!P0 BRA P1, `(.L_x_2300) ;  /* 0xfffffffc00e48947 */ /* 0x000fea000083ffff */
.L_x_2299:
[----:B------:R-:W-:Y:S05]  /*367b0*/  BSYNC B3 ;  /* 0x0000000000037941 */ /* 0x000fea0003800000 */
.L_x_2298:
[----:B------:R-:W-:-:S13]  /*367c0*/  LOP3.LUT P0, RZ, R40, 0x1000000, RZ, 0xc0, !PT ;  /* 0x0100000028ff7812 */ /* 0x000fda000780c0ff */
[----:B------:R-:W-:Y:S01]  /*367d0*/  @P0 LEA R53, R41, 0x7f800000, 0x1c ;  /* 0x7f80000029350811 */ /* 0x000fe200078ee0ff */
[----:B------:R-:W-:Y:S06]  /*367e0*/  @P0 BRA `(.L_x_2296) ;  /* 0x0000000000300947 */ /* 0x000fec0003800000 */
.L_x_2297:
        /* <DEDUP_REMOVED lines=9> */
.L_x_2289:
[----:B------:R-:W-:Y:S01]  /*36880*/  LEA R53, R41, 0x7f800000, 0x1c ;  /* 0x7f80000029357811 */ /* 0x000fe200078ee0ff */
[----:B------:R-:W-:Y:S06]  /*36890*/  BRA `(.L_x_2296) ;  /* 0x0000000000047947 */ /* 0x000fec0003800000 */
.L_x_2285:
[----:B------:R-:W-:-:S07]  /*368a0*/  IMAD.SHL.U32 R53, R41, 0x10000000, RZ ;  /* 0x1000000029357824 */ /* 0x000fce00078e00ff */
.L_x_2296:
[----:B------:R-:W-:Y:S05]  /*368b0*/  BSYNC B2 ;  /* 0x0000000000027941 */ /* 0x000fea0003800000 */
.L_x_2284:
        /* <DEDUP_REMOVED lines=19> */
.L_x_2305:
[C---:B------:R-:W-:Y:S01]  /*369f0*/  LOP3.LUT P0, RZ, R40.reuse, 0x3, RZ, 0xc0, !PT ;  /* 0x0000000328ff7812 */ /* 0x040fe2000780c0ff */
[----:B------:R-:W-:Y:S02]  /*36a00*/  IMAD.SHL.U32 R40, R40, 0x2, RZ ;  /* 0x0000000228287824 */ /* 0x000fe400078e00ff */
[----:B------:R-:W-:-:S10]  /*36a10*/  VIADD R39, R39, 0xffffffff ;  /* 0xffffffff27277836 */ /* 0x000fd40000000000 */
[----:B------:R-:W-:Y:S05]  /*36a20*/  @!P0 BRA `(.L_x_2305) ;  /* 0xfffffffc00f08947 */ /* 0x000fea000383ffff */
[----:B------:R-:W-:Y:S05]  /*36a30*/  BSYNC B4 ;  /* 0x0000000000047941 */ /* 0x000fea0003800000 */
.L_x_2304:
[----:B------:R-:W-:Y:S05]  /*36a40*/  BSYNC B3 ;  /* 0x0000000000037941 */ /* 0x000fea0003800000 */
.L_x_2303:
        /* <DEDUP_REMOVED lines=31> */
.L_x_2312:
[----:B------:R-:W-:Y:S05]  /*36c40*/  BSYNC B4 ;  /* 0x0000000000047941 */ /* 0x000fea0003800000 */
.L_x_2311:
[----:B------:R-:W-:Y:S01]  /*36c50*/  IMAD.IADD R20, R39, 0x1, R20 ;  /* 0x0000000127147824 */ /* 0x000fe200078e0214 */
[----:B------:R-:W-:Y:S06]  /*36c60*/  BRA `(.L_x_2310) ;  /* 0x0000000000087947 */ /* 0x000fec0003800000 */
.L_x_2309:
[----:B------:R-:W-:-:S05]  /*36c70*/  VIADD R39, R39, 0x94 ;  /* 0x0000009427277836 */ /* 0x000fca0000000000 */
[----:B------:R-:W-:-:S07]  /*36c80*/  SHF.L.U32 R20, R40, R39, RZ ;  /* 0x0000002728147219 */ /* 0x000fce00000006ff */
.L_x_2310:
[----:B------:R-:W-:Y:S05]  /*36c90*/  BSYNC B3 ;  /* 0x0000000000037941 */ /* 0x000fea0003800000 */
.L_x_2308:
[C---:B------:R-:W-:Y:S01]  /*36ca0*/  LOP3.LUT P0, RZ, R20.reuse, 0x1800000, RZ, 0xc0, !PT ;  /* 0x0180000014ff7812 */ /* 0x040fe2000780c0ff */
[----:B------:R-:W-:Y:S01]  /*36cb0*/  IMAD.SHL.U32 R41, R41, 0x10000000, RZ ;  /* 0x1000000029297824 */ /* 0x000fe200078e00ff */
[----:B------:R-:W-:-:S04]  /*36cc0*/  LOP3.LUT R20, R20, 0x7fffff, RZ, 0xc0, !PT ;  /* 0x007fffff14147812 */ /* 0x000fc800078ec0ff */
[----:B------:R-:W-:-:S07]  /*36cd0*/  LOP3.LUT R63, R41, 0xf0000000, R20, 0xe2, !PT ;  /* 0xf0000000293f7812 */ /* 0x000fce00078ee214 */
[----:B------:R-:W-:Y:S01]  /*36ce0*/  @P0 LOP3.LUT R63, R63, 0x800000, RZ, 0xfc, !PT ;  /* 0x008000003f3f0812 */ /* 0x000fe200078efcff */
[----:B------:R-:W-:Y:S06]  /*36cf0*/  BRA `(.L_x_2313) ;  /* 0x0000000000807947 */ /* 0x000fec0003800000 */
.L_x_2307:
[C---:B------:R-:W-:Y:S01]  /*36d00*/  LOP3.LUT P0, RZ, R40.reuse, 0x4, RZ, 0xc0, !PT ;  /* 0x0000000428ff7812 */ /* 0x040fe2000780c0ff */
[----:B------:R-:W-:Y:S02]  /*36d10*/  IMAD.SHL.U32 R40, R40, 0x400000, RZ ;  /* 0x0040000028287824 */ /* 0x000fe400078e00ff */
[----:B------:R-:W-:-:S10]  /*36d20*/  VIADD R37, R39, 0x7f ;  /* 0x0000007f27257836 */ /* 0x000fd40000000000 */
[----:B------:R-:W-:Y:S05]  /*36d30*/  @!P0 BRA `(.L_x_2314) ;  /* 0x00000000003c8947 */ /* 0x000fea0003800000 */
[----:B------:R-:W-:Y:S01]  /*36d40*/  ISETP.GT.AND P0, PT, R39, 0x7e, PT ;  /* 0x0000007e2700780c */ /* 0x000fe20003f04270 */
[----:B------:R-:W-:-:S12]  /*36d50*/  BSSY B3, `(.L_x_2315) ;  /* 0x0000009000037945 */ /* 0x000fd80003800000 */
[----:B------:R-:W-:Y:S05]  /*36d60*/  @P0 BRA `(.L_x_2316) ;  /* 0x00000000001c0947 */ /* 0x000fea0003800000 */
.L_x_2317:
[--C-:B------:R-:W-:Y:S02]  /*36d70*/  SHF.R.U32.HI R39, RZ, 0x19, R40.reuse ;  /* 0x00000019ff277819 */ /* 0x100fe40000011628 */
[C---:B------:R-:W-:Y:S01]  /*36d80*/  ISETP.LT.AND P1, PT, R37.reuse, 0xfd, PT ;  /* 0x000000fd2500780c */ /* 0x040fe20003f21270 */
[----:B------:R-:W-:Y:S01]  /*36d90*/  VIADD R37, R37, 0x1 ;  /* 0x0000000125257836 */ /* 0x000fe20000000000 */
[----:B------:R-:W-:Y:S02]  /*36da0*/  LOP3.LUT R39, R39, 0x1, RZ, 0xc0, !PT ;  /* 0x0000000127277812 */ /* 0x000fe400078ec0ff */
[----:B------:R-:W-:Y:S02]  /*36db0*/  SHF.R.U32.HI R40, RZ, 0x1, R40 ;  /* 0x00000001ff287819 */ /* 0x000fe40000011628 */
[----:B------:R-:W-:-:S13]  /*36dc0*/  ISETP.NE.U32.AND P0, PT, R39, 0x1, PT ;  /* 0x000000012700780c */ /* 0x000fda0003f05070 */
[----:B------:R-:W-:Y:S05]  /*36dd0*/  @!P0 BRA P1, `(.L_x_2317) ;  /* 0xfffffffc00e48947 */ /* 0x000fea000083ffff */
.L_x_2316:
[----:B------:R-:W-:Y:S05]  /*36de0*/  BSYNC B3 ;  /* 0x0000000000037941 */ /* 0x000fea0003800000 */
.L_x_2315:
[----:B------:R-:W-:-:S13]  /*36df0*/  LOP3.LUT P0, RZ, R40, 0x1000000, RZ, 0xc0, !PT ;  /* 0x0100000028ff7812 */ /* 0x000fda000780c0ff */
[----:B------:R-:W-:-:S04]  /*36e00*/  @P0 LOP3.LUT R20, R20, 0x80000000, RZ, 0xc0, !PT ;  /* 0x8000000014140812 */ /* 0x000fc800078ec0ff */
[----:B------:R-:W-:Y:S01]  /*36e10*/  @P0 LOP3.LUT R63, R20, 0x7f800000, RZ, 0xfc, !PT ;  /* 0x7f800000143f0812 */ /* 0x000fe200078efcff */
[----:B------:R-:W-:Y:S06]  /*36e20*/  @P0 BRA `(.L_x_2313) ;  /* 0x0000000000340947 */ /* 0x000fec0003800000 */
.L_x_2314:
        /* <DEDUP_REMOVED lines=9> */
.L_x_2306:
[----:B------:R-:W-:-:S04]  /*36ec0*/  LOP3.LUT R20, R20, 0x80000000, RZ, 0xc0, !PT ;  /* 0x8000000014147812 */ /* 0x000fc800078ec0ff */
[----:B------:R-:W-:Y:S01]  /*36ed0*/  LOP3.LUT R63, R20, 0x7f800000, RZ, 0xfc, !PT ;  /* 0x7f800000143f7812 */ /* 0x000fe200078efcff */
[----:B------:R-:W-:Y:S06]  /*36ee0*/  BRA `(.L_x_2313) ;  /* 0x0000000000047947 */ /* 0x000fec0003800000 */
.L_x_2302:
[----:B------:R-:W-:-:S07]  /*36ef0*/  IMAD.SHL.U32 R63, R41, 0x10000000, RZ ;  /* 0x10000000293f7824 */ /* 0x000fce00078e00ff */
.L_x_2313:
[----:B------:R-:W-:Y:S05]  /*36f00*/  BSYNC B2 ;  /* 0x0000000000027941 */ /* 0x000fea0003800000 */
.L_x_2301:
        /* <DEDUP_REMOVED lines=20> */
.L_x_2322:
[C---:B------:R-:W-:Y:S01]  /*37050*/  LOP3.LUT P0, RZ, R39.reuse, 0x3, RZ, 0xc0, !PT ;  /* 0x0000000327ff7812 */ /* 0x040fe2000780c0ff */
[----:B------:R-:W-:Y:S02]  /*37060*/  IMAD.SHL.U32 R39, R39, 0x2, RZ ;  /* 0x0000000227277824 */ /* 0x000fe400078e00ff */
[----:B------:R-:W-:-:S10]  /*37070*/  VIADD R37, R37, 0xffffffff ;  /* 0xffffffff25257836 */ /* 0x000fd40000000000 */
[----:B------:R-:W-:Y:S05]  /*37080*/  @!P0 BRA `(.L_x_2322) ;  /* 0xfffffffc00f08947 */ /* 0x000fea000383ffff */
[----:B------:R-:W-:Y:S05]  /*37090*/  BSYNC B4 ;  /* 0x0000000000047941 */ /* 0x000fea0003800000 */
.L_x_2321:
[----:B------:R-:W-:Y:S05]  /*370a0*/  BSYNC B3 ;  /* 0x0000000000037941 */ /* 0x000fea0003800000 */
.L_x_2320:
        /* <DEDUP_REMOVED lines=31> */
.L_x_2329:
[----:B------:R-:W-:Y:S05]  /*372a0*/  BSYNC B4 ;  /* 0x0000000000047941 */ /* 0x000fea0003800000 */
.L_x_2328:
[----:B------:R-:W-:Y:S01]  /*372b0*/  IMAD.IADD R20, R37, 0x1, R20 ;  /* 0x0000000125147824 */ /* 0x000fe200078e0214 */
[----:B------:R-:W-:Y:S06]  /*372c0*/  BRA `(.L_x_2327) ;  /* 0x0000000000087947 */ /* 0x000fec0003800000 */
.L_x_2326:
[----:B------:R-:W-:-:S05]  /*372d0*/  VIADD R20, R37, 0x94 ;  /* 0x0000009425147836 */ /* 0x000fca0000000000 */
[----:B------:R-:W-:-:S07]  /*372e0*/  SHF.L.U32 R20, R39, R20, RZ ;  /* 0x0000001427147219 */ /* 0x000fce00000006ff */
.L_x_2327:
[----:B------:R-:W-:Y:S05]  /*372f0*/  BSYNC B3 ;  /* 0x0000000000037941 */ /* 0x000fea0003800000 */
.L_x_2325:
[----:B------:R-:W-:Y:S01]  /*37300*/  LOP3.LUT P0, RZ, R20, 0x1800000, RZ, 0xc0, !PT ;  /* 0x0180000014ff7812 */ /* 0x000fe2000780c0ff */
[----:B------:R-:W-:Y:S01]  /*37310*/  IMAD.SHL.U32 R37, R40, 0x10000000, RZ ;  /* 0x1000000028257824 */ /* 0x000fe200078e00ff */
[----:B------:R-:W-:-:S04]  /*37320*/  LOP3.LUT R20, R20, 0x7fffff, RZ, 0xc0, !PT ;  /* 0x007fffff14147812 */ /* 0x000fc800078ec0ff */
[----:B------:R-:W-:-:S07]  /*37330*/  LOP3.LUT R62, R37, 0xf0000000, R20, 0xe2, !PT ;  /* 0xf0000000253e7812 */ /* 0x000fce00078ee214 */
[----:B------:R-:W-:Y:S01]  /*37340*/  @P0 LOP3.LUT R62, R62, 0x800000, RZ, 0xfc, !PT ;  /* 0x008000003e3e0812 */ /* 0x000fe200078efcff */
[----:B------:R-:W-:Y:S06]  /*37350*/  BRA `(.L_x_2330) ;  /* 0x0000000000787947 */ /* 0x000fec0003800000 */
.L_x_2324:
[C---:B------:R-:W-:Y:S01]  /*37360*/  LOP3.LUT P0, RZ, R39.reuse, 0x4, RZ, 0xc0, !PT ;  /* 0x0000000427ff7812 */ /* 0x040fe2000780c0ff */
[----:B------:R-:W-:Y:S02]  /*37370*/  IMAD.SHL.U32 R39, R39, 0x400000, RZ ;  /* 0x0040000027277824 */ /* 0x000fe400078e00ff */
[----:B------:R-:W-:-:S10]  /*37380*/  VIADD R20, R37, 0x7f ;  /* 0x0000007f25147836 */ /* 0x000fd40000000000 */
[----:B------:R-:W-:Y:S05]  /*37390*/  @!P0 BRA `(.L_x_2331) ;  /* 0x0000000000388947 */ /* 0x000fea0003800000 */
[----:B------:R-:W-:Y:S01]  /*373a0*/  ISETP.GT.AND P0, PT, R37, 0x7e, PT ;  /* 0x0000007e2500780c */ /* 0x000fe20003f04270 */
[----:B------:R-:W-:-:S12]  /*373b0*/  BSSY B3, `(.L_x_2332) ;  /* 0x0000009000037945 */ /* 0x000fd80003800000 */
[----:B------:R-:W-:Y:S05]  /*373c0*/  @P0 BRA `(.L_x_2333) ;  /* 0x00000000001c0947 */ /* 0x000fea0003800000 */
.L_x_2334:
[--C-:B------:R-:W-:Y:S02]  /*373d0*/  SHF.R.U32.HI R37, RZ, 0x19, R39.reuse ;  /* 0x00000019ff257819 */ /* 0x100fe40000011627 */
[C---:B------:R-:W-:Y:S01]  /*373e0*/  ISETP.LT.AND P1, PT, R20.reuse, 0xfd, PT ;  /* 0x000000fd1400780c */ /* 0x040fe20003f21270 */
[----:B------:R-:W-:Y:S01]  /*373f0*/  VIADD R20, R20, 0x1 ;  /* 0x0000000114147836 */ /* 0x000fe20000000000 */
[----:B------:R-:W-:Y:S02]  /*37400*/  LOP3.LUT R37, R37, 0x1, RZ, 0xc0, !PT ;  /* 0x0000000125257812 */ /* 0x000fe400078ec0ff */
[----:B------:R-:W-:Y:S02]  /*37410*/  SHF.R.U32.HI R39, RZ, 0x1, R39 ;  /* 0x00000001ff277819 */ /* 0x000fe40000011627 */
[----:B------:R-:W-:-:S13]  /*37420*/  ISETP.NE.U32.AND P0, PT, R37, 0x1, PT ;  /* 0x000000012500780c */ /* 0x000fda0003f05070 */
[----:B------:R-:W-:Y:S05]  /*37430*/  @!P0 BRA P1, `(.L_x_2334) ;  /* 0xfffffffc00e48947 */ /* 0x000fea000083ffff */
.L_x_2333:
[----:B------:R-:W-:Y:S05]  /*37440*/  BSYNC B3 ;  /* 0x0000000000037941 */ /* 0x000fea0003800000 */
.L_x_2332:
[----:B------:R-:W-:-:S13]  /*37450*/  LOP3.LUT P0, RZ, R39, 0x1000000, RZ, 0xc0, !PT ;  /* 0x0100000027ff7812 */ /* 0x000fda000780c0ff */
[----:B------:R-:W-:Y:S01]  /*37460*/  @P0 LEA R62, R40, 0x7f800000, 0x1c ;  /* 0x7f800000283e0811 */ /* 0x000fe200078ee0ff */
[----:B------:R-:W-:Y:S06]  /*37470*/  @P0 BRA `(.L_x_2330) ;  /* 0x0000000000300947 */ /* 0x000fec0003800000 */
.L_x_2331:
        /* <DEDUP_REMOVED lines=9> */
.L_x_2323:
[----:B------:R-:W-:Y:S01]  /*37510*/  LEA R62, R40, 0x7f800000, 0x1c ;  /* 0x7f800000283e7811 */ /* 0x000fe200078ee0ff */
[----:B------:R-:W-:Y:S06]  /*37520*/  BRA `(.L_x_2330) ;  /* 0x0000000000047947 */ /* 0x000fec0003800000 */
.L_x_2319:
[----:B------:R-:W-:-:S07]  /*37530*/  IMAD.SHL.U32 R62, R40, 0x10000000, RZ ;  /* 0x10000000283e7824 */ /* 0x000fce00078e00ff */
.L_x_2330:
[----:B------:R-:W-:Y:S05]  /*37540*/  BSYNC B2 ;  /* 0x0000000000027941 */ /* 0x000fea0003800000 */
.L_x_2318:
        /* <DEDUP_REMOVED lines=19> */
.L_x_2339:
[C---:B------:R-:W-:Y:S01]  /*37680*/  LOP3.LUT P0, RZ, R40.reuse, 0x3, RZ, 0xc0, !PT ;  /* 0x0000000328ff7812 */ /* 0x040fe2000780c0ff */
[----:B------:R-:W-:Y:S02]  /*37690*/  IMAD.SHL.U32 R40, R40, 0x2, RZ ;  /* 0x0000000228287824 */ /* 0x000fe400078e00ff */
[----:B------:R-:W-:-:S10]  /*376a0*/  VIADD R37, R37, 0xffffffff ;  /* 0xffffffff25257836 */ /* 0x000fd40000000000 */
[----:B------:R-:W-:Y:S05]  /*376b0*/  @!P0 BRA `(.L_x_2339) ;  /* 0xfffffffc00f08947 */ /* 0x000fea000383ffff */
[----:B------:R-:W-:Y:S05]  /*376c0*/  BSYNC B4 ;  /* 0x0000000000047941 */ /* 0x000fea0003800000 */
.L_x_2338:
[----:B------:R-:W-:Y:S05]  /*376d0*/  BSYNC B3 ;  /* 0x0000000000037941 */ /* 0x000fea0003800000 */
.L_x_2337:
        /* <DEDUP_REMOVED lines=31> */
.L_x_2346:
[----:B------:R-:W-:Y:S05]  /*378d0*/  BSYNC B4 ;  /* 0x0000000000047941 */ /* 0x000fea0003800000 */
.L_x_2345:
[----:B------:R-:W-:Y:S01]  /*378e0*/  IMAD.IADD R20, R39, 0x1, R20 ;  /* 0x0000000127147824 */ /* 0x000fe200078e0214 */
[----:B------:R-:W-:Y:S06]  /*378f0*/  BRA `(.L_x_2344) ;  /* 0x0000000000087947 */ /* 0x000fec0003800000 */
.L_x_2343:
[----:B------:R-:W-:-:S05]  /*37900*/  VIADD R37, R37, 0x94 ;  /* 0x0000009425257836 */ /* 0x000fca0000000000 */
[----:B------:R-:W-:-:S07]  /*37910*/  SHF.L.U32 R20, R40, R37, RZ ;  /* 0x0000002528147219 */ /* 0x000fce00000006ff */
.L_x_2344:
[----:B------:R-:W-:Y:S05]  /*37920*/  BSYNC B3 ;  /* 0x0000000000037941 */ /* 0x000fea0003800000 */
.L_x_2342:
[C---:B------:R-:W-:Y:S01]  /*37930*/  LOP3.LUT P0, RZ, R20.reuse, 0x1800000, RZ, 0xc0, !PT ;  /* 0x0180000014ff7812 */ /* 0x040fe2000780c0ff */
[----:B------:R-:W-:Y:S01]  /*37940*/  IMAD.SHL.U32 R41, R41, 0x10000000, RZ ;  /* 0x1000000029297824 */ /* 0x000fe200078e00ff */
[----:B------:R-:W-:-:S04]  /*37950*/  LOP3.LUT R20, R20, 0x7fffff, RZ, 0xc0, !PT ;  /* 0x007fffff14147812 */ /* 0x000fc800078ec0ff */
[----:B------:R-:W-:-:S07]  /*37960*/  LOP3.LUT R61, R41, 0xf0000000, R20, 0xe2, !PT ;  /* 0xf0000000293d7812 */ /* 0x000fce00078ee214 */
[----:B------:R-:W-:Y:S01]  /*37970*/  @P0 LOP3.LUT R61, R61, 0x800000, RZ, 0xfc, !PT ;  /* 0x008000003d3d0812 */ /* 0x000fe200078efcff */
[----:B------:R-:W-:Y:S06]  /*37980*/  BRA `(.L_x_2347) ;  /* 0x0000000000787947 */ /* 0x000fec0003800000 */
.L_x_2341:
[C---:B------:R-:W-:Y:S01]  /*37990*/  LOP3.LUT P0, RZ, R40.reuse, 0x4, RZ, 0xc0, !PT ;  /* 0x0000000428ff7812 */ /* 0x040fe2000780c0ff */
[----:B------:R-:W-:Y:S02]  /*379a0*/  IMAD.SHL.U32 R40, R40, 0x400000, RZ ;  /* 0x0040000028287824 */ /* 0x000fe400078e00ff */
[----:B------:R-:W-:-:S10]  /*379b0*/  VIADD R20, R37, 0x7f ;  /* 0x0000007f25147836 */ /* 0x000fd40000000000 */
[----:B------:R-:W-:Y:S05]  /*379c0*/  @!P0 BRA `(.L_x_2348) ;  /* 0x0000000000388947 */ /* 0x000fea0003800000 */
[----:B------:R-:W-:Y:S01]  /*379d0*/  ISETP.GT.AND P0, PT, R37, 0x7e, PT ;  /* 0x0000007e2500780c */ /* 0x000fe20003f04270 */
[----:B------:R-:W-:-:S12]  /*379e0*/  BSSY B3, `(.L_x_2349) ;  /* 0x0000009000037945 */ /* 0x000fd80003800000 */
[----:B------:R-:W-:Y:S05]  /*379f0*/  @P0 BRA `(.L_x_2350) ;  /* 0x00000000001c0947 */ /* 0x000fea0003800000 */
.L_x_2351:
[--C-:B------:R-:W-:Y:S02]  /*37a00*/  SHF.R.U32.HI R37, RZ, 0x19, R40.reuse ;  /* 0x00000019ff257819 */ /* 0x100fe40000011628 */
[C---:B------:R-:W-:Y:S01]  /*37a10*/  ISETP.LT.AND P1, PT, R20.reuse, 0xfd, PT ;  /* 0x000000fd1400780c */ /* 0x040fe20003f21270 */
[----:B------:R-:W-:Y:S01]  /*37a20*/  VIADD R20, R20, 0x1 ;  /* 0x0000000114147836 */ /* 0x000fe20000000000 */
[----:B------:R-:W-:Y:S02]  /*37a30*/  LOP3.LUT R37, R37, 0x1, RZ, 0xc0, !PT ;  /* 0x0000000125257812 */ /* 0x000fe400078ec0ff */
[----:B------:R-:W-:Y:S02]  /*37a40*/  SHF.R.U32.HI R40, RZ, 0x1, R40 ;  /* 0x00000001ff287819 */ /* 0x000fe40000011628 */
[----:B------:R-:W-:-:S13]  /*37a50*/  ISETP.NE.U32.AND P0, PT, R37, 0x1, PT ;  /* 0x000000012500780c */ /* 0x000fda0003f05070 */
[----:B------:R-:W-:Y:S05]  /*37a60*/  @!P0 BRA P1, `(.L_x_2351) ;  /* 0xfffffffc00e48947 */ /* 0x000fea000083ffff */
.L_x_2350:
[----:B------:R-:W-:Y:S05]  /*37a70*/  BSYNC B3 ;  /* 0x0000000000037941 */ /* 0x000fea0003800000 */
.L_x_2349:
[----:B------:R-:W-:-:S13]  /*37a80*/  LOP3.LUT P0, RZ, R40, 0x1000000, RZ, 0xc0, !PT ;  /* 0x0100000028ff7812 */ /* 0x000fda000780c0ff */
[----:B------:R-:W-:Y:S01]  /*37a90*/  @P0 LEA R61, R41, 0x7f800000, 0x1c ;  /* 0x7f800000293d0811 */ /* 0x000fe200078ee0ff */
[----:B------:R-:W-:Y:S06]  /*37aa0*/  @P0 BRA `(.L_x_2347) ;  /* 0x0000000000300947 */ /* 0x000fec0003800000 */
.L_x_2348:
        /* <DEDUP_REMOVED lines=9> */
.L_x_2340:
[----:B------:R-:W-:Y:S01]  /*37b40*/  LEA R61, R41, 0x7f800000, 0x1c ;  /* 0x7f800000293d7811 */ /* 0x000fe200078ee0ff */
[----:B------:R-:W-:Y:S06]  /*37b50*/  BRA `(.L_x_2347) ;  /* 0x0000000000047947 */ /* 0x000fec0003800000 */
.L_x_2336:
[----:B------:R-:W-:-:S07]  /*37b60*/  IMAD.SHL.U32 R61, R41, 0x10000000, RZ ;  /* 0x10000000293d7824 */ /* 0x000fce00078e00ff */
.L_x_2347:
[----:B------:R-:W-:Y:S05]  /*37b70*/  BSYNC B2 ;  /* 0x0000000000027941 */ /* 0x000fea0003800000 */
.L_x_2335:
        /* <DEDUP_REMOVED lines=19> */
.L_x_2356:
[C---:B------:R-:W-:Y:S01]  /*37cb0*/  LOP3.LUT P0, RZ, R40.reuse, 0x3, RZ, 0xc0, !PT ;  /* 0x0000000328ff7812 */ /* 0x040fe2000780c0ff */
[----:B------:R-:W-:Y:S02]  /*37cc0*/  IMAD.SHL.U32 R40, R40, 0x2, RZ ;  /* 0x0000000228287824 */ /* 0x000fe400078e00ff */
[----:B------:R-:W-:-:S10]  /*37cd0*/  VIADD R37, R37, 0xffffffff ;  /* 0xffffffff25257836 */ /* 0x000fd40000000000 */
[----:B------:R-:W-:Y:S05]  /*37ce0*/  @!P0 BRA `(.L_x_2356) ;  /* 0xfffffffc00f08947 */ /* 0x000fea000383ffff */
[----:B------:R-:W-:Y:S05]  /*37cf0*/  BSYNC B4 ;  /* 0x0000000000047941 */ /* 0x000fea0003800000 */
.L_x_2355:
[----:B------:R-:W-:Y:S05]  /*37d00*/  BSYNC B3 ;  /* 0x0000000000037941 */ /* 0x000fea0003800000 */
.L_x_2354:
        /* <DEDUP_REMOVED lines=31> */
.L_x_2363:
[----:B------:R-:W-:Y:S05]  /*37f00*/  BSYNC B4 ;  /* 0x0000000000047941 */ /* 0x000fea0003800000 */
.L_x_2362:
[----:B------:R-:W-:Y:S01]  /*37f10*/  IMAD.IADD R20, R39, 0x1, R20 ;  /* 0x0000000127147824 */ /* 0x000fe200078e0214 */
[----:B------:R-:W-:Y:S06]  /*37f20*/  BRA `(.L_x_2361) ;  /* 0x0000000000087947 */ /* 0x000fec0003800000 */
.L_x_2360:
[----:B------:R-:W-:-:S05]  /*37f30*/  VIADD R37, R37, 0x94 ;  /* 0x0000009425257836 */ /* 0x000fca0000000000 */
[----:B------:R-:W-:-:S07]  /*37f40*/  SHF.L.U32 R20, R40, R37, RZ ;  /* 0x0000002528147219 */ /* 0x000fce00000006ff */
.L_x_2361:
[----:B------:R-:W-:Y:S05]  /*37f50*/  BSYNC B3 ;  /* 0x0000000000037941 */ /* 0x000fea0003800000 */
.L_x_2359:
[C---:B------:R-:W-:Y:S01]  /*37f60*/  LOP3.LUT P0, RZ, R20.reuse, 0x1800000, RZ, 0xc0, !PT ;  /* 0x0180000014ff7812 */ /* 0x040fe2000780c0ff */
[----:B------:R-:W-:Y:S01]  /*37f70*/  IMAD.SHL.U32 R41, R41, 0x10000000, RZ ;  /* 0x1000000029297824 */ /* 0x000fe200078e00ff */
[----:B------:R-:W-:-:S04]  /*37f80*/  LOP3.LUT R20, R20, 0x7fffff, RZ, 0xc0, !PT ;  /* 0x007fffff14147812 */ /* 0x000fc800078ec0ff */
[----:B------:R-:W-:-:S07]  /*37f90*/  LOP3.LUT R60, R41, 0xf0000000, R20, 0xe2, !PT ;  /* 0xf0000000293c7812 */ /* 0x000fce00078ee214 */
[----:B------:R-:W-:Y:S01]  /*37fa0*/  @P0 LOP3.LUT R60, R60, 0x800000, RZ, 0xfc, !PT ;  /* 0x008000003c3c0812 */ /* 0x000fe200078efcff */
[----:B------:R-:W-:Y:S06]  /*37fb0*/  BRA `(.L_x_2364) ;  /* 0x0000000000787947 */ /* 0x000fec0003800000 */
.L_x_2358:
[C---:B------:R-:W-:Y:S01]  /*37fc0*/  LOP3.LUT P0, RZ, R40.reuse, 0x4, RZ, 0xc0, !PT ;  /* 0x0000000428ff7812 */ /* 0x040fe2000780c0ff */
[----:B------:R-:W-:Y:S02]  /*37fd0*/  IMAD.SHL.U32 R40, R40, 0x400000, RZ ;  /* 0x0040000028287824 */ /* 0x000fe400078e00ff */
[----:B------:R-:W-:-:S10]  /*37fe0*/  VIADD R20, R37, 0x7f ;  /* 0x0000007f25147836 */ /* 0x000fd40000000000 */
[----:B------:R-:W-:Y:S05]  /*37ff0*/  @!P0 BRA `(.L_x_2365) ;  /* 0x0000000000388947 */ /* 0x000fea0003800000 */
[----:B------:R-:W-:Y:S01]  /*38000*/  ISETP.GT.AND P0, PT, R37, 0x7e, PT ;  /* 0x0000007e2500780c */ /* 0x000fe20003f04270 */
[----:B------:R-:W-:-:S12]  /*38010*/  BSSY B3, `(.L_x_2366) ;  /* 0x0000009000037945 */ /* 0x000fd80003800000 */
[----:B------:R-:W-:Y:S05]  /*38020*/  @P0 BRA `(.L_x_2367) ;  /* 0x00000000001c0947 */ /* 0x000fea0003800000 */
.L_x_2368:
[--C-:B------:R-:W-:Y:S02]  /*38030*/  SHF.R.U32.HI R37, RZ, 0x19, R40.reuse ;  /* 0x00000019ff257819 */ /* 0x100fe40000011628 */
[C---:B------:R-:W-:Y:S01]  /*38040*/  ISETP.LT.AND P1, PT, R20.reuse, 0xfd, PT ;  /* 0x000000fd1400780c */ /* 0x040fe20003f21270 */
[----:B------:R-:W-:Y:S01]  /*38050*/  VIADD R20, R20, 0x1 ;  /* 0x0000000114147836 */ /* 0x000fe20000000000 */
[----:B------:R-:W-:Y:S02]  /*38060*/  LOP3.LUT R37, R37, 0x1, RZ, 0xc0, !PT ;  /* 0x0000000125257812 */ /* 0x000fe400078ec0ff */
[----:B------:R-:W-:Y:S02]  /*38070*/  SHF.R.U32.HI R40, RZ, 0x1, R40 ;  /* 0x00000001ff287819 */ /* 0x000fe40000011628 */
[----:B------:R-:W-:-:S13]  /*38080*/  ISETP.NE.U32.AND P0, PT, R37, 0x1, PT ;  /* 0x000000012500780c */ /* 0x000fda0003f05070 */
[----:B------:R-:W-:Y:S05]  /*38090*/  @!P0 BRA P1, `(.L_x_2368) ;  /* 0xfffffffc00e48947 */ /* 0x000fea000083ffff */
.L_x_2367:
[----:B------:R-:W-:Y:S05]  /*380a0*/  BSYNC B3 ;  /* 0x0000000000037941 */ /* 0x000fea0003800000 */
.L_x_2366:
[----:B------:R-:W-:-:S13]  /*380b0*/  LOP3.LUT P0, RZ, R40, 0x1000000, RZ, 0xc0, !PT ;  /* 0x0100000028ff7812 */ /* 0x000fda000780c0ff */
[----:B------:R-:W-:Y:S01]  /*380c0*/  @P0 LEA R60, R41, 0x7f800000, 0x1c ;  /* 0x7f800000293c0811 */ /* 0x000fe200078ee0ff */
[----:B------:R-:W-:Y:S06]  /*380d0*/  @P0 BRA `(.L_x_2364) ;  /* 0x0000000000300947 */ /* 0x000fec0003800000 */
.L_x_2365:
        /* <DEDUP_REMOVED lines=9> */
.L_x_2357:
[----:B------:R-:W-:Y:S01]  /*38170*/  LEA R60, R41, 0x7f800000, 0x1c ;  /* 0x7f800000293c7811 */ /* 0x000fe200078ee0ff */
[----:B------:R-:W-:Y:S06]  /*38180*/  BRA `(.L_x_2364) ;  /* 0x0000000000047947 */ /* 0x000fec0003800000 */
.L_x_2353:
[----:B------:R-:W-:-:S07]  /*38190*/  IMAD.SHL.U32 R60, R41, 0x10000000, RZ ;  /* 0x10000000293c7824 */ /* 0x000fce00078e00ff */
.L_x_2364:
[----:B------:R-:W-:Y:S05]  /*381a0*/  BSYNC B2 ;  /* 0x0000000000027941 */ /* 0x000fea0003800000 */
.L_x_2352:
        /* <DEDUP_REMOVED lines=19> */
.L_x_2373:
[C---:B------:R-:W-:Y:S01]  /*382e0*/  LOP3.LUT P0, RZ, R40.reuse, 0x3, RZ, 0xc0, !PT ;  /* 0x0000000328ff7812 */ /* 0x040fe2000780c0ff */
[----:B------:R-:W-:Y:S02]  /*382f0*/  IMAD.SHL.U32 R40, R40, 0x2, RZ ;  /* 0x0000000228287824 */ /* 0x000fe400078e00ff */
[----:B------:R-:W-:-:S10]  /*38300*/  VIADD R37, R37, 0xffffffff ;  /* 0xffffffff25257836 */ /* 0x000fd40000000000 */
[----:B------:R-:W-:Y:S05]  /*38310*/  @!P0 BRA `(.L_x_2373) ;  /* 0xfffffffc00f08947 */ /* 0x000fea000383ffff */
[----:B------:R-:W-:Y:S05]  /*38320*/  BSYNC B4 ;  /* 0x0000000000047941 */ /* 0x000fea0003800000 */
.L_x_2372:
[----:B------:R-:W-:Y:S05]  /*38330*/  BSYNC B3 ;  /* 0x0000000000037941 */ /* 0x000fea0003800000 */
.L_x_2371:
        /* <DEDUP_REMOVED lines=31> */
.L_x_2380:
[----:B------:R-:W-:Y:S05]  /*38530*/  BSYNC B4 ;  /* 0x0000000000047941 */ /* 0x000fea0003800000 */
.L_x_2379:
[----:B------:R-:W-:Y:S01]  /*38540*/  IMAD.IADD R20, R39, 0x1, R20 ;  /* 0x0000000127147824 */ /* 0x000fe200078e0214 */
[----:B------:R-:W-:Y:S06]  /*38550*/  BRA `(.L_x_2378) ;  /* 0x0000000000087947 */ /* 0x000fec0003800000 */
.L_x_2377:
[----:B------:R-:W-:-:S05]  /*38560*/  VIADD R37, R37, 0x94 ;  /* 0x0000009425257836 */ /* 0x000fca0000000000 */
[----:B------:R-:W-:-:S07]  /*38570*/  SHF.L.U32 R20, R40, R37, RZ ;  /* 0x0000002528147219 */ /* 0x000fce00000006ff */
.L_x_2378:
[----:B------:R-:W-:Y:S05]  /*38580*/  BSYNC B3 ;  /* 0x0000000000037941 */ /* 0x000fea0003800000 */
.L_x_2376:
[----:B------:R-:W-:Y:S01]  /*38590*/  LOP3.LUT P0, RZ, R20, 0x1800000, RZ, 0xc0, !PT ;  /* 0x0180000014ff7812 */ /* 0x000fe2000780c0ff */
[----:B------:R-:W-:Y:S01]  /*385a0*/  IMAD.SHL.U32 R37, R42, 0x10000000, RZ ;  /* 0x100000002a257824 */ /* 0x000fe200078e00ff */
[----:B------:R-:W-:-:S04]  /*385b0*/  LOP3.LUT R20, R20, 0x7fffff, RZ, 0xc0, !PT ;  /* 0x007fffff14147812 */ /* 0x000fc800078ec0ff */
[----:B------:R-:W-:-:S07]  /*385c0*/  LOP3.LUT R20, R37, 0xf0000000, R20, 0xe2, !PT ;  /* 0xf000000025147812 */ /* 0x000fce00078ee214 */
[----:B------:R-:W-:Y:S01]  /*385d0*/  @P0 LOP3.LUT R20, R20, 0x800000, RZ, 0xfc, !PT ;  /* 0x0080000014140812 */ /* 0x000fe200078efcff */
[----:B------:R-:W-:Y:S06]  /*385e0*/  BRA `(.L_x_2381) ;  /* 0x0000000000787947 */ /* 0x000fec0003800000 */
.L_x_2375:
[C---:B------:R-:W-:Y:S01]  /*385f0*/  LOP3.LUT P0, RZ, R40.reuse, 0x4, RZ, 0xc0, !PT ;  /* 0x0000000428ff7812 */ /* 0x040fe2000780c0ff */
[----:B------:R-:W-:Y:S02]  /*38600*/  IMAD.SHL.U32 R40, R40, 0x400000, RZ ;  /* 0x0040000028287824 */ /* 0x000fe400078e00ff */
[----:B------:R-:W-:-:S10]  /*38610*/  VIADD R39, R37, 0x7f ;  /* 0x0000007f25277836 */ /* 0x000fd40000000000 */
[----:B------:R-:W-:Y:S05]  /*38620*/  @!P0 BRA `(.L_x_2382) ;  /* 0x0000000000388947 */ /* 0x000fea0003800000 */
[----:B------:R-:W-:Y:S01]  /*38630*/  ISETP.GT.AND P0, PT, R37, 0x7e, PT ;  /* 0x0000007e2500780c */ /* 0x000fe20003f04270 */
[----:B------:R-:W-:-:S12]  /*38640*/  BSSY B3, `(.L_x_2383) ;  /* 0x0000009000037945 */ /* 0x000fd80003800000 */
[----:B------:R-:W-:Y:S05]  /*38650*/  @P0 BRA `(.L_x_2384) ;  /* 0x00000000001c0947 */ /* 0x000fea0003800000 */
.L_x_2385:
[--C-:B------:R-:W-:Y:S02]  /*38660*/  SHF.R.U32.HI R20, RZ, 0x19, R40.reuse ;  /* 0x00000019ff147819 */ /* 0x100fe40000011628 */
[C---:B------:R-:W-:Y:S01]  /*38670*/  ISETP.LT.AND P1, PT, R39.reuse, 0xfd, PT ;  /* 0x000000fd2700780c */ /* 0x040fe20003f21270 */
[----:B------:R-:W-:Y:S01]  /*38680*/  VIADD R39, R39, 0x1 ;  /* 0x0000000127277836 */ /* 0x000fe20000000000 */
[----:B------:R-:W-:Y:S02]  /*38690*/  LOP3.LUT R20, R20, 0x1, RZ, 0xc0, !PT ;  /* 0x0000000114147812 */ /* 0x000fe400078ec0ff */
[----:B------:R-:W-:Y:S02]  /*386a0*/  SHF.R.U32.HI R40, RZ, 0x1, R40 ;  /* 0x00000001ff287819 */ /* 0x000fe40000011628 */
[----:B------:R-:W-:-:S13]  /*386b0*/  ISETP.NE.U32.AND P0, PT, R20, 0x1, PT ;  /* 0x000000011400780c */ /* 0x000fda0003f05070 */
[----:B------:R-:W-:Y:S05]  /*386c0*/  @!P0 BRA P1, `(.L_x_2385) ;  /* 0xfffffffc00e48947 */ /* 0x000fea000083ffff */
.L_x_2384:
[----:B------:R-:W-:Y:S05]  /*386d0*/  BSYNC B3 ;  /* 0x0000000000037941 */ /* 0x000fea0003800000 */
.L_x_2383:
[----:B------:R-:W-:-:S13]  /*386e0*/  LOP3.LUT P0, RZ, R40, 0x1000000, RZ, 0xc0, !PT ;  /* 0x0100000028ff7812 */ /* 0x000fda000780c0ff */
[----:B------:R-:W-:Y:S01]  /*386f0*/  @P0 LEA R20, R42, 0x7f800000, 0x1c ;  /* 0x7f8000002a140811 */ /* 0x000fe200078ee0ff */
[----:B------:R-:W-:Y:S06]  /*38700*/  @P0 BRA `(.L_x_2381) ;  /* 0x0000000000300947 */ /* 0x000fec0003800000 */
.L_x_2382:
        /* <DEDUP_REMOVED lines=9> */
.L_x_2374:
[----:B------:R-:W-:Y:S01]  /*387a0*/  LEA R20, R42, 0x7f800000, 0x1c ;  /* 0x7f8000002a147811 */ /* 0x000fe200078ee0ff */
[----:B------:R-:W-:Y:S06]  /*387b0*/  BRA `(.L_x_2381) ;  /* 0x0000000000047947 */ /* 0x000fec0003800000 */
.L_x_2370:
[----:B------:R-:W-:-:S07]  /*387c0*/  IMAD.SHL.U32 R20, R42, 0x10000000, RZ ;  /* 0x100000002a147824 */ /* 0x000fce00078e00ff */
.L_x_2381:
[----:B------:R-:W-:Y:S05]  /*387d0*/  BSYNC B2 ;  /* 0x0000000000027941 */ /* 0x000fea0003800000 */
.L_x_2369:
        /* <DEDUP_REMOVED lines=19> */
.L_x_2390:
[C---:B------:R-:W-:Y:S01]  /*38910*/  LOP3.LUT P0, RZ, R40.reuse, 0x3, RZ, 0xc0, !PT ;  /* 0x0000000328ff7812 */ /* 0x040fe2000780c0ff */
[----:B------:R-:W-:Y:S02]  /*38920*/  IMAD.SHL.U32 R40, R40, 0x2, RZ ;  /* 0x0000000228287824 */ /* 0x000fe400078e00ff */
[----:B------:R-:W-:-:S10]  /*38930*/  VIADD R39, R39, 0xffffffff ;  /* 0xffffffff27277836 */ /* 0x000fd40000000000 */
[----:B------:R-:W-:Y:S05]  /*38940*/  @!P0 BRA `(.L_x_2390) ;  /* 0xfffffffc00f08947 */ /* 0x000fea000383ffff */
[----:B------:R-:W-:Y:S05]  /*38950*/  BSYNC B4 ;  /* 0x0000000000047941 */ /* 0x000fea0003800000 */
.L_x_2389:
[----:B------:R-:W-:Y:S05]  /*38960*/  BSYNC B3 ;  /* 0x0000000000037941 */ /* 0x000fea0003800000 */
.L_x_2388:
        /* <DEDUP_REMOVED lines=31> */
.L_x_2397:
[----:B------:R-:W-:Y:S05]  /*38b60*/  BSYNC B4 ;  /* 0x0000000000047941 */ /* 0x000fea0003800000 */
.L_x_2396:
[----:B------:R-:W-:Y:S01]  /*38b70*/  IMAD.IADD R41, R42, 0x1, R41 ;  /* 0x000000012a297824 */ /* 0x000fe200078e0229 */
[----:B------:R-:W-:Y:S06]  /*38b80*/  BRA `(.L_x_2395) ;  /* 0x0000000000087947 */ /* 0x000fec0003800000 */
.L_x_2394:
[----:B------:R-:W-:-:S05]  /*38b90*/  VIADD R39, R39, 0x94 ;  /* 0x0000009427277836 */ /* 0x000fca0000000000 */
[----:B------:R-:W-:-:S07]  /*38ba0*/  SHF.L.U32 R41, R40, R39, RZ ;  /* 0x0000002728297219 */ /* 0x000fce00000006ff */
.L_x_2395:
[----:B------:R-:W-:Y:S05]  /*38bb0*/  BSYNC B3 ;  /* 0x0000000000037941 */ /* 0x000fea0003800000 */
.L_x_2393:
[----:B------:R-:W-:Y:S01]  /*38bc0*/  LOP3.LUT P0, RZ, R41, 0x1800000, RZ, 0xc0, !PT ;  /* 0x0180000029ff7812 */ /* 0x000fe2000780c0ff */
[----:B------:R-:W-:Y:S01]  /*38bd0*/  IMAD.SHL.U32 R37, R37, 0x10000000, RZ ;  /* 0x1000000025257824 */ /* 0x000fe200078e00ff */
[----:B------:R-:W-:-:S04]  /*38be0*/  LOP3.LUT R40, R41, 0x7fffff, RZ, 0xc0, !PT ;  /* 0x007fffff29287812 */ /* 0x000fc800078ec0ff */
[----:B------:R-:W-:-:S07]  /*38bf0*/  LOP3.LUT R40, R37, 0xf0000000, R40, 0xe2, !PT ;  /* 0xf000000025287812 */ /* 0x000fce00078ee228 */
[----:B------:R-:W-:Y:S01]  /*38c00*/  @P0 LOP3.LUT R40, R40, 0x800000, RZ, 0xfc, !PT ;  /* 0x0080000028280812 */ /* 0x000fe200078efcff */
[----:B------:R-:W-:Y:S06]  /*38c10*/  BRA `(.L_x_2398) ;  /* 0x0000000000787947 */ /* 0x000fec0003800000 */
.L_x_2392:
[C---:B------:R-:W-:Y:S01]  /*38c20*/  LOP3.LUT P0, RZ, R40.reuse, 0x4, RZ, 0xc0, !PT ;  /* 0x0000000428ff7812 */ /* 0x040fe2000780c0ff */
[----:B------:R-:W-:Y:S02]  /*38c30*/  IMAD.SHL.U32 R42, R40, 0x400000, RZ ;  /* 0x00400000282a7824 */ /* 0x000fe400078e00ff */
[----:B------:R-:W-:-:S10]  /*38c40*/  VIADD R41, R39, 0x7f ;  /* 0x0000007f27297836 */ /* 0x000fd40000000000 */
[----:B------:R-:W-:Y:S05]  /*38c50*/  @!P0 BRA `(.L_x_2399) ;  /* 0x0000000000388947 */ /* 0x000fea0003800000 */
[----:B------:R-:W-:Y:S01]  /*38c60*/  ISETP.GT.AND P0, PT, R39, 0x7e, PT ;  /* 0x0000007e2700780c */ /* 0x000fe20003f04270 */
[----:B------:R-:W-:-:S12]  /*38c70*/  BSSY B3, `(.L_x_2400) ;  /* 0x0000009000037945 */ /* 0x000fd80003800000 */
[----:B------:R-:W-:Y:S05]  /*38c80*/  @P0 BRA `(.L_x_2401) ;  /* 0x00000000001c0947 */ /* 0x000fea0003800000 */
.L_x_2402:
[--C-:B------:R-:W-:Y:S02]  /*38c90*/  SHF.R.U32.HI R39, RZ, 0x19, R42.reuse ;  /* 0x00000019ff277819 */ /* 0x100fe4000001162a */
[C---:B------:R-:W-:Y:S01]  /*38ca0*/  ISETP.LT.AND P1, PT, R41.reuse, 0xfd, PT ;  /* 0x000000fd2900780c */ /* 0x040fe20003f21270 */
[----:B------:R-:W-:Y:S01]  /*38cb0*/  VIADD R41, R41, 0x1 ;  /* 0x0000000129297836 */ /* 0x000fe20000000000 */
[----:B------:R-:W-:Y:S02]  /*38cc0*/  LOP3.LUT R39, R39, 0x1, RZ, 0xc0, !PT ;  /* 0x0000000127277812 */ /* 0x000fe400078ec0ff */
[----:B------:R-:W-:Y:S02]  /*38cd0*/  SHF.R.U32.HI R42, RZ, 0x1, R42 ;  /* 0x00000001ff2a7819 */ /* 0x000fe4000001162a */
[----:B------:R-:W-:-:S13]  /*38ce0*/  ISETP.NE.U32.AND P0, PT, R39, 0x1, PT ;  /* 0x000000012700780c */ /* 0x000fda0003f05070 */
[----:B------:R-:W-:Y:S05]  /*38cf0*/  @!P0 BRA P1, `(.L_x_2402) ;  /* 0xfffffffc00e48947 */ /* 0x000fea000083ffff */
.L_x_2401:
[----:B------:R-:W-:Y:S05]  /*38d00*/  BSYNC B3 ;  /* 0x0000000000037941 */ /* 0x000fea0003800000 */
.L_x_2400:
[----:B------:R-:W-:-:S13]  /*38d10*/  LOP3.LUT P0, RZ, R42, 0x1000000, RZ, 0xc0, !PT ;  /* 0x010000002aff7812 */ /* 0x000fda000780c0ff */
[----:B------:R-:W-:Y:S01]  /*38d20*/  @P0 LEA R40, R37, 0x7f800000, 0x1c ;  /* 0x7f80000025280811 */ /* 0x000fe200078ee0ff */
[----:B------:R-:W-:Y:S06]  /*38d30*/  @P0 BRA `(.L_x_2398) ;  /* 0x0000000000300947 */ /* 0x000fec0003800000 */
.L_x_2399:
        /* <DEDUP_REMOVED lines=9> */
.L_x_2391:
[----:B------:R-:W-:Y:S01]  /*38dd0*/  LEA R40, R37, 0x7f800000, 0x1c ;  /* 0x7f80000025287811 */ /* 0x000fe200078ee0ff */
[----:B------:R-:W-:Y:S06]  /*38de0*/  BRA `(.L_x_2398) ;  /* 0x0000000000047947 */ /* 0x000fec0003800000 */
.L_x_2387:
[----:B------:R-:W-:-:S07]  /*38df0*/  IMAD.SHL.U32 R40, R37, 0x10000000, RZ ;  /* 0x1000000025287824 */ /* 0x000fce00078e00ff */
.L_x_2398:
[----:B------:R-:W-:Y:S05]  /*38e00*/  BSYNC B2 ;  /* 0x0000000000027941 */ /* 0x000fea0003800000 */
.L_x_2386:
        /* <DEDUP_REMOVED lines=19> */
.L_x_2407:
[C---:B------:R-:W-:Y:S01]  /*38f40*/  LOP3.LUT P0, RZ, R42.reuse, 0x3, RZ, 0xc0, !PT ;  /* 0x000000032aff7812 */ /* 0x040fe2000780c0ff */
[----:B------:R-:W-:Y:S02]  /*38f50*/  IMAD.SHL.U32 R42, R42, 0x2, RZ ;  /* 0x000000022a2a7824 */ /* 0x000fe400078e00ff */
[----:B------:R-:W-:-:S10]  /*38f60*/  VIADD R39, R39, 0xffffffff ;  /* 0xffffffff27277836 */ /* 0x000fd40000000000 */
[----:B------:R-:W-:Y:S05]  /*38f70*/  @!P0 BRA `(.L_x_2407) ;  /* 0xfffffffc00f08947 */ /* 0x000fea000383ffff */
[----:B------:R-:W-:Y:S05]  /*38f80*/  BSYNC B4 ;  /* 0x0000000000047941 */ /* 0x000fea0003800000 */
.L_x_2406:
[----:B------:R-:W-:Y:S05]  /*38f90*/  BSYNC B3 ;  /* 0x0000000000037941 */ /* 0x000fea0003800000 */
.L_x_2405:
        /* <DEDUP_REMOVED lines=31> */
.L_x_2414:
[----:B------:R-:W-:Y:S05]  /*39190*/  BSYNC B4 ;  /* 0x0000000000047941 */ /* 0x000fea0003800000 */
.L_x_2413:
[----:B------:R-:W-:Y:S01]  /*391a0*/  IMAD.IADD R41, R44, 0x1, R41 ;  /* 0x000000012c297824 */ /* 0x000fe200078e0229 */
[----:B------:R-:W-:Y:S06]  /*391b0*/  BRA `(.L_x_2412) ;  /* 0x0000000000087947 */ /* 0x000fec0003800000 */
.L_x_2411:
[----:B------:R-:W-:-:S05]  /*391c0*/  VIADD R39, R39, 0x94 ;  /* 0x0000009427277836 */ /* 0x000fca0000000000 */
[----:B------:R-:W-:-:S07]  /*391d0*/  SHF.L.U32 R41, R42, R39, RZ ;  /* 0x000000272a297219 */ /* 0x000fce00000006ff */
.L_x_2412:
[----:B------:R-:W-:Y:S05]  /*391e0*/  BSYNC B3 ;  /* 0x0000000000037941 */ /* 0x000fea0003800000 */
.L_x_2410:
[----:B------:R-:W-:Y:S01]  /*391f0*/  LOP3.LUT P0, RZ, R41, 0x1800000, RZ, 0xc0, !PT ;  /* 0x0180000029ff7812 */ /* 0x000fe2000780c0ff */
[----:B------:R-:W-:Y:S01]  /*39200*/  IMAD.SHL.U32 R42, R37, 0x10000000, RZ ;  /* 0x10000000252a7824 */ /* 0x000fe200078e00ff */
[----:B------:R-:W-:-:S04]  /*39210*/  LOP3.LUT R39, R41, 0x7fffff, RZ, 0xc0, !PT ;  /* 0x007fffff29277812 */ /* 0x000fc800078ec0ff */
[----:B------:R-:W-:-:S07]  /*39220*/  LOP3.LUT R39, R42, 0xf0000000, R39, 0xe2, !PT ;  /* 0xf00000002a277812 */ /* 0x000fce00078ee227 */
[----:B------:R-:W-:Y:S01]  /*39230*/  @P0 LOP3.LUT R39, R39, 0x800000, RZ, 0xfc, !PT ;  /* 0x0080000027270812 */ /* 0x000fe200078efcff */
[----:B------:R-:W-:Y:S06]  /*39240*/  BRA `(.L_x_2415) ;  /* 0x0000000000787947 */ /* 0x000fec0003800000 */
.L_x_2409:
[C---:B------:R-:W-:Y:S01]  /*39250*/  LOP3.LUT P0, RZ, R42.reuse, 0x4, RZ, 0xc0, !PT ;  /* 0x000000042aff7812 */ /* 0x040fe2000780c0ff */
[----:B------:R-:W-:Y:S02]  /*39260*/  IMAD.SHL.U32 R42, R42, 0x400000, RZ ;  /* 0x004000002a2a7824 */ /* 0x000fe400078e00ff */
[----:B------:R-:W-:-:S10]  /*39270*/  VIADD R41, R39, 0x7f ;  /* 0x0000007f27297836 */ /* 0x000fd40000000000 */
[----:B------:R-:W-:Y:S05]  /*39280*/  @!P0 BRA `(.L_x_2416) ;  /* 0x0000000000388947 */ /* 0x000fea0003800000 */
[----:B------:R-:W-:Y:S01]  /*39290*/  ISETP.GT.AND P0, PT, R39, 0x7e, PT ;  /* 0x0000007e2700780c */ /* 0x000fe20003f04270 */
[----:B------:R-:W-:-:S12]  /*392a0*/  BSSY B3, `(.L_x_2417) ;  /* 0x0000009000037945 */ /* 0x000fd80003800000 */
[----:B------:R-:W-:Y:S05]  /*392b0*/  @P0 BRA `(.L_x_2418) ;  /* 0x00000000001c0947 */ /* 0x000fea0003800000 */
.L_x_2419:
[--C-:B------:R-:W-:Y:S02]  /*392c0*/  SHF.R.U32.HI R39, RZ, 0x19, R42.reuse ;  /* 0x00000019ff277819 */ /* 0x100fe4000001162a */
[C---:B------:R-:W-:Y:S01]  /*392d0*/  ISETP.LT.AND P1, PT, R41.reuse, 0xfd, PT ;  /* 0x000000fd2900780c */ /* 0x040fe20003f21270 */
[----:B------:R-:W-:Y:S01]  /*392e0*/  VIADD R41, R41, 0x1 ;  /* 0x0000000129297836 */ /* 0x000fe20000000000 */
[----:B------:R-:W-:Y:S02]  /*392f0*/  LOP3.LUT R39, R39, 0x1, RZ, 0xc0, !PT ;  /* 0x0000000127277812 */ /* 0x000fe400078ec0ff */
[----:B------:R-:W-:Y:S02]  /*39300*/  SHF.R.U32.HI R42, RZ, 0x1, R42 ;  /* 0x00000001ff2a7819 */ /* 0x000fe4000001162a */
[----:B------:R-:W-:-:S13]  /*39310*/  ISETP.NE.U32.AND P0, PT, R39, 0x1, PT ;  /* 0x000000012700780c */ /* 0x000fda0003f05070 */
[----:B------:R-:W-:Y:S05]  /*39320*/  @!P0 BRA P1, `(.L_x_2419) ;  /* 0xfffffffc00e48947 */ /* 0x000fea000083ffff */
.L_x_2418:
[----:B------:R-:W-:Y:S05]  /*39330*/  BSYNC B3 ;  /* 0x0000000000037941 */ /* 0x000fea0003800000 */
.L_x_2417:
[----:B------:R-:W-:-:S13]  /*39340*/  LOP3.LUT P0, RZ, R42, 0x1000000, RZ, 0xc0, !PT ;  /* 0x010000002aff7812 */ /* 0x000fda000780c0ff */
[----:B------:R-:W-:Y:S01]  /*39350*/  @P0 LEA R39, R37, 0x7f800000, 0x1c ;  /* 0x7f80000025270811 */ /* 0x000fe200078ee0ff */
[----:B------:R-:W-:Y:S06]  /*39360*/  @P0 BRA `(.L_x_2415) ;  /* 0x0000000000300947 */ /* 0x000fec0003800000 */
.L_x_2416:
        /* <DEDUP_REMOVED lines=9> */
.L_x_2408:
[----:B------:R-:W-:Y:S01]  /*39400*/  LEA R39, R37, 0x7f800000, 0x1c ;  /* 0x7f80000025277811 */ /* 0x000fe200078ee0ff */
[----:B------:R-:W-:Y:S06]  /*39410*/  BRA `(.L_x_2415) ;  /* 0x0000000000047947 */ /* 0x000fec0003800000 */
.L_x_2404:
[----:B------:R-:W-:-:S07]  /*39420*/  IMAD.SHL.U32 R39, R37, 0x10000000, RZ ;  /* 0x1000000025277824 */ /* 0x000fce00078e00ff */
.L_x_2415:
[----:B------:R-:W-:Y:S05]  /*39430*/  BSYNC B2 ;  /* 0x0000000000027941 */ /* 0x000fea0003800000 */
.L_x_2403:
        /* <DEDUP_REMOVED lines=19> */
.L_x_2424:
[C---:B------:R-:W-:Y:S01]  /*39570*/  LOP3.LUT P0, RZ, R42.reuse, 0x3, RZ, 0xc0, !PT ;  /* 0x000000032aff7812 */ /* 0x040fe2000780c0ff */
[----:B------:R-:W-:Y:S02]  /*39580*/  IMAD.SHL.U32 R42, R42, 0x2, RZ ;  /* 0x000000022a2a7824 */ /* 0x000fe400078e00ff */
[----:B------:R-:W-:-:S10]  /*39590*/  VIADD R41, R41, 0xffffffff ;  /* 0xffffffff29297836 */ /* 0x000fd40000000000 */
[----:B------:R-:W-:Y:S05]  /*395a0*/  @!P0 BRA `(.L_x_2424) ;  /* 0xfffffffc00f08947 */ /* 0x000fea000383ffff */
[----:B------:R-:W-:Y:S05]  /*395b0*/  BSYNC B4 ;  /* 0x0000000000047941 */ /* 0x000fea0003800000 */
.L_x_2423:
[----:B------:R-:W-:Y:S05]  /*395c0*/  BSYNC B3 ;  /* 0x0000000000037941 */ /* 0x000fea0003800000 */
.L_x_2422:
        /* <DEDUP_REMOVED lines=31> */
.L_x_2431:
[----:B------:R-:W-:Y:S05]  /*397c0*/  BSYNC B4 ;  /* 0x0000000000047941 */ /* 0x000fea0003800000 */
.L_x_2430:
[----:B------:R-:W-:Y:S01]  /*397d0*/  IMAD.IADD R43, R44, 0x1, R43 ;  /* 0x000000012c2b7824 */ /* 0x000fe200078e022b */
[----:B------:R-:W-:Y:S06]  /*397e0*/  BRA `(.L_x_2429) ;  /* 0x0000000000087947 */ /* 0x000fec0003800000 */
.L_x_2428:
[----:B------:R-:W-:-:S05]  /*397f0*/  VIADD R41, R41, 0x94 ;  /* 0x0000009429297836 */ /* 0x000fca0000000000 */
[----:B------:R-:W-:-:S07]  /*39800*/  SHF.L.U32 R43, R42, R41, RZ ;  /* 0x000000292a2b7219 */ /* 0x000fce00000006ff */
.L_x_2429:
[----:B------:R-:W-:Y:S05]  /*39810*/  BSYNC B3 ;  /* 0x0000000000037941 */ /* 0x000fea0003800000 */
.L_x_2427:
[----:B------:R-:W-:Y:S01]  /*39820*/  LOP3.LUT P0, RZ, R43, 0x1800000, RZ, 0xc0, !PT ;  /* 0x018000002bff7812 */ /* 0x000fe2000780c0ff */
[----:B------:R-:W-:Y:S01]  /*39830*/  IMAD.SHL.U32 R42, R37, 0x10000000, RZ ;  /* 0x10000000252a7824 */ /* 0x000fe200078e00ff */
[----:B------:R-:W-:-:S04]  /*39840*/  LOP3.LUT R41, R43, 0x7fffff, RZ, 0xc0, !PT ;  /* 0x007fffff2b297812 */ /* 0x000fc800078ec0ff */
[----:B------:R-:W-:-:S07]  /*39850*/  LOP3.LUT R41, R42, 0xf0000000, R41, 0xe2, !PT ;  /* 0xf00000002a297812 */ /* 0x000fce00078ee229 */
[----:B------:R-:W-:Y:S01]  /*39860*/  @P0 LOP3.LUT R41, R41, 0x800000, RZ, 0xfc, !PT ;  /* 0x0080000029290812 */ /* 0x000fe200078efcff */
[----:B------:R-:W-:Y:S06]  /*39870*/  BRA `(.L_x_2432) ;  /* 0x0000000000787947 */ /* 0x000fec0003800000 */
.L_x_2426:
[C---:B------:R-:W-:Y:S01]  /*39880*/  LOP3.LUT P0, RZ, R42.reuse, 0x4, RZ, 0xc0, !PT ;  /* 0x000000042aff7812 */ /* 0x040fe2000780c0ff */
[----:B------:R-:W-:Y:S02]  /*39890*/  IMAD.SHL.U32 R43, R42, 0x400000, RZ ;  /* 0x004000002a2b7824 */ /* 0x000fe400078e00ff */
[----:B------:R-:W-:-:S10]  /*398a0*/  VIADD R42, R41, 0x7f ;  /* 0x0000007f292a7836 */ /* 0x000fd40000000000 */
[----:B------:R-:W-:Y:S05]  /*398b0*/  @!P0 BRA `(.L_x_2433) ;  /* 0x0000000000388947 */ /* 0x000fea0003800000 */
[----:B------:R-:W-:Y:S01]  /*398c0*/  ISETP.GT.AND P0, PT, R41, 0x7e, PT ;  /* 0x0000007e2900780c */ /* 0x000fe20003f04270 */
[----:B------:R-:W-:-:S12]  /*398d0*/  BSSY B3, `(.L_x_2434) ;  /* 0x0000009000037945 */ /* 0x000fd80003800000 */
[----:B------:R-:W-:Y:S05]  /*398e0*/  @P0 BRA `(.L_x_2435) ;  /* 0x00000000001c0947 */ /* 0x000fea0003800000 */
.L_x_2436:
[--C-:B------:R-:W-:Y:S02]  /*398f0*/  SHF.R.U32.HI R41, RZ, 0x19, R43.reuse ;  /* 0x00000019ff297819 */ /* 0x100fe4000001162b */
[C---:B------:R-:W-:Y:S01]  /*39900*/  ISETP.LT.AND P1, PT, R42.reuse, 0xfd, PT ;  /* 0x000000fd2a00780c */ /* 0x040fe20003f21270 */
[----:B------:R-:W-:Y:S01]  /*39910*/  VIADD R42, R42, 0x1 ;  /* 0x000000012a2a7836 */ /* 0x000fe20000000000 */
[----:B------:R-:W-:Y:S02]  /*39920*/  LOP3.LUT R41, R41, 0x1, RZ, 0xc0, !PT ;  /* 0x0000000129297812 */ /* 0x000fe400078ec0ff */
[----:B------:R-:W-:Y:S02]  /*39930*/  SHF.R.U32.HI R43, RZ, 0x1, R43 ;  /* 0x00000001ff2b7819 */ /* 0x000fe4000001162b */
[----:B------:R-:W-:-:S13]  /*39940*/  ISETP.NE.U32.AND P0, PT, R41, 0x1, PT ;  /* 0x000000012900780c */ /* 0x000fda0003f05070 */
[----:B------:R-:W-:Y:S05]  /*39950*/  @!P0 BRA P1, `(.L_x_2436) ;  /* 0xfffffffc00e48947 */ /* 0x000fea000083ffff */
.L_x_2435:
[----:B------:R-:W-:Y:S05]  /*39960*/  BSYNC B3 ;  /* 0x0000000000037941 */ /* 0x000fea0003800000 */
.L_x_2434:
[----:B------:R-:W-:-:S13]  /*39970*/  LOP3.LUT P0, RZ, R43, 0x1000000, RZ, 0xc0, !PT ;  /* 0x010000002bff7812 */ /* 0x000fda000780c0ff */
[----:B------:R-:W-:Y:S01]  /*39980*/  @P0 LEA R41, R37, 0x7f800000, 0x1c ;  /* 0x7f80000025290811 */ /* 0x000fe200078ee0ff */
[----:B------:R-:W-:Y:S06]  /*39990*/  @P0 BRA `(.L_x_2432) ;  /* 0x0000000000300947 */ /* 0x000fec0003800000 */
.L_x_2433:
        /* <DEDUP_REMOVED lines=9> */
.L_x_2425:
[----:B------:R-:W-:Y:S01]  /*39a30*/  LEA R41, R37, 0x7f800000, 0x1c ;  /* 0x7f80000025297811 */ /* 0x000fe200078ee0ff */
[----:B------:R-:W-:Y:S06]  /*39a40*/  BRA `(.L_x_2432) ;  /* 0x0000000000047947 */ /* 0x000fec0003800000 */
.L_x_2421:
[----:B------:R-:W-:-:S07]  /*39a50*/  IMAD.SHL.U32 R41, R37, 0x10000000, RZ ;  /* 0x1000000025297824 */ /* 0x000fce00078e00ff */
.L_x_2432:
[----:B------:R-:W-:Y:S05]  /*39a60*/  BSYNC B2 ;  /* 0x0000000000027941 */ /* 0x000fea0003800000 */
.L_x_2420:
        /* <DEDUP_REMOVED lines=19> */
.L_x_2441:
[C---:B------:R-:W-:Y:S01]  /*39ba0*/  LOP3.LUT P0, RZ, R44.reuse, 0x3, RZ, 0xc0, !PT ;  /* 0x000000032cff7812 */ /* 0x040fe2000780c0ff */
[----:B------:R-:W-:Y:S02]  /*39bb0*/  IMAD.SHL.U32 R44, R44, 0x2, RZ ;  /* 0x000000022c2c7824 */ /* 0x000fe400078e00ff */
[----:B------:R-:W-:-:S10]  /*39bc0*/  VIADD R43, R43, 0xffffffff ;  /* 0xffffffff2b2b7836 */ /* 0x000fd40000000000 */
[----:B------:R-:W-:Y:S05]  /*39bd0*/  @!P0 BRA `(.L_x_2441) ;  /* 0xfffffffc00f08947 */ /* 0x000fea000383ffff */
[----:B------:R-:W-:Y:S05]  /*39be0*/  BSYNC B4 ;  /* 0x0000000000047941 */ /* 0x000fea0003800000 */
.L_x_2440:
[----:B------:R-:W-:Y:S05]  /*39bf0*/  BSYNC B3 ;  /* 0x0000000000037941 */ /* 0x000fea0003800000 */
.L_x_2439:
        /* <DEDUP_REMOVED lines=31> */
.L_x_2448:
[----:B------:R-:W-:Y:S05]  /*39df0*/  BSYNC B4 ;  /* 0x0000000000047941 */ /* 0x000fea0003800000 */
.L_x_2447:
[----:B------:R-:W-:Y:S01]  /*39e00*/  IMAD.IADD R21, R42, 0x1, R21 ;  /* 0x000000012a157824 */ /* 0x000fe200078e0215 */
[----:B------:R-:W-:Y:S06]  /*39e10*/  BRA `(.L_x_2446) ;  /* 0x0000000000087947 */ /* 0x000fec0003800000 */
.L_x_2445:
[----:B------:R-:W-:-:S05]  /*39e20*/  VIADD R43, R43, 0x94 ;  /* 0x000000942b2b7836 */ /* 0x000fca0000000000 */
[----:B------:R-:W-:-:S07]  /*39e30*/  SHF.L.U32 R21, R44, R43, RZ ;  /* 0x0000002b2c157219 */ /* 0x000fce00000006ff */
.L_x_2446:
[----:B------:R-:W-:Y:S05]  /*39e40*/  BSYNC B3 ;  /* 0x0000000000037941 */ /* 0x000fea0003800000 */
.L_x_2444:
[----:B------:R-:W-:Y:S01]  /*39e50*/  LOP3.LUT P0, RZ, R21, 0x1800000, RZ, 0xc0, !PT ;  /* 0x0180000015ff7812 */ /* 0x000fe2000780c0ff */
[----:B------:R-:W-:Y:S01]  /*39e60*/  IMAD.SHL.U32 R42, R41, 0x10000000, RZ ;  /* 0x10000000292a7824 */ /* 0x000fe200078e00ff */
[----:B------:R-:W-:-:S04]  /*39e70*/  LOP3.LUT R21, R21, 0x7fffff, RZ, 0xc0, !PT ;  /* 0x007fffff15157812 */ /* 0x000fc800078ec0ff */
[----:B------:R-:W-:-:S07]  /*39e80*/  LOP3.LUT R21, R42, 0xf0000000, R21, 0xe2, !PT ;  /* 0xf00000002a157812 */ /* 0x000fce00078ee215 */
[----:B------:R-:W-:Y:S01]  /*39e90*/  @P0 LOP3.LUT R21, R21, 0x800000, RZ, 0xfc, !PT ;  /* 0x0080000015150812 */ /* 0x000fe200078efcff */
[----:B------:R-:W-:Y:S06]  /*39ea0*/  BRA `(.L_x_2449) ;  /* 0x0000000000807947 */ /* 0x000fec0003800000 */
.L_x_2443:
[C---:B------:R-:W-:Y:S01]  /*39eb0*/  LOP3.LUT P0, RZ, R44.reuse, 0x4, RZ, 0xc0, !PT ;  /* 0x000000042cff7812 */ /* 0x040fe2000780c0ff */
[----:B------:R-:W-:Y:S02]  /*39ec0*/  IMAD.SHL.U32 R44, R44, 0x400000, RZ ;  /* 0x004000002c2c7824 */ /* 0x000fe400078e00ff */
[----:B------:R-:W-:-:S10]  /*39ed0*/  VIADD R42, R43, 0x7f ;  /* 0x0000007f2b2a7836 */ /* 0x000fd40000000000 */
[----:B------:R-:W-:Y:S05]  /*39ee0*/  @!P0 BRA `(.L_x_2450) ;  /* 0x00000000003c8947 */ /* 0x000fea0003800000 */
[----:B------:R-:W-:Y:S01]  /*39ef0*/  ISETP.GT.AND P0, PT, R43, 0x7e, PT ;  /* 0x0000007e2b00780c */ /* 0x000fe20003f04270 */
[----:B------:R-:W-:-:S12]  /*39f00*/  BSSY B3, `(.L_x_2451) ;  /* 0x0000009000037945 */ /* 0x000fd80003800000 */
[----:B------:R-:W-:Y:S05]  /*39f10*/  @P0 BRA `(.L_x_2452) ;  /* 0x00000000001c0947 */ /* 0x000fea0003800000 */
.L_x_2453:
[--C-:B------:R-:W-:Y:S02]  /*39f20*/  SHF.R.U32.HI R43, RZ, 0x19, R44.reuse ;  /* 0x00000019ff2b7819 */ /* 0x100fe4000001162c */
[C---:B------:R-:W-:Y:S01]  /*39f30*/  ISETP.LT.AND P1, PT, R42.reuse, 0xfd, PT ;  /* 0x000000fd2a00780c */ /* 0x040fe20003f21270 */
[----:B------:R-:W-:Y:S01]  /*39f40*/  VIADD R42, R42, 0x1 ;  /* 0x000000012a2a7836 */ /* 0x000fe20000000000 */
[----:B------:R-:W-:Y:S02]  /*39f50*/  LOP3.LUT R43, R43, 0x1, RZ, 0xc0, !PT ;  /* 0x000000012b2b7812 */ /* 0x000fe400078ec0ff */
[----:B------:R-:W-:Y:S02]  /*39f60*/  SHF.R.U32.HI R44, RZ, 0x1, R44 ;  /* 0x00000001ff2c7819 */ /* 0x000fe4000001162c */
[----:B------:R-:W-:-:S13]  /*39f70*/  ISETP.NE.U32.AND P0, PT, R43, 0x1, PT ;  /* 0x000000012b00780c */ /* 0x000fda0003f05070 */
[----:B------:R-:W-:Y:S05]  /*39f80*/  @!P0 BRA P1, `(.L_x_2453) ;  /* 0xfffffffc00e48947 */ /* 0x000fea000083ffff */
.L_x_2452:
[----:B------:R-:W-:Y:S05]  /*39f90*/  BSYNC B3 ;  /* 0x0000000000037941 */ /* 0x000fea0003800000 */
.L_x_2451:
[----:B------:R-:W-:-:S13]  /*39fa0*/  LOP3.LUT P0, RZ, R44, 0x1000000, RZ, 0xc0, !PT ;  /* 0x010000002cff7812 */ /* 0x000fda000780c0ff */
[----:B------:R-:W-:-:S04]  /*39fb0*/  @P0 LOP3.LUT R21, R21, 0x80000000, RZ, 0xc0, !PT ;  /* 0x8000000015150812 */ /* 0x000fc800078ec0ff */
[----:B------:R-:W-:Y:S01]  /*39fc0*/  @P0 LOP3.LUT R21, R21, 0x7f800000, RZ, 0xfc, !PT ;  /* 0x7f80000015150812 */ /* 0x000fe200078efcff */
[----:B------:R-:W-:Y:S06]  /*39fd0*/  @P0 BRA `(.L_x_2449) ;  /* 0x0000000000340947 */ /* 0x000fec0003800000 */
.L_x_2450:
        /* <DEDUP_REMOVED lines=9> */
.L_x_2442:
[----:B------:R-:W-:-:S04]  /*3a070*/  LOP3.LUT R21, R21, 0x80000000, RZ, 0xc0, !PT ;  /* 0x8000000015157812 */ /* 0x000fc800078ec0ff */
[----:B------:R-:W-:Y:S01]  /*3a080*/  LOP3.LUT R21, R21, 0x7f800000, RZ, 0xfc, !PT ;  /* 0x7f80000015157812 */ /* 0x000fe200078efcff */
[----:B------:R-:W-:Y:S06]  /*3a090*/  BRA `(.L_x_2449) ;  /* 0x0000000000047947 */ /* 0x000fec0003800000 */
.L_x_2438:
[----:B------:R-:W-:-:S07]  /*3a0a0*/  IMAD.SHL.U32 R21, R41, 0x10000000, RZ ;  /* 0x1000000029157824 */ /* 0x000fce00078e00ff */
.L_x_2449:
[----:B------:R-:W-:Y:S05]  /*3a0b0*/  BSYNC B2 ;  /* 0x0000000000027941 */ /* 0x000fea0003800000 */
.L_x_2437:
        /* <DEDUP_REMOVED lines=20> */
.L_x_2458:
[C---:B------:R-:W-:Y:S01]  /*3a200*/  LOP3.LUT P0, RZ, R44.reuse, 0x3, RZ, 0xc0, !PT ;  /* 0x000000032cff7812 */ /* 0x040fe2000780c0ff */
[----:B------:R-:W-:Y:S02]  /*3a210*/  IMAD.SHL.U32 R44, R44, 0x2, RZ ;  /* 0x000000022c2c7824 */ /* 0x000fe400078e00ff */
[----:B------:R-:W-:-:S10]  /*3a220*/  VIADD R42, R42, 0xffffffff ;  /* 0xffffffff2a2a7836 */ /* 0x000fd40000000000 */
[----:B------:R-:W-:Y:S05]  /*3a230*/  @!P0 BRA `(.L_x_2458) ;  /* 0xfffffffc00f08947 */ /* 0x000fea000383ffff */
[----:B------:R-:W-:Y:S05]  /*3a240*/  BSYNC B4 ;  /* 0x0000000000047941 */ /* 0x000fea0003800000 */
.L_x_2457:
[----:B------:R-:W-:Y:S05]  /*3a250*/  BSYNC B3 ;  /* 0x0000000000037941 */ /* 0x000fea0003800000 */
.L_x_2456:
        /* <DEDUP_REMOVED lines=31> */
.L_x_2465:
[----:B------:R-:W-:Y:S05]  /*3a450*/  BSYNC B4 ;  /* 0x0000000000047941 */ /* 0x000fea0003800000 */
.L_x_2464:
[----:B------:R-:W-:Y:S01]  /*3a460*/  IMAD.IADD R43, R46, 0x1, R43 ;  /* 0x000000012e2b7824 */ /* 0x000fe200078e022b */
[----:B------:R-:W-:Y:S06]  /*3a470*/  BRA `(.L_x_2463) ;  /* 0x0000000000087947 */ /* 0x000fec0003800000 */
.L_x_2462:
[----:B------:R-:W-:-:S05]  /*3a480*/  VIADD R43, R42, 0x94 ;  /* 0x000000942a2b7836 */ /* 0x000fca0000000000 */
[----:B------:R-:W-:-:S07]  /*3a490*/  SHF.L.U32 R43, R44, R43, RZ ;  /* 0x0000002b2c2b7219 */ /* 0x000fce00000006ff */
.L_x_2463:
[----:B------:R-:W-:Y:S05]  /*3a4a0*/  BSYNC B3 ;  /* 0x0000000000037941 */ /* 0x000fea0003800000 */
.L_x_2461:
[----:B------:R-:W-:Y:S01]  /*3a4b0*/  LOP3.LUT P0, RZ, R43, 0x1800000, RZ, 0xc0, !PT ;  /* 0x018000002bff7812 */ /* 0x000fe2000780c0ff */
[----:B------:R-:W-:Y:S01]  /*3a4c0*/  IMAD.SHL.U32 R42, R21, 0x10000000, RZ ;  /* 0x10000000152a7824 */ /* 0x000fe200078e00ff */
[----:B------:R-:W-:-:S04]  /*3a4d0*/  LOP3.LUT R43, R43, 0x7fffff, RZ, 0xc0, !PT ;  /* 0x007fffff2b2b7812 */ /* 0x000fc800078ec0ff */
[----:B------:R-:W-:-:S07]  /*3a4e0*/  LOP3.LUT R69, R42, 0xf0000000, R43, 0xe2, !PT ;  /* 0xf00000002a457812 */ /* 0x000fce00078ee22b */
[----:B------:R-:W-:Y:S01]  /*3a4f0*/  @P0 LOP3.LUT R69, R69, 0x800000, RZ, 0xfc, !PT ;  /* 0x0080000045450812 */ /* 0x000fe200078efcff */
[----:B------:R-:W-:Y:S06]  /*3a500*/  BRA `(.L_x_2466) ;  /* 0x0000000000787947 */ /* 0x000fec0003800000 */
.L_x_2460:
[C---:B------:R-:W-:Y:S01]  /*3a510*/  LOP3.LUT P0, RZ, R44.reuse, 0x4, RZ, 0xc0, !PT ;  /* 0x000000042cff7812 */ /* 0x040fe2000780c0ff */
[----:B------:R-:W-:Y:S02]  /*3a520*/  IMAD.SHL.U32 R44, R44, 0x400000, RZ ;  /* 0x004000002c2c7824 */ /* 0x000fe400078e00ff */
[----:B------:R-:W-:-:S10]  /*3a530*/  VIADD R43, R42, 0x7f ;  /* 0x0000007f2a2b7836 */ /* 0x000fd40000000000 */
[----:B------:R-:W-:Y:S05]  /*3a540*/  @!P0 BRA `(.L_x_2467) ;  /* 0x0000000000388947 */ /* 0x000fea0003800000 */
[----:B------:R-:W-:Y:S01]  /*3a550*/  ISETP.GT.AND P0, PT, R42, 0x7e, PT ;  /* 0x0000007e2a00780c */ /* 0x000fe20003f04270 */
[----:B------:R-:W-:-:S12]  /*3a560*/  BSSY B3, `(.L_x_2468) ;  /* 0x0000009000037945 */ /* 0x000fd80003800000 */
[----:B------:R-:W-:Y:S05]  /*3a570*/  @P0 BRA `(.L_x_2469) ;  /* 0x00000000001c0947 */ /* 0x000fea0003800000 */
.L_x_2470:
[--C-:B------:R-:W-:Y:S02]  /*3a580*/  SHF.R.U32.HI R42, RZ, 0x19, R44.reuse ;  /* 0x00000019ff2a7819 */ /* 0x100fe4000001162c */
[C---:B------:R-:W-:Y:S01]  /*3a590*/  ISETP.LT.AND P1, PT, R43.reuse, 0xfd, PT ;  /* 0x000000fd2b00780c */ /* 0x040fe20003f21270 */
[----:B------:R-:W-:Y:S01]  /*3a5a0*/  VIADD R43, R43, 0x1 ;  /* 0x000000012b2b7836 */ /* 0x000fe20000000000 */
[----:B------:R-:W-:Y:S02]  /*3a5b0*/  LOP3.LUT R42, R42, 0x1, RZ, 0xc0, !PT ;  /* 0x000000012a2a7812 */ /* 0x000fe400078ec0ff */
[----:B------:R-:W-:Y:S02]  /*3a5c0*/  SHF.R.U32.HI R44, RZ, 0x1, R44 ;  /* 0x00000001ff2c7819 */ /* 0x000fe4000001162c */
[----:B------:R-:W-:-:S13]  /*3a5d0*/  ISETP.NE.U32.AND P0, PT, R42, 0x1, PT ;  /* 0x000000012a00780c */ /* 0x000fda0003f05070 */
[----:B------:R-:W-:Y:S05]  /*3a5e0*/  @!P0 BRA P1, `(.L_x_2470) ;  /* 0xfffffffc00e48947 */ /* 0x000fea000083ffff */
.L_x_2469:
[----:B------:R-:W-:Y:S05]  /*3a5f0*/  BSYNC B3 ;  /* 0x0000000000037941 */ /* 0x000fea0003800000 */
.L_x_2468:
[----:B------:R-:W-:-:S13]  /*3a600*/  LOP3.LUT P0, RZ, R44, 0x1000000, RZ, 0xc0, !PT ;  /* 0x010000002cff7812 */ /* 0x000fda000780c0ff */
[----:B------:R-:W-:Y:S01]  /*3a610*/  @P0 LEA R69, R21, 0x7f800000, 0x1c ;  /* 0x7f80000015450811 */ /* 0x000fe200078ee0ff */
[----:B------:R-:W-:Y:S06]  /*3a620*/  @P0 BRA `(.L_x_2466) ;  /* 0x0000000000300947 */ /* 0x000fec0003800000 */
.L_x_2467:
        /* <DEDUP_REMOVED lines=9> */
.L_x_2459:
[----:B------:R-:W-:Y:S01]  /*3a6c0*/  LEA R69, R21, 0x7f800000, 0x1c ;  /* 0x7f80000015457811 */ /* 0x000fe200078ee0ff */
[----:B------:R-:W-:Y:S06]  /*3a6d0*/  BRA `(.L_x_2466) ;  /* 0x0000000000047947 */ /* 0x000fec0003800000 */
.L_x_2455:
[----:B------:R-:W-:-:S07]  /*3a6e0*/  IMAD.SHL.U32 R69, R21, 0x10000000, RZ ;  /* 0x1000000015457824 */ /* 0x000fce00078e00ff */
.L_x_2466:
[----:B------:R-:W-:Y:S05]  /*3a6f0*/  BSYNC B2 ;  /* 0x0000000000027941 */ /* 0x000fea0003800000 */
.L_x_2454:
        /* <DEDUP_REMOVED lines=19> */
.L_x_2475:
[C---:B------:R-:W-:Y:S01]  /*3a830*/  LOP3.LUT P0, RZ, R43.reuse, 0x3, RZ, 0xc0, !PT ;  /* 0x000000032bff7812 */ /* 0x040fe2000780c0ff */
[----:B------:R-:W-:Y:S02]  /*3a840*/  IMAD.SHL.U32 R43, R43, 0x2, RZ ;  /* 0x000000022b2b7824 */ /* 0x000fe400078e00ff */
[----:B------:R-:W-:-:S10]  /*3a850*/  VIADD R42, R42, 0xffffffff ;  /* 0xffffffff2a2a7836 */ /* 0x000fd40000000000 */
[----:B------:R-:W-:Y:S05]  /*3a860*/  @!P0 BRA `(.L_x_2475) ;  /* 0xfffffffc00f08947 */ /* 0x000fea000383ffff */
[----:B------:R-:W-:Y:S05]  /*3a870*/  BSYNC B4 ;  /* 0x0000000000047941 */ /* 0x000fea0003800000 */
.L_x_2474:
[----:B------:R-:W-:Y:S05]  /*3a880*/  BSYNC B3 ;  /* 0x0000000000037941 */ /* 0x000fea0003800000 */
.L_x_2473:
        /* <DEDUP_REMOVED lines=31> */
.L_x_2482:
[----:B------:R-:W-:Y:S05]  /*3aa80*/  BSYNC B4 ;  /* 0x0000000000047941 */ /* 0x000fea0003800000 */
.L_x_2481:
[----:B------:R-:W-:Y:S01]  /*3aa90*/  IMAD.IADD R44, R45, 0x1, R44 ;  /* 0x000000012d2c7824 */ /* 0x000fe200078e022c */
[----:B------:R-:W-:Y:S06]  /*3aaa0*/  BRA `(.L_x_2480) ;  /* 0x0000000000087947 */ /* 0x000fec0003800000 */
.L_x_2479:
[----:B------:R-:W-:-:S05]  /*3aab0*/  VIADD R42, R42, 0x94 ;  /* 0x000000942a2a7836 */ /* 0x000fca0000000000 */
[----:B------:R-:W-:-:S07]  /*3aac0*/  SHF.L.U32 R44, R43, R42, RZ ;  /* 0x0000002a2b2c7219 */ /* 0x000fce00000006ff */
.L_x_2480:
[----:B------:R-:W-:Y:S05]  /*3aad0*/  BSYNC B3 ;  /* 0x0000000000037941 */ /* 0x000fea0003800000 */
.L_x_2478:
[C---:B------:R-:W-:Y:S01]  /*3aae0*/  LOP3.LUT P0, RZ, R44.reuse, 0x1800000, RZ, 0xc0, !PT ;  /* 0x018000002cff7812 */ /* 0x040fe2000780c0ff */
[----:B------:R-:W-:Y:S01]  /*3aaf0*/  IMAD.SHL.U32 R21, R21, 0x10000000, RZ ;  /* 0x1000000015157824 */ /* 0x000fe200078e00ff */
[----:B------:R-:W-:-:S04]  /*3ab00*/  LOP3.LUT R44, R44, 0x7fffff, RZ, 0xc0, !PT ;  /* 0x007fffff2c2c7812 */ /* 0x000fc800078ec0ff */
[----:B------:R-:W-:-:S07]  /*3ab10*/  LOP3.LUT R68, R21, 0xf0000000, R44, 0xe2, !PT ;  /* 0xf000000015447812 */ /* 0x000fce00078ee22c */
[----:B------:R-:W-:Y:S01]  /*3ab20*/  @P0 LOP3.LUT R68, R68, 0x800000, RZ, 0xfc, !PT ;  /* 0x0080000044440812 */ /* 0x000fe200078efcff */
[----:B------:R-:W-:Y:S06]  /*3ab30*/  BRA `(.L_x_2483) ;  /* 0x0000000000787947 */ /* 0x000fec0003800000 */
.L_x_2477:
[C---:B------:R-:W-:Y:S01]  /*3ab40*/  LOP3.LUT P0, RZ, R43.reuse, 0x4, RZ, 0xc0, !PT ;  /* 0x000000042bff7812 */ /* 0x040fe2000780c0ff */
[----:B------:R-:W-:Y:S02]  /*3ab50*/  IMAD.SHL.U32 R44, R43, 0x400000, RZ ;  /* 0x004000002b2c7824 */ /* 0x000fe400078e00ff */
[----:B------:R-:W-:-:S10]  /*3ab60*/  VIADD R43, R42, 0x7f ;  /* 0x0000007f2a2b7836 */ /* 0x000fd40000000000 */
[----:B------:R-:W-:Y:S05]  /*3ab70*/  @!P0 BRA `(.L_x_2484) ;  /* 0x0000000000388947 */ /* 0x000fea0003800000 */
[----:B------:R-:W-:Y:S01]  /*3ab80*/  ISETP.GT.AND P0, PT, R42, 0x7e, PT ;  /* 0x0000007e2a00780c */ /* 0x000fe20003f04270 */
[----:B------:R-:W-:-:S12]  /*3ab90*/  BSSY B3, `(.L_x_2485) ;  /* 0x0000009000037945 */ /* 0x000fd80003800000 */
[----:B------:R-:W-:Y:S05]  /*3aba0*/  @P0 BRA `(.L_x_2486) ;  /* 0x00000000001c0947 */ /* 0x000fea0003800000 */
.L_x_2487:
[--C-:B------:R-:W-:Y:S02]  /*3abb0*/  SHF.R.U32.HI R42, RZ, 0x19, R44.reuse ;  /* 0x00000019ff2a7819 */ /* 0x100fe4000001162c */
[C---:B------:R-:W-:Y:S01]  /*3abc0*/  ISETP.LT.AND P1, PT, R43.reuse, 0xfd, PT ;  /* 0x000000fd2b00780c */ /* 0x040fe20003f21270 */
[----:B------:R-:W-:Y:S01]  /*3abd0*/  VIADD R43, R43, 0x1 ;  /* 0x000000012b2b7836 */ /* 0x000fe20000000000 */
[----:B------:R-:W-:Y:S02]  /*3abe0*/  LOP3.LUT R42, R42, 0x1, RZ, 0xc0, !PT ;  /* 0x000000012a2a7812 */ /* 0x000fe400078ec0ff */
[----:B------:R-:W-:Y:S02]  /*3abf0*/  SHF.R.U32.HI R44, RZ, 0x1, R44 ;  /* 0x00000001ff2c7819 */ /* 0x000fe4000001162c */
[----:B------:R-:W-:-:S13]  /*3ac00*/  ISETP.NE.U32.AND P0, PT, R42, 0x1, PT ;  /* 0x000000012a00780c */ /* 0x000fda0003f05070 */
[----:B------:R-:W-:Y:S05]  /*3ac10*/  @!P0 BRA P1, `(.L_x_2487) ;  /* 0xfffffffc00e48947 */ /* 0x000fea000083ffff */
.L_x_2486:
[----:B------:R-:W-:Y:S05]  /*3ac20*/  BSYNC B3 ;  /* 0x0000000000037941 */ /* 0x000fea0003800000 */
.L_x_2485:
[----:B------:R-:W-:-:S13]  /*3ac30*/  LOP3.LUT P0, RZ, R44, 0x1000000, RZ, 0xc0, !PT ;  /* 0x010000002cff7812 */ /* 0x000fda000780c0ff */
[----:B------:R-:W-:Y:S01]  /*3ac40*/  @P0 LEA R68, R21, 0x7f800000, 0x1c ;  /* 0x7f80000015440811 */ /* 0x000fe200078ee0ff */
[----:B------:R-:W-:Y:S06]  /*3ac50*/  @P0 BRA `(.L_x_2483) ;  /* 0x0000000000300947 */ /* 0x000fec0003800000 */
.L_x_2484:
        /* <DEDUP_REMOVED lines=9> */
.L_x_2476:
[----:B------:R-:W-:Y:S01]  /*3acf0*/  LEA R68, R21, 0x7f800000, 0x1c ;  /* 0x7f80000015447811 */ /* 0x000fe200078ee0ff */
[----:B------:R-:W-:Y:S06]  /*3ad00*/  BRA `(.L_x_2483) ;  /* 0x0000000000047947 */ /* 0x000fec0003800000 */
.L_x_2472:
[----:B------:R-:W-:-:S07]  /*3ad10*/  IMAD.SHL.U32 R68, R21, 0x10000000, RZ ;  /* 0x1000000015447824 */ /* 0x000fce00078e00ff */
.L_x_2483:
[----:B------:R-:W-:Y:S05]  /*3ad20*/  BSYNC B2 ;  /* 0x0000000000027941 */ /* 0x000fea0003800000 */
.L_x_2471:
        /* <DEDUP_REMOVED lines=19> */
.L_x_2492:
[C---:B------:R-:W-:Y:S01]  /*3ae60*/  LOP3.LUT P0, RZ, R43.reuse, 0x3, RZ, 0xc0, !PT ;  /* 0x000000032bff7812 */ /* 0x040fe2000780c0ff */
[----:B------:R-:W-:Y:S02]  /*3ae70*/  IMAD.SHL.U32 R43, R43, 0x2, RZ ;  /* 0x000000022b2b7824 */ /* 0x000fe400078e00ff */
[----:B------:R-:W-:-:S10]  /*3ae80*/  VIADD R42, R42, 0xffffffff ;  /* 0xffffffff2a2a7836 */ /* 0x000fd40000000000 */
[----:B------:R-:W-:Y:S05]  /*3ae90*/  @!P0 BRA `(.L_x_2492) ;  /* 0xfffffffc00f08947 */ /* 0x000fea000383ffff */
[----:B------:R-:W-:Y:S05]  /*3aea0*/  BSYNC B4 ;  /* 0x0000000000047941 */ /* 0x000fea0003800000 */
.L_x_2491:
[----:B------:R-:W-:Y:S05]  /*3aeb0*/  BSYNC B3 ;  /* 0x0000000000037941 */ /* 0x000fea0003800000 */
.L_x_2490:
        /* <DEDUP_REMOVED lines=31> */
.L_x_2499:
[----:B------:R-:W-:Y:S05]  /*3b0b0*/  BSYNC B4 ;  /* 0x0000000000047941 */ /* 0x000fea0003800000 */
.L_x_2498:
[----:B------:R-:W-:Y:S01]  /*3b0c0*/  IMAD.IADD R44, R45, 0x1, R44 ;  /* 0x000000012d2c7824 */ /* 0x000fe200078e022c */
[----:B------:R-:W-:Y:S06]  /*3b0d0*/  BRA `(.L_x_2497) ;  /* 0x0000000000087947 */ /* 0x000fec0003800000 */
.L_x_2496:
[----:B------:R-:W-:-:S05]  /*3b0e0*/  VIADD R42, R42, 0x94 ;  /* 0x000000942a2a7836 */ /* 0x000fca0000000000 */
[----:B------:R-:W-:-:S07]  /*3b0f0*/  SHF.L.U32 R44, R43, R42, RZ ;  /* 0x0000002a2b2c7219 */ /* 0x000fce00000006ff */
.L_x_2497:
[----:B------:R-:W-:Y:S05]  /*3b100*/  BSYNC B3 ;  /* 0x0000000000037941 */ /* 0x000fea0003800000 */
.L_x_2495:
[C---:B------:R-:W-:Y:S01]  /*3b110*/  LOP3.LUT P0, RZ, R44.reuse, 0x1800000, RZ, 0xc0, !PT ;  /* 0x018000002cff7812 */ /* 0x040fe2000780c0ff */
[----:B------:R-:W-:Y:S01]  /*3b120*/  IMAD.SHL.U32 R21, R21, 0x10000000, RZ ;  /* 0x1000000015157824 */ /* 0x000fe200078e00ff */
[----:B------:R-:W-:-:S04]  /*3b130*/  LOP3.LUT R44, R44, 0x7fffff, RZ, 0xc0, !PT ;  /* 0x007fffff2c2c7812 */ /* 0x000fc800078ec0ff */
[----:B------:R-:W-:-:S07]  /*3b140*/  LOP3.LUT R67, R21, 0xf0000000, R44, 0xe2, !PT ;  /* 0xf000000015437812 */ /* 0x000fce00078ee22c */
[----:B------:R-:W-:Y:S01]  /*3b150*/  @P0 LOP3.LUT R67, R67, 0x800000, RZ, 0xfc, !PT ;  /* 0x0080000043430812 */ /* 0x000fe200078efcff */
[----:B------:R-:W-:Y:S06]  /*3b160*/  BRA `(.L_x_2500) ;  /* 0x0000000000787947 */ /* 0x000fec0003800000 */
.L_x_2494:
[C---:B------:R-:W-:Y:S01]  /*3b170*/  LOP3.LUT P0, RZ, R43.reuse, 0x4, RZ, 0xc0, !PT ;  /* 0x000000042bff7812 */ /* 0x040fe2000780c0ff */
[----:B------:R-:W-:Y:S02]  /*3b180*/  IMAD.SHL.U32 R44, R43, 0x400000, RZ ;  /* 0x004000002b2c7824 */ /* 0x000fe400078e00ff */
[----:B------:R-:W-:-:S10]  /*3b190*/  VIADD R43, R42, 0x7f ;  /* 0x0000007f2a2b7836 */ /* 0x000fd40000000000 */
[----:B------:R-:W-:Y:S05]  /*3b1a0*/  @!P0 BRA `(.L_x_2501) ;  /* 0x0000000000388947 */ /* 0x000fea0003800000 */
[----:B------:R-:W-:Y:S01]  /*3b1b0*/  ISETP.GT.AND P0, PT, R42, 0x7e, PT ;  /* 0x0000007e2a00780c */ /* 0x000fe20003f04270 */
[----:B------:R-:W-:-:S12]  /*3b1c0*/  BSSY B3, `(.L_x_2502) ;  /* 0x0000009000037945 */ /* 0x000fd80003800000 */
[----:B------:R-:W-:Y:S05]  /*3b1d0*/  @P0 BRA `(.L_x_2503) ;  /* 0x00000000001c0947 */ /* 0x000fea0003800000 */
.L_x_2504:
[--C-:B------:R-:W-:Y:S02]  /*3b1e0*/  SHF.R.U32.HI R42, RZ, 0x19, R44.reuse ;  /* 0x00000019ff2a7819 */ /* 0x100fe4000001162c */
[C---:B------:R-:W-:Y:S01]  /*3b1f0*/  ISETP.LT.AND P1, PT, R43.reuse, 0xfd, PT ;  /* 0x000000fd2b00780c */ /* 0x040fe20003f21270 */
[----:B------:R-:W-:Y:S01]  /*3b200*/  VIADD R43, R43, 0x1 ;  /* 0x000000012b2b7836 */ /* 0x000fe20000000000 */
[----:B------:R-:W-:Y:S02]  /*3b210*/  LOP3.LUT R42, R42, 0x1, RZ, 0xc0, !PT ;  /* 0x000000012a2a7812 */ /* 0x000fe400078ec0ff */
[----:B------:R-:W-:Y:S02]  /*3b220*/  SHF.R.U32.HI R44, RZ, 0x1, R44 ;  /* 0x00000001ff2c7819 */ /* 0x000fe4000001162c */
[----:B------:R-:W-:-:S13]  /*3b230*/  ISETP.NE.U32.AND P0, PT, R42, 0x1, PT ;  /* 0x000000012a00780c */ /* 0x000fda0003f05070 */
[----:B------:R-:W-:Y:S05]  /*3b240*/  @!P0 BRA P1, `(.L_x_2504) ;  /* 0xfffffffc00e48947 */ /* 0x000fea000083ffff */
.L_x_2503:
[----:B------:R-:W-:Y:S05]  /*3b250*/  BSYNC B3 ;  /* 0x0000000000037941 */ /* 0x000fea0003800000 */
.L_x_2502:
[----:B------:R-:W-:-:S13]  /*3b260*/  LOP3.LUT P0, RZ, R44, 0x1000000, RZ, 0xc0, !PT ;  /* 0x010000002cff7812 */ /* 0x000fda000780c0ff */
[----:B------:R-:W-:Y:S01]  /*3b270*/  @P0 LEA R67, R21, 0x7f800000, 0x1c ;  /* 0x7f80000015430811 */ /* 0x000fe200078ee0ff */
[----:B------:R-:W-:Y:S06]  /*3b280*/  @P0 BRA `(.L_x_2500) ;  /* 0x0000000000300947 */ /* 0x000fec0003800000 */
.L_x_2501:
        /* <DEDUP_REMOVED lines=9> */
.L_x_2493:
[----:B------:R-:W-:Y:S01]  /*3b320*/  LEA R67, R21, 0x7f800000, 0x1c ;  /* 0x7f80000015437811 */ /* 0x000fe200078ee0ff */
[----:B------:R-:W-:Y:S06]  /*3b330*/  BRA `(.L_x_2500) ;  /* 0x0000000000047947 */ /* 0x000fec0003800000 */
.L_x_2489:
[----:B------:R-:W-:-:S07]  /*3b340*/  IMAD.SHL.U32 R67, R21, 0x10000000, RZ ;  /* 0x1000000015437824 */ /* 0x000fce00078e00ff */
.L_x_2500:
[----:B------:R-:W-:Y:S05]  /*3b350*/  BSYNC B2 ;  /* 0x0000000000027941 */ /* 0x000fea0003800000 */
.L_x_2488:
        /* <DEDUP_REMOVED lines=19> */
.L_x_2509:
[C---:B------:R-:W-:Y:S01]  /*3b490*/  LOP3.LUT P0, RZ, R43.reuse, 0x3, RZ, 0xc0, !PT ;  /* 0x000000032bff7812 */ /* 0x040fe2000780c0ff */
[----:B------:R-:W-:Y:S02]  /*3b4a0*/  IMAD.SHL.U32 R43, R43, 0x2, RZ ;  /* 0x000000022b2b7824 */ /* 0x000fe400078e00ff */
[----:B------:R-:W-:-:S10]  /*3b4b0*/  VIADD R42, R42, 0xffffffff ;  /* 0xffffffff2a2a7836 */ /* 0x000fd40000000000 */
[----:B------:R-:W-:Y:S05]  /*3b4c0*/  @!P0 BRA `(.L_x_2509) ;  /* 0xfffffffc00f08947 */ /* 0x000fea000383ffff */
[----:B------:R-:W-:Y:S05]  /*3b4d0*/  BSYNC B4 ;  /* 0x0000000000047941 */ /* 0x000fea0003800000 */
.L_x_2508:
[----:B------:R-:W-:Y:S05]  /*3b4e0*/  BSYNC B3 ;  /* 0x0000000000037941 */ /* 0x000fea0003800000 */
.L_x_2507:
        /* <DEDUP_REMOVED lines=31> */
.L_x_2516:
[----:B------:R-:W-:Y:S05]  /*3b6e0*/  BSYNC B4 ;  /* 0x0000000000047941 */ /* 0x000fea0003800000 */
.L_x_2515:
[----:B------:R-:W-:Y:S01]  /*3b6f0*/  IMAD.IADD R44, R45, 0x1, R44 ;  /* 0x000000012d2c7824 */ /* 0x000fe200078e022c */
[----:B------:R-:W-:Y:S06]  /*3b700*/  BRA `(.L_x_2514) ;  /* 0x0000000000087947 */ /* 0x000fec0003800000 */
.L_x_2513:
[----:B------:R-:W-:-:S05]  /*3b710*/  VIADD R42, R42, 0x94 ;  /* 0x000000942a2a7836 */ /* 0x000fca0000000000 */
[----:B------:R-:W-:-:S07]  /*3b720*/  SHF.L.U32 R44, R43, R42, RZ ;  /* 0x0000002a2b2c7219 */ /* 0x000fce00000006ff */
.L_x_2514:
[----:B------:R-:W-:Y:S05]  /*3b730*/  BSYNC B3 ;  /* 0x0000000000037941 */ /* 0x000fea0003800000 */
.L_x_2512:
[C---:B------:R-:W-:Y:S01]  /*3b740*/  LOP3.LUT P0, RZ, R44.reuse, 0x1800000, RZ, 0xc0, !PT ;  /* 0x018000002cff7812 */ /* 0x040fe2000780c0ff */
[----:B------:R-:W-:Y:S01]  /*3b750*/  IMAD.SHL.U32 R21, R21, 0x10000000, RZ ;  /* 0x1000000015157824 */ /* 0x000fe200078e00ff */
[----:B------:R-:W-:-:S04]  /*3b760*/  LOP3.LUT R44, R44, 0x7fffff, RZ, 0xc0, !PT ;  /* 0x007fffff2c2c7812 */ /* 0x000fc800078ec0ff */
[----:B------:R-:W-:-:S07]  /*3b770*/  LOP3.LUT R66, R21, 0xf0000000, R44, 0xe2, !PT ;  /* 0xf000000015427812 */ /* 0x000fce00078ee22c */
[----:B------:R-:W-:Y:S01]  /*3b780*/  @P0 LOP3.LUT R66, R66, 0x800000, RZ, 0xfc, !PT ;  /* 0x0080000042420812 */ /* 0x000fe200078efcff */
[----:B------:R-:W-:Y:S06]  /*3b790*/  BRA `(.L_x_2517) ;  /* 0x0000000000787947 */ /* 0x000fec0003800000 */
.L_x_2511:
[C---:B------:R-:W-:Y:S01]  /*3b7a0*/  LOP3.LUT P0, RZ, R43.reuse, 0x4, RZ, 0xc0, !PT ;  /* 0x000000042bff7812 */ /* 0x040fe2000780c0ff */
[----:B------:R-:W-:Y:S02]  /*3b7b0*/  IMAD.SHL.U32 R44, R43, 0x400000, RZ ;  /* 0x004000002b2c7824 */ /* 0x000fe400078e00ff */
[----:B------:R-:W-:-:S10]  /*3b7c0*/  VIADD R43, R42, 0x7f ;  /* 0x0000007f2a2b7836 */ /* 0x000fd40000000000 */
[----:B------:R-:W-:Y:S05]  /*3b7d0*/  @!P0 BRA `(.L_x_2518) ;  /* 0x0000000000388947 */ /* 0x000fea0003800000 */
[----:B------:R-:W-:Y:S01]  /*3b7e0*/  ISETP.GT.AND P0, PT, R42, 0x7e, PT ;  /* 0x0000007e2a00780c */ /* 0x000fe20003f04270 */
[----:B------:R-:W-:-:S12]  /*3b7f0*/  BSSY B3, `(.L_x_2519) ;  /* 0x0000009000037945 */ /* 0x000fd80003800000 */
[----:B------:R-:W-:Y:S05]  /*3b800*/  @P0 BRA `(.L_x_2520) ;  /* 0x00000000001c0947 */ /* 0x000fea0003800000 */
.L_x_2521:
[--C-:B------:R-:W-:Y:S02]  /*3b810*/  SHF.R.U32.HI R42, RZ, 0x19, R44.reuse ;  /* 0x00000019ff2a7819 */ /* 0x100fe4000001162c */
[C---:B------:R-:W-:Y:S01]  /*3b820*/  ISETP.LT.AND P1, PT, R43.reuse, 0xfd, PT ;  /* 0x000000fd2b00780c */ /* 0x040fe20003f21270 */
[----:B------:R-:W-:Y:S01]  /*3b830*/  VIADD R43, R43, 0x1 ;  /* 0x000000012b2b7836 */ /* 0x000fe20000000000 */
[----:B------:R-:W-:Y:S02]  /*3b840*/  LOP3.LUT R42, R42, 0x1, RZ, 0xc0, !PT ;  /* 0x000000012a2a7812 */ /* 0x000fe400078ec0ff */
[----:B------:R-:W-:Y:S02]  /*3b850*/  SHF.R.U32.HI R44, RZ, 0x1, R44 ;  /* 0x00000001ff2c7819 */ /* 0x000fe4000001162c */
[----:B------:R-:W-:-:S13]  /*3b860*/  ISETP.NE.U32.AND P0, PT, R42, 0x1, PT ;  /* 0x000000012a00780c */ /* 0x000fda0003f05070 */
[----:B------:R-:W-:Y:S05]  /*3b870*/  @!P0 BRA P1, `(.L_x_2521) ;  /* 0xfffffffc00e48947 */ /* 0x000fea000083ffff */
.L_x_2520:
[----:B------:R-:W-:Y:S05]  /*3b880*/  BSYNC B3 ;  /* 0x0000000000037941 */ /* 0x000fea0003800000 */
.L_x_2519:
[----:B------:R-:W-:-:S13]  /*3b890*/  LOP3.LUT P0, RZ, R44, 0x1000000, RZ, 0xc0, !PT ;  /* 0x010000002cff7812 */ /* 0x000fda000780c0ff */
[----:B------:R-:W-:Y:S01]  /*3b8a0*/  @P0 LEA R66, R21, 0x7f800000, 0x1c ;  /* 0x7f80000015420811 */ /* 0x000fe200078ee0ff */
[----:B------:R-:W-:Y:S06]  /*3b8b0*/  @P0 BRA `(.L_x_2517) ;  /* 0x0000000000300947 */ /* 0x000fec0003800000 */
.L_x_2518:
        /* <DEDUP_REMOVED lines=9> */
.L_x_2510:
[----:B------:R-:W-:Y:S01]  /*3b950*/  LEA R66, R21, 0x7f800000, 0x1c ;  /* 0x7f80000015427811 */ /* 0x000fe200078ee0ff */
[----:B------:R-:W-:Y:S06]  /*3b960*/  BRA `(.L_x_2517) ;  /* 0x0000000000047947 */ /* 0x000fec0003800000 */
.L_x_2506:
[----:B------:R-:W-:-:S07]  /*3b970*/  IMAD.SHL.U32 R66, R21, 0x10000000, RZ ;  /* 0x1000000015427824 */ /* 0x000fce00078e00ff */
.L_x_2517:
[----:B------:R-:W-:Y:S05]  /*3b980*/  BSYNC B2 ;  /* 0x0000000000027941 */ /* 0x000fea0003800000 */
.L_x_2505:
        /* <DEDUP_REMOVED lines=19> */
.L_x_2526:
[C---:B------:R-:W-:Y:S01]  /*3bac0*/  LOP3.LUT P0, RZ, R43.reuse, 0x3, RZ, 0xc0, !PT ;  /* 0x000000032bff7812 */ /* 0x040fe2000780c0ff */
[----:B------:R-:W-:Y:S02]  /*3bad0*/  IMAD.SHL.U32 R43, R43, 0x2, RZ ;  /* 0x000000022b2b7824 */ /* 0x000fe400078e00ff */
[----:B------:R-:W-:-:S10]  /*3bae0*/  VIADD R42, R42, 0xffffffff ;  /* 0xffffffff2a2a7836 */ /* 0x000fd40000000000 */
[----:B------:R-:W-:Y:S05]  /*3baf0*/  @!P0 BRA `(.L_x_2526) ;  /* 0xfffffffc00f08947 */ /* 0x000fea000383ffff */
[----:B------:R-:W-:Y:S05]  /*3bb00*/  BSYNC B4 ;  /* 0x0000000000047941 */ /* 0x000fea0003800000 */
.L_x_2525:
[----:B------:R-:W-:Y:S05]  /*3bb10*/  BSYNC B3 ;  /* 0x0000000000037941 */ /* 0x000fea0003800000 */
.L_x_2524:
        /* <DEDUP_REMOVED lines=31> */
.L_x_2533:
[----:B------:R-:W-:Y:S05]  /*3bd10*/  BSYNC B4 ;  /* 0x0000000000047941 */ /* 0x000fea0003800000 */
.L_x_2532:
[----:B------:R-:W-:Y:S01]  /*3bd20*/  IMAD.IADD R44, R45, 0x1, R44 ;  /* 0x000000012d2c7824 */ /* 0x000fe200078e022c */
[----:B------:R-:W-:Y:S06]  /*3bd30*/  BRA `(.L_x_2531) ;  /* 0x0000000000087947 */ /* 0x000fec0003800000 */
.L_x_2530:
[----:B------:R-:W-:-:S05]  /*3bd40*/  VIADD R42, R42, 0x94 ;  /* 0x000000942a2a7836 */ /* 0x000fca0000000000 */
[----:B------:R-:W-:-:S07]  /*3bd50*/  SHF.L.U32 R44, R43, R42, RZ ;  /* 0x0000002a2b2c7219 */ /* 0x000fce00000006ff */
.L_x_2531:
[----:B------:R-:W-:Y:S05]  /*3bd60*/  BSYNC B3 ;  /* 0x0000000000037941 */ /* 0x000fea0003800000 */
.L_x_2529:
[C---:B------:R-:W-:Y:S01]  /*3bd70*/  LOP3.LUT P0, RZ, R44.reuse, 0x1800000, RZ, 0xc0, !PT ;  /* 0x018000002cff7812 */ /* 0x040fe2000780c0ff */
[----:B------:R-:W-:Y:S01]  /*3bd80*/  IMAD.SHL.U32 R21, R21, 0x10000000, RZ ;  /* 0x1000000015157824 */ /* 0x000fe200078e00ff */
[----:B------:R-:W-:-:S04]  /*3bd90*/  LOP3.LUT R44, R44, 0x7fffff, RZ, 0xc0, !PT ;  /* 0x007fffff2c2c7812 */ /* 0x000fc800078ec0ff */
[----:B------:R-:W-:-:S07]  /*3bda0*/  LOP3.LUT R65, R21, 0xf0000000, R44, 0xe2, !PT ;  /* 0xf000000015417812 */ /* 0x000fce00078ee22c */
[----:B------:R-:W-:Y:S01]  /*3bdb0*/  @P0 LOP3.LUT R65, R65, 0x800000, RZ, 0xfc, !PT ;  /* 0x0080000041410812 */ /* 0x000fe200078efcff */
[----:B------:R-:W-:Y:S06]  /*3bdc0*/  BRA `(.L_x_2534) ;  /* 0x0000000000787947 */ /* 0x000fec0003800000 */
.L_x_2528:
[C---:B------:R-:W-:Y:S01]  /*3bdd0*/  LOP3.LUT P0, RZ, R43.reuse, 0x4, RZ, 0xc0, !PT ;  /* 0x000000042bff7812 */ /* 0x040fe2000780c0ff */
[----:B------:R-:W-:Y:S02]  /*3bde0*/  IMAD.SHL.U32 R44, R43, 0x400000, RZ ;  /* 0x004000002b2c7824 */ /* 0x000fe400078e00ff */
[----:B------:R-:W-:-:S10]  /*3bdf0*/  VIADD R43, R42, 0x7f ;  /* 0x0000007f2a2b7836 */ /* 0x000fd40000000000 */
[----:B------:R-:W-:Y:S05]  /*3be00*/  @!P0 BRA `(.L_x_2535) ;  /* 0x0000000000388947 */ /* 0x000fea0003800000 */
[----:B------:R-:W-:Y:S01]  /*3be10*/  ISETP.GT.AND P0, PT, R42, 0x7e, PT ;  /* 0x0000007e2a00780c */ /* 0x000fe20003f04270 */
[----:B------:R-:W-:-:S12]  /*3be20*/  BSSY B3, `(.L_x_2536) ;  /* 0x0000009000037945 */ /* 0x000fd80003800000 */
[----:B------:R-:W-:Y:S05]  /*3be30*/  @P0 BRA `(.L_x_2537) ;  /* 0x00000000001c0947 */ /* 0x000fea0003800000 */
.L_x_2538:
[--C-:B------:R-:W-:Y:S02]  /*3be40*/  SHF.R.U32.HI R42, RZ, 0x19, R44.reuse ;  /* 0x00000019ff2a7819 */ /* 0x100fe4000001162c */
[C---:B------:R-:W-:Y:S01]  /*3be50*/  ISETP.LT.AND P1, PT, R43.reuse, 0xfd, PT ;  /* 0x000000fd2b00780c */ /* 0x040fe20003f21270 */
[----:B------:R-:W-:Y:S01]  /*3be60*/  VIADD R43, R43, 0x1 ;  /* 0x000000012b2b7836 */ /* 0x000fe20000000000 */
[----:B------:R-:W-:Y:S02]  /*3be70*/  LOP3.LUT R42, R42, 0x1, RZ, 0xc0, !PT ;  /* 0x000000012a2a7812 */ /* 0x000fe400078ec0ff */
[----:B------:R-:W-:Y:S02]  /*3be80*/  SHF.R.U32.HI R44, RZ, 0x1, R44 ;  /* 0x00000001ff2c7819 */ /* 0x000fe4000001162c */
[----:B------:R-:W-:-:S13]  /*3be90*/  ISETP.NE.U32.AND P0, PT, R42, 0x1, PT ;  /* 0x000000012a00780c */ /* 0x000fda0003f05070 */
[----:B------:R-:W-:Y:S05]  /*3bea0*/  @!P0 BRA P1, `(.L_x_2538) ;  /* 0xfffffffc00e48947 */ /* 0x000fea000083ffff */
.L_x_2537:
[----:B------:R-:W-:Y:S05]  /*3beb0*/  BSYNC B3 ;  /* 0x0000000000037941 */ /* 0x000fea0003800000 */
.L_x_2536:
[----:B------:R-:W-:-:S13]  /*3bec0*/  LOP3.LUT P0, RZ, R44, 0x1000000, RZ, 0xc0, !PT ;  /* 0x010000002cff7812 */ /* 0x000fda000780c0ff */
[----:B------:R-:W-:Y:S01]  /*3bed0*/  @P0 LEA R65, R21, 0x7f800000, 0x1c ;  /* 0x7f80000015410811 */ /* 0x000fe200078ee0ff */
[----:B------:R-:W-:Y:S06]  /*3bee0*/  @P0 BRA `(.L_x_2534) ;  /* 0x0000000000300947 */ /* 0x000fec0003800000 */
.L_x_2535:
        /* <DEDUP_REMOVED lines=9> */
.L_x_2527:
[----:B------:R-:W-:Y:S01]  /*3bf80*/  LEA R65, R21, 0x7f800000, 0x1c ;  /* 0x7f80000015417811 */ /* 0x000fe200078ee0ff */
[----:B------:R-:W-:Y:S06]  /*3bf90*/  BRA `(.L_x_2534) ;  /* 0x0000000000047947 */ /* 0x000fec0003800000 */
.L_x_2523:
[----:B------:R-:W-:-:S07]  /*3bfa0*/  IMAD.SHL.U32 R65, R21, 0x10000000, RZ ;  /* 0x1000000015417824 */ /* 0x000fce00078e00ff */
.L_x_2534:
[----:B------:R-:W-:Y:S05]  /*3bfb0*/  BSYNC B2 ;  /* 0x0000000000027941 */ /* 0x000fea0003800000 */
.L_x_2522:
        /* <DEDUP_REMOVED lines=19> */
.L_x_2543:
[C---:B------:R-:W-:Y:S01]  /*3c0f0*/  LOP3.LUT P0, RZ, R43.reuse, 0x3, RZ, 0xc0, !PT ;  /* 0x000000032bff7812 */ /* 0x040fe2000780c0ff */
[----:B------:R-:W-:Y:S02]  /*3c100*/  IMAD.SHL.U32 R43, R43, 0x2, RZ ;  /* 0x000000022b2b7824 */ /* 0x000fe400078e00ff */
[----:B------:R-:W-:-:S10]  /*3c110*/  VIADD R42, R42, 0xffffffff ;  /* 0xffffffff2a2a7836 */ /* 0x000fd40000000000 */
[----:B------:R-:W-:Y:S05]  /*3c120*/  @!P0 BRA `(.L_x_2543) ;  /* 0xfffffffc00f08947 */ /* 0x000fea000383ffff */
[----:B------:R-:W-:Y:S05]  /*3c130*/  BSYNC B4 ;  /* 0x0000000000047941 */ /* 0x000fea0003800000 */
.L_x_2542:
[----:B------:R-:W-:Y:S05]  /*3c140*/  BSYNC B3 ;  /* 0x0000000000037941 */ /* 0x000fea0003800000 */
.L_x_2541:
        /* <DEDUP_REMOVED lines=31> */
.L_x_2550:
[----:B------:R-:W-:Y:S05]  /*3c340*/  BSYNC B4 ;  /* 0x0000000000047941 */ /* 0x000fea0003800000 */
.L_x_2549:
[----:B------:R-:W-:Y:S01]  /*3c350*/  IMAD.IADD R44, R45, 0x1, R44 ;  /* 0x000000012d2c7824 */ /* 0x000fe200078e022c */
[----:B------:R-:W-:Y:S06]  /*3c360*/  BRA `(.L_x_2548) ;  /* 0x0000000000087947 */ /* 0x000fec0003800000 */
.L_x_2547:
[----:B------:R-:W-:-:S05]  /*3c370*/  VIADD R42, R42, 0x94 ;  /* 0x000000942a2a7836 */ /* 0x000fca0000000000 */
[----:B------:R-:W-:-:S07]  /*3c380*/  SHF.L.U32 R44, R43, R42, RZ ;  /* 0x0000002a2b2c7219 */ /* 0x000fce00000006ff */
.L_x_2548:
[----:B------:R-:W-:Y:S05]  /*3c390*/  BSYNC B3 ;  /* 0x0000000000037941 */ /* 0x000fea0003800000 */
.L_x_2546:
[C---:B------:R-:W-:Y:S01]  /*3c3a0*/  LOP3.LUT P0, RZ, R44.reuse, 0x1800000, RZ, 0xc0, !PT ;  /* 0x018000002cff7812 */ /* 0x040fe2000780c0ff */
[----:B------:R-:W-:Y:S01]  /*3c3b0*/  IMAD.SHL.U32 R21, R21, 0x10000000, RZ ;  /* 0x1000000015157824 */ /* 0x000fe200078e00ff */
[----:B------:R-:W-:-:S04]  /*3c3c0*/  LOP3.LUT R44, R44, 0x7fffff, RZ, 0xc0, !PT ;  /* 0x007fffff2c2c7812 */ /* 0x000fc800078ec0ff */
[----:B------:R-:W-:-:S07]  /*3c3d0*/  LOP3.LUT R64, R21, 0xf0000000, R44, 0xe2, !PT ;  /* 0xf000000015407812 */ /* 0x000fce00078ee22c */
[----:B------:R-:W-:Y:S01]  /*3c3e0*/  @P0 LOP3.LUT R64, R64, 0x800000, RZ, 0xfc, !PT ;  /* 0x0080000040400812 */ /* 0x000fe200078efcff */
[----:B------:R-:W-:Y:S06]  /*3c3f0*/  BRA `(.L_x_2551) ;  /* 0x0000000000787947 */ /* 0x000fec0003800000 */
.L_x_2545:
[C---:B------:R-:W-:Y:S01]  /*3c400*/  LOP3.LUT P0, RZ, R43.reuse, 0x4, RZ, 0xc0, !PT ;  /* 0x000000042bff7812 */ /* 0x040fe2000780c0ff */
[----:B------:R-:W-:Y:S02]  /*3c410*/  IMAD.SHL.U32 R44, R43, 0x400000, RZ ;  /* 0x004000002b2c7824 */ /* 0x000fe400078e00ff */
[----:B------:R-:W-:-:S10]  /*3c420*/  VIADD R43, R42, 0x7f ;  /* 0x0000007f2a2b7836 */ /* 0x000fd40000000000 */
[----:B------:R-:W-:Y:S05]  /*3c430*/  @!P0 BRA `(.L_x_2552) ;  /* 0x0000000000388947 */ /* 0x000fea0003800000 */
[----:B------:R-:W-:Y:S01]  /*3c440*/  ISETP.GT.AND P0, PT, R42, 0x7e, PT ;  /* 0x0000007e2a00780c */ /* 0x000fe20003f04270 */
[----:B------:R-:W-:-:S12]  /*3c450*/  BSSY B3, `(.L_x_2553) ;  /* 0x0000009000037945 */ /* 0x000fd80003800000 */
[----:B------:R-:W-:Y:S05]  /*3c460*/  @P0 BRA `(.L_x_2554) ;  /* 0x00000000001c0947 */ /* 0x000fea0003800000 */
.L_x_2555:
[--C-:B------:R-:W-:Y:S02]  /*3c470*/  SHF.R.U32.HI R42, RZ, 0x19, R44.reuse ;  /* 0x00000019ff2a7819 */ /* 0x100fe4000001162c */
[C---:B------:R-:W-:Y:S01]  /*3c480*/  ISETP.LT.AND P1, PT, R43.reuse, 0xfd, PT ;  /* 0x000000fd2b00780c */ /* 0x040fe20003f21270 */
[----:B------:R-:W-:Y:S01]  /*3c490*/  VIADD R43, R43, 0x1 ;  /* 0x000000012b2b7836 */ /* 0x000fe20000000000 */
[----:B------:R-:W-:Y:S02]  /*3c4a0*/  LOP3.LUT R42, R42, 0x1, RZ, 0xc0, !PT ;  /* 0x000000012a2a7812 */ /* 0x000fe400078ec0ff */
[----:B------:R-:W-:Y:S02]  /*3c4b0*/  SHF.R.U32.HI R44, RZ, 0x1, R44 ;  /* 0x00000001ff2c7819 */ /* 0x000fe4000001162c */
[----:B------:R-:W-:-:S13]  /*3c4c0*/  ISETP.NE.U32.AND P0, PT, R42, 0x1, PT ;  /* 0x000000012a00780c */ /* 0x000fda0003f05070 */
[----:B------:R-:W-:Y:S05]  /*3c4d0*/  @!P0 BRA P1, `(.L_x_2555) ;  /* 0xfffffffc00e48947 */ /* 0x000fea000083ffff */
.L_x_2554:
[----:B------:R-:W-:Y:S05]  /*3c4e0*/  BSYNC B3 ;  /* 0x0000000000037941 */ /* 0x000fea0003800000 */
.L_x_2553:
[----:B------:R-:W-:-:S13]  /*3c4f0*/  LOP3.LUT P0, RZ, R44, 0x1000000, RZ, 0xc0, !PT ;  /* 0x010000002cff7812 */ /* 0x000fda000780c0ff */
[----:B------:R-:W-:Y:S01]  /*3c500*/  @P0 LEA R64, R21, 0x7f800000, 0x1c ;  /* 0x7f80000015400811 */ /* 0x000fe200078ee0ff */
[----:B------:R-:W-:Y:S06]  /*3c510*/  @P0 BRA `(.L_x_2551) ;  /* 0x0000000000300947 */ /* 0x000fec0003800000 */
.L_x_2552:
        /* <DEDUP_REMOVED lines=9> */
.L_x_2544:
[----:B------:R-:W-:Y:S01]  /*3c5b0*/  LEA R64, R21, 0x7f800000, 0x1c ;  /* 0x7f80000015407811 */ /* 0x000fe200078ee0ff */
[----:B------:R-:W-:Y:S06]  /*3c5c0*/  BRA `(.L_x_2551) ;  /* 0x0000000000047947 */ /* 0x000fec0003800000 */
.L_x_2540:
[----:B------:R-:W-:-:S07]  /*3c5d0*/  IMAD.SHL.U32 R64, R21, 0x10000000, RZ ;  /* 0x1000000015407824 */ /* 0x000fce00078e00ff */
.L_x_2551:
[----:B------:R-:W-:Y:S05]  /*3c5e0*/  BSYNC B2 ;  /* 0x0000000000027941 */ /* 0x000fea0003800000 */
.L_x_2539:
        /* <DEDUP_REMOVED lines=19> */
.L_x_2560:
[C---:B------:R-:W-:Y:S01]  /*3c720*/  LOP3.LUT P0, RZ, R43.reuse, 0x3, RZ, 0xc0, !PT ;  /* 0x000000032bff7812 */ /* 0x040fe2000780c0ff */
[----:B------:R-:W-:Y:S02]  /*3c730*/  IMAD.SHL.U32 R43, R43, 0x2, RZ ;  /* 0x000000022b2b7824 */ /* 0x000fe400078e00ff */
[----:B------:R-:W-:-:S10]  /*3c740*/  VIADD R42, R42, 0xffffffff ;  /* 0xffffffff2a2a7836 */ /* 0x000fd40000000000 */
[----:B------:R-:W-:Y:S05]  /*3c750*/  @!P0 BRA `(.L_x_2560) ;  /* 0xfffffffc00f08947 */ /* 0x000fea000383ffff */
[----:B------:R-:W-:Y:S05]  /*3c760*/  BSYNC B4 ;  /* 0x0000000000047941 */ /* 0x000fea0003800000 */
.L_x_2559:
[----:B------:R-:W-:Y:S05]  /*3c770*/  BSYNC B3 ;  /* 0x0000000000037941 */ /* 0x000fea0003800000 */
.L_x_2558:
        /* <DEDUP_REMOVED lines=31> */
.L_x_2567:
[----:B------:R-:W-:Y:S05]  /*3c970*/  BSYNC B4 ;  /* 0x0000000000047941 */ /* 0x000fea0003800000 */
.L_x_2566:
[----:B------:R-:W-:Y:S01]  /*3c980*/  IMAD.IADD R44, R45, 0x1, R44 ;  /* 0x000000012d2c7824 */ /* 0x000fe200078e022c */
[----:B------:R-:W-:Y:S06]  /*3c990*/  BRA `(.L_x_2565) ;  /* 0x0000000000087947 */ /* 0x000fec0003800000 */
.L_x_2564:
[----:B------:R-:W-:-:S05]  /*3c9a0*/  VIADD R42, R42, 0x94 ;  /* 0x000000942a2a7836 */ /* 0x000fca0000000000 */
[----:B------:R-:W-:-:S07]  /*3c9b0*/  SHF.L.U32 R44, R43, R42, RZ ;  /* 0x0000002a2b2c7219 */ /* 0x000fce00000006ff */
.L_x_2565:
[----:B------:R-:W-:Y:S05]  /*3c9c0*/  BSYNC B3 ;  /* 0x0000000000037941 */ /* 0x000fea0003800000 */
.L_x_2563:
[C---:B------:R-:W-:Y:S01]  /*3c9d0*/  LOP3.LUT P0, RZ, R44.reuse, 0x1800000, RZ, 0xc0, !PT ;  /* 0x018000002cff7812 */ /* 0x040fe2000780c0ff */
[----:B------:R-:W-:Y:S01]  /*3c9e0*/  IMAD.SHL.U32 R21, R21, 0x10000000, RZ ;  /* 0x1000000015157824 */ /* 0x000fe200078e00ff */
[----:B------:R-:W-:-:S04]  /*3c9f0*/  LOP3.LUT R42, R44, 0x7fffff, RZ, 0xc0, !PT ;  /* 0x007fffff2c2a7812 */ /* 0x000fc800078ec0ff */
[----:B------:R-:W-:-:S07]  /*3ca00*/  LOP3.LUT R42, R21, 0xf0000000, R42, 0xe2, !PT ;  /* 0xf0000000152a7812 */ /* 0x000fce00078ee22a */
[----:B------:R-:W-:Y:S01]  /*3ca10*/  @P0 LOP3.LUT R42, R42, 0x800000, RZ, 0xfc, !PT ;  /* 0x008000002a2a0812 */ /* 0x000fe200078efcff */
[----:B------:R-:W-:Y:S06]  /*3ca20*/  BRA `(.L_x_2568) ;  /* 0x0000000000787947 */ /* 0x000fec0003800000 */
.L_x_2562:
[C---:B------:R-:W-:Y:S01]  /*3ca30*/  LOP3.LUT P0, RZ, R43.reuse, 0x4, RZ, 0xc0, !PT ;  /* 0x000000042bff7812 */ /* 0x040fe2000780c0ff */
[----:B------:R-:W-:Y:S02]  /*3ca40*/  IMAD.SHL.U32 R44, R43, 0x400000, RZ ;  /* 0x004000002b2c7824 */ /* 0x000fe400078e00ff */
[----:B------:R-:W-:-:S10]  /*3ca50*/  VIADD R43, R42, 0x7f ;  /* 0x0000007f2a2b7836 */ /* 0x000fd40000000000 */
[----:B------:R-:W-:Y:S05]  /*3ca60*/  @!P0 BRA `(.L_x_2569) ;  /* 0x0000000000388947 */ /* 0x000fea0003800000 */
[----:B------:R-:W-:Y:S01]  /*3ca70*/  ISETP.GT.AND P0, PT, R42, 0x7e, PT ;  /* 0x0000007e2a00780c */ /* 0x000fe20003f04270 */
[----:B------:R-:W-:-:S12]  /*3ca80*/  BSSY B3, `(.L_x_2570) ;  /* 0x0000009000037945 */ /* 0x000fd80003800000 */
[----:B------:R-:W-:Y:S05]  /*3ca90*/  @P0 BRA `(.L_x_2571) ;  /* 0x00000000001c0947 */ /* 0x000fea0003800000 */
.L_x_2572:
[--C-:B------:R-:W-:Y:S02]  /*3caa0*/  SHF.R.U32.HI R42, RZ, 0x19, R44.reuse ;  /* 0x00000019ff2a7819 */ /* 0x100fe4000001162c */
[C---:B------:R-:W-:Y:S01]  /*3cab0*/  ISETP.LT.AND P1, PT, R43.reuse, 0xfd, PT ;  /* 0x000000fd2b00780c */ /* 0x040fe20003f21270 */
[----:B------:R-:W-:Y:S01]  /*3cac0*/  VIADD R43, R43, 0x1 ;  /* 0x000000012b2b7836 */ /* 0x000fe20000000000 */
[----:B------:R-:W-:Y:S02]  /*3cad0*/  LOP3.LUT R42, R42, 0x1, RZ, 0xc0, !PT ;  /* 0x000000012a2a7812 */ /* 0x000fe400078ec0ff */
[----:B------:R-:W-:Y:S02]  /*3cae0*/  SHF.R.U32.HI R44, RZ, 0x1, R44 ;  /* 0x00000001ff2c7819 */ /* 0x000fe4000001162c */
[----:B------:R-:W-:-:S13]  /*3caf0*/  ISETP.NE.U32.AND P0, PT, R42, 0x1, PT ;  /* 0x000000012a00780c */ /* 0x000fda0003f05070 */
[----:B------:R-:W-:Y:S05]  /*3cb00*/  @!P0 BRA P1, `(.L_x_2572) ;  /* 0xfffffffc00e48947 */ /* 0x000fea000083ffff */
.L_x_2571:
[----:B------:R-:W-:Y:S05]  /*3cb10*/  BSYNC B3 ;  /* 0x0000000000037941 */ /* 0x000fea0003800000 */
.L_x_2570:
[----:B------:R-:W-:-:S13]  /*3cb20*/  LOP3.LUT P0, RZ, R44, 0x1000000, RZ, 0xc0, !PT ;  /* 0x010000002cff7812 */ /* 0x000fda000780c0ff */
[----:B------:R-:W-:Y:S01]  /*3cb30*/  @P0 LEA R42, R21, 0x7f800000, 0x1c ;  /* 0x7f800000152a0811 */ /* 0x000fe200078ee0ff */
[----:B------:R-:W-:Y:S06]  /*3cb40*/  @P0 BRA `(.L_x_2568) ;  /* 0x0000000000300947 */ /* 0x000fec0003800000 */
.L_x_2569:
        /* <DEDUP_REMOVED lines=9> */
.L_x_2561:
[----:B------:R-:W-:Y:S01]  /*3cbe0*/  LEA R42, R21, 0x7f800000, 0x1c ;  /* 0x7f800000152a7811 */ /* 0x000fe200078ee0ff */
[----:B------:R-:W-:Y:S06]  /*3cbf0*/  BRA `(.L_x_2568) ;  /* 0x0000000000047947 */ /* 0x000fec0003800000 */
.L_x_2557:
[----:B------:R-:W-:-:S07]  /*3cc00*/  IMAD.SHL.U32 R42, R21, 0x10000000, RZ ;  /* 0x10000000152a7824 */ /* 0x000fce00078e00ff */
.L_x_2568:
[----:B------:R-:W-:Y:S05]  /*3cc10*/  BSYNC B2 ;  /* 0x0000000000027941 */ /* 0x000fea0003800000 */
.L_x_2556:
        /* <DEDUP_REMOVED lines=19> */
.L_x_2577:
[C---:B------:R-:W-:Y:S01]  /*3cd50*/  LOP3.LUT P0, RZ, R44.reuse, 0x3, RZ, 0xc0, !PT ;  /* 0x000000032cff7812 */ /* 0x040fe2000780c0ff */
[----:B------:R-:W-:Y:S02]  /*3cd60*/  IMAD.SHL.U32 R44, R44, 0x2, RZ ;  /* 0x000000022c2c7824 */ /* 0x000fe400078e00ff */
[----:B------:R-:W-:-:S10]  /*3cd70*/  VIADD R45, R45, 0xffffffff ;  /* 0xffffffff2d2d7836 */ /* 0x000fd40000000000 */
[----:B------:R-:W-:Y:S05]  /*3cd80*/  @!P0 BRA `(.L_x_2577) ;  /* 0xfffffffc00f08947 */ /* 0x000fea000383ffff */
[----:B------:R-:W-:Y:S05]  /*3cd90*/  BSYNC B4 ;  /* 0x0000000000047941 */ /* 0x000fea0003800000 */
.L_x_2576:
[----:B------:R-:W-:Y:S05]  /*3cda0*/  BSYNC B3 ;  /* 0x0000000000037941 */ /* 0x000fea0003800000 */
.L_x_2575:
        /* <DEDUP_REMOVED lines=31> */
.L_x_2584:
[----:B------:R-:W-:Y:S05]  /*3cfa0*/  BSYNC B4 ;  /* 0x0000000000047941 */ /* 0x000fea0003800000 */
.L_x_2583:
[----:B------:R-:W-:Y:S01]  /*3cfb0*/  IMAD.IADD R22, R45, 0x1, R22 ;  /* 0x000000012d167824 */ /* 0x000fe200078e0216 */
[----:B------:R-:W-:Y:S06]  /*3cfc0*/  BRA `(.L_x_2582) ;  /* 0x0000000000087947 */ /* 0x000fec0003800000 */
.L_x_2581:
[----:B------:R-:W-:-:S05]  /*3cfd0*/  VIADD R45, R45, 0x94 ;  /* 0x000000942d2d7836 */ /* 0x000fca0000000000 */
[----:B------:R-:W-:-:S07]  /*3cfe0*/  SHF.L.U32 R22, R44, R45, RZ ;  /* 0x0000002d2c167219 */ /* 0x000fce00000006ff */
.L_x_2582:
[----:B------:R-:W-:Y:S05]  /*3cff0*/  BSYNC B3 ;  /* 0x0000000000037941 */ /* 0x000fea0003800000 */
.L_x_2580:
[----:B------:R-:W-:Y:S01]  /*3d000*/  LOP3.LUT P0, RZ, R22, 0x1800000, RZ, 0xc0, !PT ;  /* 0x0180000016ff7812 */ /* 0x000fe2000780c0ff */
[----:B------:R-:W-:Y:S01]  /*3d010*/  IMAD.SHL.U32 R73, R42, 0x10000000, RZ ;  /* 0x100000002a497824 */ /* 0x000fe200078e00ff */
[----:B------:R-:W-:-:S04]  /*3d020*/  LOP3.LUT R22, R22, 0x7fffff, RZ, 0xc0, !PT ;  /* 0x007fffff16167812 */ /* 0x000fc800078ec0ff */
[----:B------:R-:W-:-:S07]  /*3d030*/  LOP3.LUT R73, R73, 0xf0000000, R22, 0xe2, !PT ;  /* 0xf000000049497812 */ /* 0x000fce00078ee216 */
[----:B------:R-:W-:Y:S01]  /*3d040*/  @P0 LOP3.LUT R73, R73, 0x800000, RZ, 0xfc, !PT ;  /* 0x0080000049490812 */ /* 0x000fe200078efcff */
[----:B------:R-:W-:Y:S06]  /*3d050*/  BRA `(.L_x_2585) ;  /* 0x0000000000807947 */ /* 0x000fec0003800000 */
.L_x_2579:
[C---:B------:R-:W-:Y:S01]  /*3d060*/  LOP3.LUT P0, RZ, R44.reuse, 0x4, RZ, 0xc0, !PT ;  /* 0x000000042cff7812 */ /* 0x040fe2000780c0ff */
[----:B------:R-:W-:Y:S02]  /*3d070*/  IMAD.SHL.U32 R44, R44, 0x400000, RZ ;  /* 0x004000002c2c7824 */ /* 0x000fe400078e00ff */
[----:B------:R-:W-:-:S10]  /*3d080*/  VIADD R43, R45, 0x7f ;  /* 0x0000007f2d2b7836 */ /* 0x000fd40000000000 */
[----:B------:R-:W-:Y:S05]  /*3d090*/  @!P0 BRA `(.L_x_2586) ;  /* 0x00000000003c8947 */ /* 0x000fea0003800000 */
[----:B------:R-:W-:Y:S01]  /*3d0a0*/  ISETP.GT.AND P0, PT, R45, 0x7e, PT ;  /* 0x0000007e2d00780c */ /* 0x000fe20003f04270 */
[----:B------:R-:W-:-:S12]  /*3d0b0*/  BSSY B3, `(.L_x_2587) ;  /* 0x0000009000037945 */ /* 0x000fd80003800000 */
[----:B------:R-:W-:Y:S05]  /*3d0c0*/  @P0 BRA `(.L_x_2588) ;  /* 0x00000000001c0947 */ /* 0x000fea0003800000 */
.L_x_2589:
[--C-:B------:R-:W-:Y:S02]  /*3d0d0*/  SHF.R.U32.HI R45, RZ, 0x19, R44.reuse ;  /* 0x00000019ff2d7819 */ /* 0x100fe4000001162c */
[C---:B------:R-:W-:Y:S01]  /*3d0e0*/  ISETP.LT.AND P1, PT, R43.reuse, 0xfd, PT ;  /* 0x000000fd2b00780c */ /* 0x040fe20003f21270 */
[----:B------:R-:W-:Y:S01]  /*3d0f0*/  VIADD R43, R43, 0x1 ;  /* 0x000000012b2b7836 */ /* 0x000fe20000000000 */
[----:B------:R-:W-:Y:S02]  /*3d100*/  LOP3.LUT R45, R45, 0x1, RZ, 0xc0, !PT ;  /* 0x000000012d2d7812 */ /* 0x000fe400078ec0ff */
[----:B------:R-:W-:Y:S02]  /*3d110*/  SHF.R.U32.HI R44, RZ, 0x1, R44 ;  /* 0x00000001ff2c7819 */ /* 0x000fe4000001162c */
[----:B------:R-:W-:-:S13]  /*3d120*/  ISETP.NE.U32.AND P0, PT, R45, 0x1, PT ;  /* 0x000000012d00780c */ /* 0x000fda0003f05070 */
[----:B------:R-:W-:Y:S05]  /*3d130*/  @!P0 BRA P1, `(.L_x_2589) ;  /* 0xfffffffc00e48947 */ /* 0x000fea000083ffff */
.L_x_2588:
[----:B------:R-:W-:Y:S05]  /*3d140*/  BSYNC B3 ;  /* 0x0000000000037941 */ /* 0x000fea0003800000 */
.L_x_2587:
[----:B------:R-:W-:-:S13]  /*3d150*/  LOP3.LUT P0, RZ, R44, 0x1000000, RZ, 0xc0, !PT ;  /* 0x010000002cff7812 */ /* 0x000fda000780c0ff */
[----:B------:R-:W-:-:S04]  /*3d160*/  @P0 LOP3.LUT R22, R22, 0x80000000, RZ, 0xc0, !PT ;  /* 0x8000000016160812 */ /* 0x000fc800078ec0ff */
[----:B------:R-:W-:Y:S01]  /*3d170*/  @P0 LOP3.LUT R73, R22, 0x7f800000, RZ, 0xfc, !PT ;  /* 0x7f80000016490812 */ /* 0x000fe200078efcff */
[----:B------:R-:W-:Y:S06]  /*3d180*/  @P0 BRA `(.L_x_2585) ;  /* 0x0000000000340947 */ /* 0x000fec0003800000 */
.L_x_2586:
        /* <DEDUP_REMOVED lines=9> */
.L_x_2578:
[----:B------:R-:W-:-:S04]  /*3d220*/  LOP3.LUT R22, R22, 0x80000000, RZ, 0xc0, !PT ;  /* 0x8000000016167812 */ /* 0x000fc800078ec0ff */
[----:B------:R-:W-:Y:S01]  /*3d230*/  LOP3.LUT R73, R22, 0x7f800000, RZ, 0xfc, !PT ;  /* 0x7f80000016497812 */ /* 0x000fe200078efcff */
[----:B------:R-:W-:Y:S06]  /*3d240*/  BRA `(.L_x_2585) ;  /* 0x0000000000047947 */ /* 0x000fec0003800000 */
.L_x_2574:
[----:B------:R-:W-:-:S07]  /*3d250*/  IMAD.SHL.U32 R73, R42, 0x10000000, RZ ;  /* 0x100000002a497824 */ /* 0x000fce00078e00ff */
.L_x_2585:
[----:B------:R-:W-:Y:S05]  /*3d260*/  BSYNC B2 ;  /* 0x0000000000027941 */ /* 0x000fea0003800000 */
.L_x_2573:
        /* <DEDUP_REMOVED lines=20> */
.L_x_2594:
[C---:B------:R-:W-:Y:S01]  /*3d3b0*/  LOP3.LUT P0, RZ, R43.reuse, 0x3, RZ, 0xc0, !PT ;  /* 0x000000032bff7812 */ /* 0x040fe2000780c0ff */
[----:B------:R-:W-:Y:S02]  /*3d3c0*/  IMAD.SHL.U32 R43, R43, 0x2, RZ ;  /* 0x000000022b2b7824 */ /* 0x000fe400078e00ff */
[----:B------:R-:W-:-:S10]  /*3d3d0*/  VIADD R42, R42, 0xffffffff ;  /* 0xffffffff2a2a7836 */ /* 0x000fd40000000000 */
[----:B------:R-:W-:Y:S05]  /*3d3e0*/  @!P0 BRA `(.L_x_2594) ;  /* 0xfffffffc00f08947 */ /* 0x000fea000383ffff */
[----:B------:R-:W-:Y:S05]  /*3d3f0*/  BSYNC B4 ;  /* 0x0000000000047941 */ /* 0x000fea0003800000 */
.L_x_2593:
[----:B------:R-:W-:Y:S05]  /*3d400*/  BSYNC B3 ;  /* 0x0000000000037941 */ /* 0x000fea0003800000 */
.L_x_2592:
        /* <DEDUP_REMOVED lines=31> */
.L_x_2601:
[----:B------:R-:W-:Y:S05]  /*3d600*/  BSYNC B4 ;  /* 0x0000000000047941 */ /* 0x000fea0003800000 */
.L_x_2600:
[----:B------:R-:W-:Y:S01]  /*3d610*/  IMAD.IADD R44, R45, 0x1, R44 ;  /* 0x000000012d2c7824 */ /* 0x000fe200078e022c */
[----:B------:R-:W-:Y:S06]  /*3d620*/  BRA `(.L_x_2599) ;  /* 0x0000000000087947 */ /* 0x000fec0003800000 */
.L_x_2598:
[----:B------:R-:W-:-:S05]  /*3d630*/  VIADD R42, R42, 0x94 ;  /* 0x000000942a2a7836 */ /* 0x000fca0000000000 */
[----:B------:R-:W-:-:S07]  /*3d640*/  SHF.L.U32 R44, R43, R42, RZ ;  /* 0x0000002a2b2c7219 */ /* 0x000fce00000006ff */
.L_x_2599:
[----:B------:R-:W-:Y:S05]  /*3d650*/  BSYNC B3 ;  /* 0x0000000000037941 */ /* 0x000fea0003800000 */
.L_x_2597:
[----:B------:R-:W-:Y:S01]  /*3d660*/  LOP3.LUT P0, RZ, R44, 0x1800000, RZ, 0xc0, !PT ;  /* 0x018000002cff7812 */ /* 0x000fe2000780c0ff */
[----:B------:R-:W-:Y:S01]  /*3d670*/  IMAD.SHL.U32 R43, R22, 0x10000000, RZ ;  /* 0x10000000162b7824 */ /* 0x000fe200078e00ff */
[----:B------:R-:W-:-:S04]  /*3d680*/  LOP3.LUT R44, R44, 0x7fffff, RZ, 0xc0, !PT ;  /* 0x007fffff2c2c7812 */ /* 0x000fc800078ec0ff */
[----:B------:R-:W-:-:S07]  /*3d690*/  LOP3.LUT R72, R43, 0xf0000000, R44, 0xe2, !PT ;  /* 0xf00000002b487812 */ /* 0x000fce00078ee22c */
[----:B------:R-:W-:Y:S01]  /*3d6a0*/  @P0 LOP3.LUT R72, R72, 0x800000, RZ, 0xfc, !PT ;  /* 0x0080000048480812 */ /* 0x000fe200078efcff */
[----:B------:R-:W-:Y:S06]  /*3d6b0*/  BRA `(.L_x_2602) ;  /* 0x0000000000787947 */ /* 0x000fec0003800000 */
.L_x_2596:
[C---:B------:R-:W-:Y:S01]  /*3d6c0*/  LOP3.LUT P0, RZ, R43.reuse, 0x4, RZ, 0xc0, !PT ;  /* 0x000000042bff7812 */ /* 0x040fe2000780c0ff */
[----:B------:R-:W-:Y:S02]  /*3d6d0*/  IMAD.SHL.U32 R44, R43, 0x400000, RZ ;  /* 0x004000002b2c7824 */ /* 0x000fe400078e00ff */
[----:B------:R-:W-:-:S10]  /*3d6e0*/  VIADD R43, R42, 0x7f ;  /* 0x0000007f2a2b7836 */ /* 0x000fd40000000000 */
[----:B------:R-:W-:Y:S05]  /*3d6f0*/  @!P0 BRA `(.L_x_2603) ;  /* 0x0000000000388947 */ /* 0x000fea0003800000 */
[----:B------:R-:W-:Y:S01]  /*3d700*/  ISETP.GT.AND P0, PT, R42, 0x7e, PT ;  /* 0x0000007e2a00780c */ /* 0x000fe20003f04270 */
[----:B------:R-:W-:-:S12]  /*3d710*/  BSSY B3, `(.L_x_2604) ;  /* 0x0000009000037945 */ /* 0x000fd80003800000 */
[----:B------:R-:W-:Y:S05]  /*3d720*/  @P0 BRA `(.L_x_2605) ;  /* 0x00000000001c0947 */ /* 0x000fea0003800000 */
.L_x_2606:
[--C-:B------:R-:W-:Y:S02]  /*3d730*/  SHF.R.U32.HI R42, RZ, 0x19, R44.reuse ;  /* 0x00000019ff2a7819 */ /* 0x100fe4000001162c */
[C---:B------:R-:W-:Y:S01]  /*3d740*/  ISETP.LT.AND P1, PT, R43.reuse, 0xfd, PT ;  /* 0x000000fd2b00780c */ /* 0x040fe20003f21270 */
[----:B------:R-:W-:Y:S01]  /*3d750*/  VIADD R43, R43, 0x1 ;  /* 0x000000012b2b7836 */ /* 0x000fe20000000000 */
[----:B------:R-:W-:Y:S02]  /*3d760*/  LOP3.LUT R42, R42, 0x1, RZ, 0xc0, !PT ;  /* 0x000000012a2a7812 */ /* 0x000fe400078ec0ff */
[----:B------:R-:W-:Y:S02]  /*3d770*/  SHF.R.U32.HI R44, RZ, 0x1, R44 ;  /* 0x00000001ff2c7819 */ /* 0x000fe4000001162c */
[----:B------:R-:W-:-:S13]  /*3d780*/  ISETP.NE.U32.AND P0, PT, R42, 0x1, PT ;  /* 0x000000012a00780c */ /* 0x000fda0003f05070 */
[----:B------:R-:W-:Y:S05]  /*3d790*/  @!P0 BRA P1, `(.L_x_2606) ;  /* 0xfffffffc00e48947 */ /* 0x000fea000083ffff */
.L_x_2605:
[----:B------:R-:W-:Y:S05]  /*3d7a0*/  BSYNC B3 ;  /* 0x0000000000037941 */ /* 0x000fea0003800000 */
.L_x_2604:
[----:B------:R-:W-:-:S13]  /*3d7b0*/  LOP3.LUT P0, RZ, R44, 0x1000000, RZ, 0xc0, !PT ;  /* 0x010000002cff7812 */ /* 0x000fda000780c0ff */
[----:B------:R-:W-:Y:S01]  /*3d7c0*/  @P0 LEA R72, R22, 0x7f800000, 0x1c ;  /* 0x7f80000016480811 */ /* 0x000fe200078ee0ff */
[----:B------:R-:W-:Y:S06]  /*3d7d0*/  @P0 BRA `(.L_x_2602) ;  /* 0x0000000000300947 */ /* 0x000fec0003800000 */
.L_x_2603:
        /* <DEDUP_REMOVED lines=9> */
.L_x_2595:
[----:B------:R-:W-:Y:S01]  /*3d870*/  LEA R72, R22, 0x7f800000, 0x1c ;  /* 0x7f80000016487811 */ /* 0x000fe200078ee0ff */
[----:B------:R-:W-:Y:S06]  /*3d880*/  BRA `(.L_x_2602) ;  /* 0x0000000000047947 */ /* 0x000fec0003800000 */
.L_x_2591:
[----:B------:R-:W-:-:S07]  /*3d890*/  IMAD.SHL.U32 R72, R22, 0x10000000, RZ ;  /* 0x1000000016487824 */ /* 0x000fce00078e00ff */
.L_x_2602:
[----:B------:R-:W-:Y:S05]  /*3d8a0*/  BSYNC B2 ;  /* 0x0000000000027941 */ /* 0x000fea0003800000 */
.L_x_2590:
        /* <DEDUP_REMOVED lines=19> */
.L_x_2611:
[C---:B------:R-:W-:Y:S01]  /*3d9e0*/  LOP3.LUT P0, RZ, R43.reuse, 0x3, RZ, 0xc0, !PT ;  /* 0x000000032bff7812 */ /* 0x040fe2000780c0ff */
[----:B------:R-:W-:Y:S02]  /*3d9f0*/  IMAD.SHL.U32 R43, R43, 0x2, RZ ;  /* 0x000000022b2b7824 */ /* 0x000fe400078e00ff */
[----:B------:R-:W-:-:S10]  /*3da00*/  VIADD R42, R42, 0xffffffff ;  /* 0xffffffff2a2a7836 */ /* 0x000fd40000000000 */
[----:B------:R-:W-:Y:S05]  /*3da10*/  @!P0 BRA `(.L_x_2611) ;  /* 0xfffffffc00f08947 */ /* 0x000fea000383ffff */
[----:B------:R-:W-:Y:S05]  /*3da20*/  BSYNC B4 ;  /* 0x0000000000047941 */ /* 0x000fea0003800000 */
.L_x_2610:
[----:B------:R-:W-:Y:S05]  /*3da30*/  BSYNC B3 ;  /* 0x0000000000037941 */ /* 0x000fea0003800000 */
.L_x_2609:
        /* <DEDUP_REMOVED lines=31> */
.L_x_2618:
[----:B------:R-:W-:Y:S05]  /*3dc30*/  BSYNC B4 ;  /* 0x0000000000047941 */ /* 0x000fea0003800000 */
.L_x_2617:
[----:B------:R-:W-:Y:S01]  /*3dc40*/  IMAD.IADD R44, R45, 0x1, R44 ;  /* 0x000000012d2c7824 */ /* 0x000fe200078e022c */
[----:B------:R-:W-:Y:S06]  /*3dc50*/  BRA `(.L_x_2616) ;  /* 0x0000000000087947 */ /* 0x000fec0003800000 */
.L_x_2615:
[----:B------:R-:W-:-:S05]  /*3dc60*/  VIADD R42, R42, 0x94 ;  /* 0x000000942a2a7836 */ /* 0x000fca0000000000 */
[----:B------:R-:W-:-:S07]  /*3dc70*/  SHF.L.U32 R44, R43, R42, RZ ;  /* 0x0000002a2b2c7219 */ /* 0x000fce00000006ff */
.L_x_2616:
[----:B------:R-:W-:Y:S05]  /*3dc80*/  BSYNC B3 ;  /* 0x0000000000037941 */ /* 0x000fea0003800000 */
.L_x_2614:
[----:B------:R-:W-:Y:S01]  /*3dc90*/  LOP3.LUT P0, RZ, R44, 0x1800000, RZ, 0xc0, !PT ;  /* 0x018000002cff7812 */ /* 0x000fe2000780c0ff */
[----:B------:R-:W-:Y:S01]  /*3dca0*/  IMAD.SHL.U32 R71, R22, 0x10000000, RZ ;  /* 0x1000000016477824 */ /* 0x000fe200078e00ff */
[----:B------:R-:W-:-:S04]  /*3dcb0*/  LOP3.LUT R44, R44, 0x7fffff, RZ, 0xc0, !PT ;  /* 0x007fffff2c2c7812 */ /* 0x000fc800078ec0ff */
[----:B------:R-:W-:-:S07]  /*3dcc0*/  LOP3.LUT R71, R71, 0xf0000000, R44, 0xe2, !PT ;  /* 0xf000000047477812 */ /* 0x000fce00078ee22c */
[----:B------:R-:W-:Y:S01]  /*3dcd0*/  @P0 LOP3.LUT R71, R71, 0x800000, RZ, 0xfc, !PT ;  /* 0x0080000047470812 */ /* 0x000fe200078efcff */
[----:B------:R-:W-:Y:S06]  /*3dce0*/  BRA `(.L_x_2619) ;  /* 0x0000000000787947 */ /* 0x000fec0003800000 */
.L_x_2613:
[C---:B------:R-:W-:Y:S01]  /*3dcf0*/  LOP3.LUT P0, RZ, R43.reuse, 0x4, RZ, 0xc0, !PT ;  /* 0x000000042bff7812 */ /* 0x040fe2000780c0ff */
[----:B------:R-:W-:Y:S02]  /*3dd00*/  IMAD.SHL.U32 R44, R43, 0x400000, RZ ;  /* 0x004000002b2c7824 */ /* 0x000fe400078e00ff */
[----:B------:R-:W-:-:S10]  /*3dd10*/  VIADD R43, R42, 0x7f ;  /* 0x0000007f2a2b7836 */ /* 0x000fd40000000000 */
[----:B------:R-:W-:Y:S05]  /*3dd20*/  @!P0 BRA `(.L_x_2620) ;  /* 0x0000000000388947 */ /* 0x000fea0003800000 */
[----:B------:R-:W-:Y:S01]  /*3dd30*/  ISETP.GT.AND P0, PT, R42, 0x7e, PT ;  /* 0x0000007e2a00780c */ /* 0x000fe20003f04270 */
[----:B------:R-:W-:-:S12]  /*3dd40*/  BSSY B3, `(.L_x_2621) ;  /* 0x0000009000037945 */ /* 0x000fd80003800000 */
[----:B------:R-:W-:Y:S05]  /*3dd50*/  @P0 BRA `(.L_x_2622) ;  /* 0x00000000001c0947 */ /* 0x000fea0003800000 */
.L_x_2623:
[--C-:B------:R-:W-:Y:S02]  /*3dd60*/  SHF.R.U32.HI R42, RZ, 0x19, R44.reuse ;  /* 0x00000019ff2a7819 */ /* 0x100fe4000001162c */
[C---:B------:R-:W-:Y:S01]  /*3dd70*/  ISETP.LT.AND P1, PT, R43.reuse, 0xfd, PT ;  /* 0x000000fd2b00780c */ /* 0x040fe20003f21270 */
[----:B------:R-:W-:Y:S01]  /*3dd80*/  VIADD R43, R43, 0x1 ;  /* 0x000000012b2b7836 */ /* 0x000fe20000000000 */
[----:B------:R-:W-:Y:S02]  /*3dd90*/  LOP3.LUT R42, R42, 0x1, RZ, 0xc0, !PT ;  /* 0x000000012a2a7812 */ /* 0x000fe400078ec0ff */
[----:B------:R-:W-:Y:S02]  /*3dda0*/  SHF.R.U32.HI R44, RZ, 0x1, R44 ;  /* 0x00000001ff2c7819 */ /* 0x000fe4000001162c */
[----:B------:R-:W-:-:S13]  /*3ddb0*/  ISETP.NE.U32.AND P0, PT, R42, 0x1, PT ;  /* 0x000000012a00780c */ /* 0x000fda0003f05070 */
[----:B------:R-:W-:Y:S05]  /*3ddc0*/  @!P0 BRA P1, `(.L_x_2623) ;  /* 0xfffffffc00e48947 */ /* 0x000fea000083ffff */
.L_x_2622:
[----:B------:R-:W-:Y:S05]  /*3ddd0*/  BSYNC B3 ;  /* 0x0000000000037941 */ /* 0x000fea0003800000 */
.L_x_2621:
[----:B------:R-:W-:-:S13]  /*3dde0*/  LOP3.LUT P0, RZ, R44, 0x1000000, RZ, 0xc0, !PT ;  /* 0x010000002cff7812 */ /* 0x000fda000780c0ff */
[----:B------:R-:W-:Y:S01]  /*3ddf0*/  @P0 LEA R71, R22, 0x7f800000, 0x1c ;  /* 0x7f80000016470811 */ /* 0x000fe200078ee0ff */
[----:B------:R-:W-:Y:S06]  /*3de00*/  @P0 BRA `(.L_x_2619) ;  /* 0x0000000000300947 */ /* 0x000fec0003800000 */
.L_x_2620:
        /* <DEDUP_REMOVED lines=9> */
.L_x_2612:
[----:B------:R-:W-:Y:S01]  /*3dea0*/  LEA R71, R22, 0x7f800000, 0x1c ;  /* 0x7f80000016477811 */ /* 0x000fe200078ee0ff */
[----:B------:R-:W-:Y:S06]  /*3deb0*/  BRA `(.L_x_2619) ;  /* 0x0000000000047947 */ /* 0x000fec0003800000 */
.L_x_2608:
[----:B------:R-:W-:-:S07]  /*3dec0*/  IMAD.SHL.U32 R71, R22, 0x10000000, RZ ;  /* 0x1000000016477824 */ /* 0x000fce00078e00ff */
.L_x_2619:
[----:B------:R-:W-:Y:S05]  /*3ded0*/  BSYNC B2 ;  /* 0x0000000000027941 */ /* 0x000fea0003800000 */
.L_x_2607:
        /* <DEDUP_REMOVED lines=19> */
.L_x_2628:
[C---:B------:R-:W-:Y:S01]  /*3e010*/  LOP3.LUT P0, RZ, R43.reuse, 0x3, RZ, 0xc0, !PT ;  /* 0x000000032bff7812 */ /* 0x040fe2000780c0ff */
[----:B------:R-:W-:Y:S02]  /*3e020*/  IMAD.SHL.U32 R43, R43, 0x2, RZ ;  /* 0x000000022b2b7824 */ /* 0x000fe400078e00ff */
[----:B------:R-:W-:-:S10]  /*3e030*/  VIADD R42, R42, 0xffffffff ;  /* 0xffffffff2a2a7836 */ /* 0x000fd40000000000 */
[----:B------:R-:W-:Y:S05]  /*3e040*/  @!P0 BRA `(.L_x_2628) ;  /* 0xfffffffc00f08947 */ /* 0x000fea000383ffff */
[----:B------:R-:W-:Y:S05]  /*3e050*/  BSYNC B4 ;  /* 0x0000000000047941 */ /* 0x000fea0003800000 */
.L_x_2627:
[----:B------:R-:W-:Y:S05]  /*3e060*/  BSYNC B3 ;  /* 0x0000000000037941 */ /* 0x000fea0003800000 */
.L_x_2626:
        /* <DEDUP_REMOVED lines=31> */
.L_x_2635:
[----:B------:R-:W-:Y:S05]  /*3e260*/  BSYNC B4 ;  /* 0x0000000000047941 */ /* 0x000fea0003800000 */
.L_x_2634:
[----:B------:R-:W-:Y:S01]  /*3e270*/  IMAD.IADD R44, R45, 0x1, R44 ;  /* 0x000000012d2c7824 */ /* 0x000fe200078e022c */
[----:B------:R-:W-:Y:S06]  /*3e280*/  BRA `(.L_x_2633) ;  /* 0x0000000000087947 */ /* 0x000fec0003800000 */
.L_x_2632:
[----:B------:R-:W-:-:S05]  /*3e290*/  VIADD R42, R42, 0x94 ;  /* 0x000000942a2a7836 */ /* 0x000fca0000000000 */
[----:B------:R-:W-:-:S07]  /*3e2a0*/  SHF.L.U32 R44, R43, R42, RZ ;  /* 0x0000002a2b2c7219 */ /* 0x000fce00000006ff */
.L_x_2633:
[----:B------:R-:W-:Y:S05]  /*3e2b0*/  BSYNC B3 ;  /* 0x0000000000037941 */ /* 0x000fea0003800000 */
.L_x_2631:
[----:B------:R-:W-:Y:S01]  /*3e2c0*/  LOP3.LUT P0, RZ, R44, 0x1800000, RZ, 0xc0, !PT ;  /* 0x018000002cff7812 */ /* 0x000fe2000780c0ff */
[----:B------:R-:W-:Y:S01]  /*3e2d0*/  IMAD.SHL.U32 R43, R22, 0x10000000, RZ ;  /* 0x10000000162b7824 */ /* 0x000fe200078e00ff */
[----:B------:R-:W-:-:S04]  /*3e2e0*/  LOP3.LUT R44, R44, 0x7fffff, RZ, 0xc0, !PT ;  /* 0x007fffff2c2c7812 */ /* 0x000fc800078ec0ff */
[----:B------:R-:W-:-:S07]  /*3e2f0*/  LOP3.LUT R70, R43, 0xf0000000, R44, 0xe2, !PT ;  /* 0xf00000002b467812 */ /* 0x000fce00078ee22c */
[----:B------:R-:W-:Y:S01]  /*3e300*/  @P0 LOP3.LUT R70, R70, 0x800000, RZ, 0xfc, !PT ;  /* 0x0080000046460812 */ /* 0x000fe200078efcff */
[----:B------:R-:W-:Y:S06]  /*3e310*/  BRA `(.L_x_2636) ;  /* 0x0000000000787947 */ /* 0x000fec0003800000 */
.L_x_2630:
[C---:B------:R-:W-:Y:S01]  /*3e320*/  LOP3.LUT P0, RZ, R43.reuse, 0x4, RZ, 0xc0, !PT ;  /* 0x000000042bff7812 */ /* 0x040fe2000780c0ff */
[----:B------:R-:W-:Y:S02]  /*3e330*/  IMAD.SHL.U32 R44, R43, 0x400000, RZ ;  /* 0x004000002b2c7824 */ /* 0x000fe400078e00ff */
[----:B------:R-:W-:-:S10]  /*3e340*/  VIADD R43, R42, 0x7f ;  /* 0x0000007f2a2b7836 */ /* 0x000fd40000000000 */
[----:B------:R-:W-:Y:S05]  /*3e350*/  @!P0 BRA `(.L_x_2637) ;  /* 0x0000000000388947 */ /* 0x000fea0003800000 */
[----:B------:R-:W-:Y:S01]  /*3e360*/  ISETP.GT.AND P0, PT, R42, 0x7e, PT ;  /* 0x0000007e2a00780c */ /* 0x000fe20003f04270 */
[----:B------:R-:W-:-:S12]  /*3e370*/  BSSY B3, `(.L_x_2638) ;  /* 0x0000009000037945 */ /* 0x000fd80003800000 */
[----:B------:R-:W-:Y:S05]  /*3e380*/  @P0 BRA `(.L_x_2639) ;  /* 0x00000000001c0947 */ /* 0x000fea0003800000 */
.L_x_2640:
[--C-:B------:R-:W-:Y:S02]  /*3e390*/  SHF.R.U32.HI R42, RZ, 0x19, R44.reuse ;  /* 0x00000019ff2a7819 */ /* 0x100fe4000001162c */
[C---:B------:R-:W-:Y:S01]  /*3e3a0*/  ISETP.LT.AND P1, PT, R43.reuse, 0xfd, PT ;  /* 0x000000fd2b00780c */ /* 0x040fe20003f21270 */
[----:B------:R-:W-:Y:S01]  /*3e3b0*/  VIADD R43, R43, 0x1 ;  /* 0x000000012b2b7836 */ /* 0x000fe20000000000 */
[----:B------:R-:W-:Y:S02]  /*3e3c0*/  LOP3.LUT R42, R42, 0x1, RZ, 0xc0, !PT ;  /* 0x000000012a2a7812 */ /* 0x000fe400078ec0ff */
[----:B------:R-:W-:Y:S02]  /*3e3d0*/  SHF.R.U32.HI R44, RZ, 0x1, R44 ;  /* 0x00000001ff2c7819 */ /* 0x000fe4000001162c */
[----:B------:R-:W-:-:S13]  /*3e3e0*/  ISETP.NE.U32.AND P0, PT, R42, 0x1, PT ;  /* 0x000000012a00780c */ /* 0x000fda0003f05070 */
[----:B------:R-:W-:Y:S05]  /*3e3f0*/  @!P0 BRA P1, `(.L_x_2640) ;  /* 0xfffffffc00e48947 */ /* 0x000fea000083ffff */
.L_x_2639:
[----:B------:R-:W-:Y:S05]  /*3e400*/  BSYNC B3 ;  /* 0x0000000000037941 */ /* 0x000fea0003800000 */
.L_x_2638:
[----:B------:R-:W-:-:S13]  /*3e410*/  LOP3.LUT P0, RZ, R44, 0x1000000, RZ, 0xc0, !PT ;  /* 0x010000002cff7812 */ /* 0x000fda000780c0ff */
[----:B------:R-:W-:Y:S01]  /*3e420*/  @P0 LEA R70, R22, 0x7f800000, 0x1c ;  /* 0x7f80000016460811 */ /* 0x000fe200078ee0ff */
[----:B------:R-:W-:Y:S06]  /*3e430*/  @P0 BRA `(.L_x_2636) ;  /* 0x0000000000300947 */ /* 0x000fec0003800000 */
.L_x_2637:
        /* <DEDUP_REMOVED lines=9> */
.L_x_2629:
[----:B------:R-:W-:Y:S01]  /*3e4d0*/  LEA R70, R22, 0x7f800000, 0x1c ;  /* 0x7f80000016467811 */ /* 0x000fe200078ee0ff */
[----:B------:R-:W-:Y:S06]  /*3e4e0*/  BRA `(.L_x_2636) ;  /* 0x0000000000047947 */ /* 0x000fec0003800000 */
.L_x_2625:
[----:B------:R-:W-:-:S07]  /*3e4f0*/  IMAD.SHL.U32 R70, R22, 0x10000000, RZ ;  /* 0x1000000016467824 */ /* 0x000fce00078e00ff */
.L_x_2636:
[----:B------:R-:W-:Y:S05]  /*3e500*/  BSYNC B2 ;  /* 0x0000000000027941 */ /* 0x000fea0003800000 */
.L_x_2624:
        /* <DEDUP_REMOVED lines=19> */
.L_x_2645:
[C---:B------:R-:W-:Y:S01]  /*3e640*/  LOP3.LUT P0, RZ, R43.reuse, 0x3, RZ, 0xc0, !PT ;  /* 0x000000032bff7812 */ /* 0x040fe2000780c0ff */
[----:B------:R-:W-:Y:S02]  /*3e650*/  IMAD.SHL.U32 R43, R43, 0x2, RZ ;  /* 0x000000022b2b7824 */ /* 0x000fe400078e00ff */
[----:B------:R-:W-:-:S10]  /*3e660*/  VIADD R42, R42, 0xffffffff ;  /* 0xffffffff2a2a7836 */ /* 0x000fd40000000000 */
[----:B------:R-:W-:Y:S05]  /*3e670*/  @!P0 BRA `(.L_x_2645) ;  /* 0xfffffffc00f08947 */ /* 0x000fea000383ffff */
[----:B------:R-:W-:Y:S05]  /*3e680*/  BSYNC B4 ;  /* 0x0000000000047941 */ /* 0x000fea0003800000 */
.L_x_2644:
[----:B------:R-:W-:Y:S05]  /*3e690*/  BSYNC B3 ;  /* 0x0000000000037941 */ /* 0x000fea0003800000 */
.L_x_2643:
        /* <DEDUP_REMOVED lines=31> */
.L_x_2652:
[----:B------:R-:W-:Y:S05]  /*3e890*/  BSYNC B4 ;  /* 0x0000000000047941 */ /* 0x000fea0003800000 */
.L_x_2651:
[----:B------:R-:W-:Y:S01]  /*3e8a0*/  IMAD.IADD R44, R45, 0x1, R44 ;  /* 0x000000012d2c7824 */ /* 0x000fe200078e022c */
[----:B------:R-:W-:Y:S06]  /*3e8b0*/  BRA `(.L_x_2650) ;  /* 0x0000000000087947 */ /* 0x000fec0003800000 */
.L_x_2649:
[----:B------:R-:W-:-:S05]  /*3e8c0*/  VIADD R42, R42, 0x94 ;  /* 0x000000942a2a7836 */ /* 0x000fca0000000000 */
[----:B------:R-:W-:-:S07]  /*3e8d0*/  SHF.L.U32 R44, R43, R42, RZ ;  /* 0x0000002a2b2c7219 */ /* 0x000fce00000006ff */
.L_x_2650:
[----:B------:R-:W-:Y:S05]  /*3e8e0*/  BSYNC B3 ;  /* 0x0000000000037941 */ /* 0x000fea0003800000 */
.L_x_2648:
[----:B------:R-:W-:Y:S01]  /*3e8f0*/  LOP3.LUT P0, RZ, R44, 0x1800000, RZ, 0xc0, !PT ;  /* 0x018000002cff7812 */ /* 0x000fe2000780c0ff */
[----:B------:R-:W-:Y:S01]  /*3e900*/  IMAD.SHL.U32 R43, R22, 0x10000000, RZ ;  /* 0x10000000162b7824 */ /* 0x000fe200078e00ff */
[----:B------:R-:W-:-:S04]  /*3e910*/  LOP3.LUT R42, R44, 0x7fffff, RZ, 0xc0, !PT ;  /* 0x007fffff2c2a7812 */ /* 0x000fc800078ec0ff */
[----:B------:R-:W-:-:S07]  /*3e920*/  LOP3.LUT R42, R43, 0xf0000000, R42, 0xe2, !PT ;  /* 0xf00000002b2a7812 */ /* 0x000fce00078ee22a */
[----:B------:R-:W-:Y:S01]  /*3e930*/  @P0 LOP3.LUT R42, R42, 0x800000, RZ, 0xfc, !PT ;  /* 0x008000002a2a0812 */ /* 0x000fe200078efcff */
[----:B------:R-:W-:Y:S06]  /*3e940*/  BRA `(.L_x_2653) ;  /* 0x0000000000787947 */ /* 0x000fec0003800000 */
.L_x_2647:
[C---:B------:R-:W-:Y:S01]  /*3e950*/  LOP3.LUT P0, RZ, R43.reuse, 0x4, RZ, 0xc0, !PT ;  /* 0x000000042bff7812 */ /* 0x040fe2000780c0ff */
[----:B------:R-:W-:Y:S02]  /*3e960*/  IMAD.SHL.U32 R44, R43, 0x400000, RZ ;  /* 0x004000002b2c7824 */ /* 0x000fe400078e00ff */
[----:B------:R-:W-:-:S10]  /*3e970*/  VIADD R43, R42, 0x7f ;  /* 0x0000007f2a2b7836 */ /* 0x000fd40000000000 */
[----:B------:R-:W-:Y:S05]  /*3e980*/  @!P0 BRA `(.L_x_2654) ;  /* 0x0000000000388947 */ /* 0x000fea0003800000 */
[----:B------:R-:W-:Y:S01]  /*3e990*/  ISETP.GT.AND P0, PT, R42, 0x7e, PT ;  /* 0x0000007e2a00780c */ /* 0x000fe20003f04270 */
[----:B------:R-:W-:-:S12]  /*3e9a0*/  BSSY B3, `(.L_x_2655) ;  /* 0x0000009000037945 */ /* 0x000fd80003800000 */
[----:B------:R-:W-:Y:S05]  /*3e9b0*/  @P0 BRA `(.L_x_2656) ;  /* 0x00000000001c0947 */ /* 0x000fea0003800000 */
.L_x_2657:
[--C-:B------:R-:W-:Y:S02]  /*3e9c0*/  SHF.R.U32.HI R42, RZ, 0x19, R44.reuse ;  /* 0x00000019ff2a7819 */ /* 0x100fe4000001162c */
[C---:B------:R-:W-:Y:S01]  /*3e9d0*/  ISETP.LT.AND P1, PT, R43.reuse, 0xfd, PT ;  /* 0x000000fd2b00780c */ /* 0x040fe20003f21270 */
[----:B------:R-:W-:Y:S01]  /*3e9e0*/  VIADD R43, R43, 0x1 ;  /* 0x000000012b2b7836 */ /* 0x000fe20000000000 */
[----:B------:R-:W-:Y:S02]  /*3e9f0*/  LOP3.LUT R42, R42, 0x1, RZ, 0xc0, !PT ;  /* 0x000000012a2a7812 */ /* 0x000fe400078ec0ff */
[----:B------:R-:W-:Y:S02]  /*3ea00*/  SHF.R.U32.HI R44, RZ, 0x1, R44 ;  /* 0x00000001ff2c7819 */ /* 0x000fe4000001162c */
[----:B------:R-:W-:-:S13]  /*3ea10*/  ISETP.NE.U32.AND P0, PT, R42, 0x1, PT ;  /* 0x000000012a00780c */ /* 0x000fda0003f05070 */
[----:B------:R-:W-:Y:S05]  /*3ea20*/  @!P0 BRA P1, `(.L_x_2657) ;  /* 0xfffffffc00e48947 */ /* 0x000fea000083ffff */
.L_x_2656:
[----:B------:R-:W-:Y:S05]  /*3ea30*/  BSYNC B3 ;  /* 0x0000000000037941 */ /* 0x000fea0003800000 */
.L_x_2655:
[----:B------:R-:W-:-:S13]  /*3ea40*/  LOP3.LUT P0, RZ, R44, 0x1000000, RZ, 0xc0, !PT ;  /* 0x010000002cff7812 */ /* 0x000fda000780c0ff */
[----:B------:R-:W-:Y:S01]  /*3ea50*/  @P0 LEA R42, R22, 0x7f800000, 0x1c ;  /* 0x7f800000162a0811 */ /* 0x000fe200078ee0ff */
[----:B------:R-:W-:Y:S06]  /*3ea60*/  @P0 BRA `(.L_x_2653) ;  /* 0x0000000000300947 */ /* 0x000fec0003800000 */
.L_x_2654:
        /* <DEDUP_REMOVED lines=9> */
.L_x_2646:
[----:B------:R-:W-:Y:S01]  /*3eb00*/  LEA R42, R22, 0x7f800000, 0x1c ;  /* 0x7f800000162a7811 */ /* 0x000fe200078ee0ff */
[----:B------:R-:W-:Y:S06]  /*3eb10*/  BRA `(.L_x_2653) ;  /* 0x0000000000047947 */ /* 0x000fec0003800000 */
.L_x_2642:
[----:B------:R-:W-:-:S07]  /*3eb20*/  IMAD.SHL.U32 R42, R22, 0x10000000, RZ ;  /* 0x10000000162a7824 */ /* 0x000fce00078e00ff */
.L_x_2653:
[----:B------:R-:W-:Y:S05]  /*3eb30*/  BSYNC B2 ;  /* 0x0000000000027941 */ /* 0x000fea0003800000 */
.L_x_2641:
        /* <DEDUP_REMOVED lines=20> */
.L_x_2662:
[C---:B------:R-:W-:Y:S01]  /*3ec80*/  LOP3.LUT P0, RZ, R43.reuse, 0x3, RZ, 0xc0, !PT ;  /* 0x000000032bff7812 */ /* 0x040fe2000780c0ff */
[----:B------:R-:W-:Y:S02]  /*3ec90*/  IMAD.SHL.U32 R43, R43, 0x2, RZ ;  /* 0x000000022b2b7824 */ /* 0x000fe400078e00ff */
[----:B------:R-:W-:-:S10]  /*3eca0*/  VIADD R44, R44, 0xffffffff ;  /* 0xffffffff2c2c7836 */ /* 0x000fd40000000000 */
[----:B------:R-:W-:Y:S05]  /*3ecb0*/  @!P0 BRA `(.L_x_2662) ;  /* 0xfffffffc00f08947 */ /* 0x000fea000383ffff */
[----:B------:R-:W-:Y:S05]  /*3ecc0*/  BSYNC B4 ;  /* 0x0000000000047941 */ /* 0x000fea0003800000 */
.L_x_2661:
[----:B------:R-:W-:Y:S05]  /*3ecd0*/  BSYNC B3 ;  /* 0x0000000000037941 */ /* 0x000fea0003800000 */
.L_x_2660:
        /* <DEDUP_REMOVED lines=31> */
.L_x_2669:
[----:B------:R-:W-:Y:S05]  /*3eed0*/  BSYNC B4 ;  /* 0x0000000000047941 */ /* 0x000fea0003800000 */
.L_x_2668:
[----:B------:R-:W-:Y:S01]  /*3eee0*/  IMAD.IADD R45, R46, 0x1, R45 ;  /* 0x000000012e2d7824 */ /* 0x000fe200078e022d */
[----:B------:R-:W-:Y:S06]  /*3eef0*/  BRA `(.L_x_2667) ;  /* 0x0000000000087947 */ /* 0x000fec0003800000 */
.L_x_2666:
[----:B------:R-:W-:-:S05]  /*3ef00*/  VIADD R44, R44, 0x94 ;  /* 0x000000942c2c7836 */ /* 0x000fca0000000000 */
[----:B------:R-:W-:-:S07]  /*3ef10*/  SHF.L.U32 R45, R43, R44, RZ ;  /* 0x0000002c2b2d7219 */ /* 0x000fce00000006ff */
.L_x_2667:
[----:B------:R-:W-:Y:S05]  /*3ef20*/  BSYNC B3 ;  /* 0x0000000000037941 */ /* 0x000fea0003800000 */
.L_x_2665:
[C---:B------:R-:W-:Y:S01]  /*3ef30*/  LOP3.LUT P0, RZ, R45.reuse, 0x1800000, RZ, 0xc0, !PT ;  /* 0x018000002dff7812 */ /* 0x040fe2000780c0ff */
[----:B------:R-:W-:Y:S01]  /*3ef40*/  IMAD.SHL.U32 R43, R42, 0x10000000, RZ ;  /* 0x100000002a2b7824 */ /* 0x000fe200078e00ff */
[----:B------:R-:W-:-:S04]  /*3ef50*/  LOP3.LUT R44, R45, 0x7fffff, RZ, 0xc0, !PT ;  /* 0x007fffff2d2c7812 */ /* 0x000fc800078ec0ff */
[----:B------:R-:W-:-:S07]  /*3ef60*/  LOP3.LUT R44, R43, 0xf0000000, R44, 0xe2, !PT ;  /* 0xf00000002b2c7812 */ /* 0x000fce00078ee22c */
[----:B------:R-:W-:Y:S01]  /*3ef70*/  @P0 LOP3.LUT R44, R44, 0x800000, RZ, 0xfc, !PT ;  /* 0x008000002c2c0812 */ /* 0x000fe200078efcff */
[----:B------:R-:W-:Y:S06]  /*3ef80*/  BRA `(.L_x_2670) ;  /* 0x0000000000787947 */ /* 0x000fec0003800000 */
.L_x_2664:
[C---:B------:R-:W-:Y:S01]  /*3ef90*/  LOP3.LUT P0, RZ, R43.reuse, 0x4, RZ, 0xc0, !PT ;  /* 0x000000042bff7812 */ /* 0x040fe2000780c0ff */
[----:B------:R-:W-:Y:S02]  /*3efa0*/  IMAD.SHL.U32 R45, R43, 0x400000, RZ ;  /* 0x004000002b2d7824 */ /* 0x000fe400078e00ff */
[----:B------:R-:W-:-:S10]  /*3efb0*/  VIADD R43, R44, 0x7f ;  /* 0x0000007f2c2b7836 */ /* 0x000fd40000000000 */
[----:B------:R-:W-:Y:S05]  /*3efc0*/  @!P0 BRA `(.L_x_2671) ;  /* 0x0000000000388947 */ /* 0x000fea0003800000 */
[----:B------:R-:W-:Y:S01]  /*3efd0*/  ISETP.GT.AND P0, PT, R44, 0x7e, PT ;  /* 0x0000007e2c00780c */ /* 0x000fe20003f04270 */
[----:B------:R-:W-:-:S12]  /*3efe0*/  BSSY B3, `(.L_x_2672) ;  /* 0x0000009000037945 */ /* 0x000fd80003800000 */
[----:B------:R-:W-:Y:S05]  /*3eff0*/  @P0 BRA `(.L_x_2673) ;  /* 0x00000000001c0947 */ /* 0x000fea0003800000 */
.L_x_2674:
[--C-:B------:R-:W-:Y:S02]  /*3f000*/  SHF.R.U32.HI R44, RZ, 0x19, R45.reuse ;  /* 0x00000019ff2c7819 */ /* 0x100fe4000001162d */
[C---:B------:R-:W-:Y:S01]  /*3f010*/  ISETP.LT.AND P1, PT, R43.reuse, 0xfd, PT ;  /* 0x000000fd2b00780c */ /* 0x040fe20003f21270 */
[----:B------:R-:W-:Y:S01]  /*3f020*/  VIADD R43, R43, 0x1 ;  /* 0x000000012b2b7836 */ /* 0x000fe20000000000 */
[----:B------:R-:W-:Y:S02]  /*3f030*/  LOP3.LUT R44, R44, 0x1, RZ, 0xc0, !PT ;  /* 0x000000012c2c7812 */ /* 0x000fe400078ec0ff */
[----:B------:R-:W-:Y:S02]  /*3f040*/  SHF.R.U32.HI R45, RZ, 0x1, R45 ;  /* 0x00000001ff2d7819 */ /* 0x000fe4000001162d */
[----:B------:R-:W-:-:S13]  /*3f050*/  ISETP.NE.U32.AND P0, PT, R44, 0x1, PT ;  /* 0x000000012c00780c */ /* 0x000fda0003f05070 */
[----:B------:R-:W-:Y:S05]  /*3f060*/  @!P0 BRA P1, `(.L_x_2674) ;  /* 0xfffffffc00e48947 */ /* 0x000fea000083ffff */
.L_x_2673:
[----:B------:R-:W-:Y:S05]  /*3f070*/  BSYNC B3 ;  /* 0x0000000000037941 */ /* 0x000fea0003800000 */
.L_x_2672:
[----:B------:R-:W-:-:S13]  /*3f080*/  LOP3.LUT P0, RZ, R45, 0x1000000, RZ, 0xc0, !PT ;  /* 0x010000002dff7812 */ /* 0x000fda000780c0ff */
[----:B------:R-:W-:Y:S01]  /*3f090*/  @P0 LEA R44, R42, 0x7f800000, 0x1c ;  /* 0x7f8000002a2c0811 */ /* 0x000fe200078ee0ff */
[----:B------:R-:W-:Y:S06]  /*3f0a0*/  @P0 BRA `(.L_x_2670) ;  /* 0x0000000000300947 */ /* 0x000fec0003800000 */
.L_x_2671:
        /* <DEDUP_REMOVED lines=9> */
.L_x_2663:
[----:B------:R-:W-:Y:S01]  /*3f140*/  LEA R44, R42, 0x7f800000, 0x1c ;  /* 0x7f8000002a2c7811 */ /* 0x000fe200078ee0ff */
[----:B------:R-:W-:Y:S06]  /*3f150*/  BRA `(.L_x_2670) ;  /* 0x0000000000047947 */ /* 0x000fec0003800000 */
.L_x_2659:
[----:B------:R-:W-:-:S07]  /*3f160*/  IMAD.SHL.U32 R44, R42, 0x10000000, RZ ;  /* 0x100000002a2c7824 */ /* 0x000fce00078e00ff */
.L_x_2670:
[----:B------:R-:W-:Y:S05]  /*3f170*/  BSYNC B2 ;  /* 0x0000000000027941 */ /* 0x000fea0003800000 */
.L_x_2658:
        /* <DEDUP_REMOVED lines=20> */
.L_x_2679:
[C---:B------:R-:W-:Y:S01]  /*3f2c0*/  LOP3.LUT P0, RZ, R43.reuse, 0x3, RZ, 0xc0, !PT ;  /* 0x000000032bff7812 */ /* 0x040fe2000780c0ff */
[----:B------:R-:W-:Y:S02]  /*3f2d0*/  IMAD.SHL.U32 R43, R43, 0x2, RZ ;  /* 0x000000022b2b7824 */ /* 0x000fe400078e00ff */
[----:B------:R-:W-:-:S10]  /*3f2e0*/  VIADD R45, R45, 0xffffffff ;  /* 0xffffffff2d2d7836 */ /* 0x000fd40000000000 */
[----:B------:R-:W-:Y:S05]  /*3f2f0*/  @!P0 BRA `(.L_x_2679) ;  /* 0xfffffffc00f08947 */ /* 0x000fea000383ffff */
[----:B------:R-:W-:Y:S05]  /*3f300*/  BSYNC B4 ;  /* 0x0000000000047941 */ /* 0x000fea0003800000 */
.L_x_2678:
[----:B------:R-:W-:Y:S05]  /*3f310*/  BSYNC B3 ;  /* 0x0000000000037941 */ /* 0x000fea0003800000 */
.L_x_2677:
        /* <DEDUP_REMOVED lines=31> */
.L_x_2686:
[----:B------:R-:W-:Y:S05]  /*3f510*/  BSYNC B4 ;  /* 0x0000000000047941 */ /* 0x000fea0003800000 */
.L_x_2685:
[----:B------:R-:W-:Y:S01]  /*3f520*/  IMAD.IADD R46, R47, 0x1, R46 ;  /* 0x000000012f2e7824 */ /* 0x000fe200078e022e */
[----:B------:R-:W-:Y:S06]  /*3f530*/  BRA `(.L_x_2684) ;  /* 0x0000000000087947 */ /* 0x000fec0003800000 */
.L_x_2683:
[----:B------:R-:W-:-:S05]  /*3f540*/  VIADD R46, R45, 0x94 ;  /* 0x000000942d2e7836 */ /* 0x000fca0000000000 */
[----:B------:R-:W-:-:S07]  /*3f550*/  SHF.L.U32 R46, R43, R46, RZ ;  /* 0x0000002e2b2e7219 */ /* 0x000fce00000006ff */
.L_x_2684:
[----:B------:R-:W-:Y:S05]  /*3f560*/  BSYNC B3 ;  /* 0x0000000000037941 */ /* 0x000fea0003800000 */
.L_x_2682:
[----:B------:R-:W-:Y:S01]  /*3f570*/  LOP3.LUT P0, RZ, R46, 0x1800000, RZ, 0xc0, !PT ;  /* 0x018000002eff7812 */ /* 0x000fe2000780c0ff */
[----:B------:R-:W-:Y:S01]  /*3f580*/  IMAD.SHL.U32 R42, R42, 0x10000000, RZ ;  /* 0x100000002a2a7824 */ /* 0x000fe200078e00ff */
[----:B------:R-:W-:-:S04]  /*3f590*/  LOP3.LUT R43, R46, 0x7fffff, RZ, 0xc0, !PT ;  /* 0x007fffff2e2b7812 */ /* 0x000fc800078ec0ff */
[----:B------:R-:W-:-:S07]  /*3f5a0*/  LOP3.LUT R43, R42, 0xf0000000, R43, 0xe2, !PT ;  /* 0xf00000002a2b7812 */ /* 0x000fce00078ee22b */
[----:B------:R-:W-:Y:S01]  /*3f5b0*/  @P0 LOP3.LUT R43, R43, 0x800000, RZ, 0xfc, !PT ;  /* 0x008000002b2b0812 */ /* 0x000fe200078efcff */
[----:B------:R-:W-:Y:S06]  /*3f5c0*/  BRA `(.L_x_2687) ;  /* 0x0000000000787947 */ /* 0x000fec0003800000 */
.L_x_2681:
[C---:B------:R-:W-:Y:S01]  /*3f5d0*/  LOP3.LUT P0, RZ, R43.reuse, 0x4, RZ, 0xc0, !PT ;  /* 0x000000042bff7812 */ /* 0x040fe2000780c0ff */
[----:B------:R-:W-:Y:S02]  /*3f5e0*/  IMAD.SHL.U32 R47, R43, 0x400000, RZ ;  /* 0x004000002b2f7824 */ /* 0x000fe400078e00ff */
[----:B------:R-:W-:-:S10]  /*3f5f0*/  VIADD R46, R45, 0x7f ;  /* 0x0000007f2d2e7836 */ /* 0x000fd40000000000 */
[----:B------:R-:W-:Y:S05]  /*3f600*/  @!P0 BRA `(.L_x_2688) ;  /* 0x0000000000388947 */ /* 0x000fea0003800000 */
[----:B------:R-:W-:Y:S01]  /*3f610*/  ISETP.GT.AND P0, PT, R45, 0x7e, PT ;  /* 0x0000007e2d00780c */ /* 0x000fe20003f04270 */
[----:B------:R-:W-:-:S12]  /*3f620*/  BSSY B3, `(.L_x_2689) ;  /* 0x0000009000037945 */ /* 0x000fd80003800000 */
[----:B------:R-:W-:Y:S05]  /*3f630*/  @P0 BRA `(.L_x_2690) ;  /* 0x00000000001c0947 */ /* 0x000fea0003800000 */
.L_x_2691:
[--C-:B------:R-:W-:Y:S02]  /*3f640*/  SHF.R.U32.HI R43, RZ, 0x19, R47.reuse ;  /* 0x00000019ff2b7819 */ /* 0x100fe4000001162f */
[C---:B------:R-:W-:Y:S01]  /*3f650*/  ISETP.LT.AND P1, PT, R46.reuse, 0xfd, PT ;  /* 0x000000fd2e00780c */ /* 0x040fe20003f21270 */
[----:B------:R-:W-:Y:S01]  /*3f660*/  VIADD R46, R46, 0x1 ;  /* 0x000000012e2e7836 */ /* 0x000fe20000000000 */
[----:B------:R-:W-:Y:S02]  /*3f670*/  LOP3.LUT R43, R43, 0x1, RZ, 0xc0, !PT ;  /* 0x000000012b2b7812 */ /* 0x000fe400078ec0ff */
[----:B------:R-:W-:Y:S02]  /*3f680*/  SHF.R.U32.HI R47, RZ, 0x1, R47 ;  /* 0x00000001ff2f7819 */ /* 0x000fe4000001162f */
[----:B------:R-:W-:-:S13]  /*3f690*/  ISETP.NE.U32.AND P0, PT, R43, 0x1, PT ;  /* 0x000000012b00780c */ /* 0x000fda0003f05070 */
[----:B------:R-:W-:Y:S05]  /*3f6a0*/  @!P0 BRA P1, `(.L_x_2691) ;  /* 0xfffffffc00e48947 */ /* 0x000fea000083ffff */
.L_x_2690:
[----:B------:R-:W-:Y:S05]  /*3f6b0*/  BSYNC B3 ;  /* 0x0000000000037941 */ /* 0x000fea0003800000 */
.L_x_2689:
[----:B------:R-:W-:-:S13]  /*3f6c0*/  LOP3.LUT P0, RZ, R47, 0x1000000, RZ, 0xc0, !PT ;  /* 0x010000002fff7812 */ /* 0x000fda000780c0ff */
[----:B------:R-:W-:Y:S01]  /*3f6d0*/  @P0 LEA R43, R42, 0x7f800000, 0x1c ;  /* 0x7f8000002a2b0811 */ /* 0x000fe200078ee0ff */
[----:B------:R-:W-:Y:S06]  /*3f6e0*/  @P0 BRA `(.L_x_2687) ;  /* 0x0000000000300947 */ /* 0x000fec0003800000 */
.L_x_2688:
        /* <DEDUP_REMOVED lines=9> */
.L_x_2680:
[----:B------:R-:W-:Y:S01]  /*3f780*/  LEA R43, R42, 0x7f800000, 0x1c ;  /* 0x7f8000002a2b7811 */ /* 0x000fe200078ee0ff */
[----:B------:R-:W-:Y:S06]  /*3f790*/  BRA `(.L_x_2687) ;  /* 0x0000000000047947 */ /* 0x000fec0003800000 */
.L_x_2676:
[----:B------:R-:W-:-:S07]  /*3f7a0*/  IMAD.SHL.U32 R43, R42, 0x10000000, RZ ;  /* 0x100000002a2b7824 */ /* 0x000fce00078e00ff */
.L_x_2687:
[----:B------:R-:W-:Y:S05]  /*3f7b0*/  BSYNC B2 ;  /* 0x0000000000027941 */ /* 0x000fea0003800000 */
.L_x_2675:
        /* <DEDUP_REMOVED lines=20> */
.L_x_2696:
[C---:B------:R-:W-:Y:S01]  /*3f900*/  LOP3.LUT P0, RZ, R45.reuse, 0x3, RZ, 0xc0, !PT ;  /* 0x000000032dff7812 */ /* 0x040fe2000780c0ff */
[----:B------:R-:W-:Y:S02]  /*3f910*/  IMAD.SHL.U32 R45, R45, 0x2, RZ ;  /* 0x000000022d2d7824 */ /* 0x000fe400078e00ff */
[----:B------:R-:W-:-:S10]  /*3f920*/  VIADD R47, R47, 0xffffffff ;  /* 0xffffffff2f2f7836 */ /* 0x000fd40000000000 */
[----:B------:R-:W-:Y:S05]  /*3f930*/  @!P0 BRA `(.L_x_2696) ;  /* 0xfffffffc00f08947 */ /* 0x000fea000383ffff */
[----:B------:R-:W-:Y:S05]  /*3f940*/  BSYNC B4 ;  /* 0x0000000000047941 */ /* 0x000fea0003800000 */
.L_x_2695:
[----:B------:R-:W-:Y:S05]  /*3f950*/  BSYNC B3 ;  /* 0x0000000000037941 */ /* 0x000fea0003800000 */
.L_x_2694:
        /* <DEDUP_REMOVED lines=31> */
.L_x_2703:
[----:B------:R-:W-:Y:S05]  /*3fb50*/  BSYNC B4 ;  /* 0x0000000000047941 */ /* 0x000fea0003800000 */
.L_x_2702:
[----:B------:R-:W-:Y:S01]  /*3fb60*/  IMAD.IADD R46, R47, 0x1, R46 ;  /* 0x000000012f2e7824 */ /* 0x000fe200078e022e */
[----:B------:R-:W-:Y:S06]  /*3fb70*/  BRA `(.L_x_2701) ;  /* 0x0000000000087947 */ /* 0x000fec0003800000 */
.L_x_2700:
[----:B------:R-:W-:-:S05]  /*3fb80*/  VIADD R46, R47, 0x94 ;  /* 0x000000942f2e7836 */ /* 0x000fca0000000000 */
[----:B------:R-:W-:-:S07]  /*3fb90*/  SHF.L.U32 R46, R45, R46, RZ ;  /* 0x0000002e2d2e7219 */ /* 0x000fce00000006ff */
.L_x_2701:
[----:B------:R-:W-:Y:S05]  /*3fba0*/  BSYNC B3 ;  /* 0x0000000000037941 */ /* 0x000fea0003800000 */
.L_x_2699:
[----:B------:R-:W-:Y:S01]  /*3fbb0*/  LOP3.LUT P0, RZ, R46, 0x1800000, RZ, 0xc0, !PT ;  /* 0x018000002eff7812 */ /* 0x000fe2000780c0ff */
[----:B------:R-:W-:Y:S01]  /*3fbc0*/  IMAD.SHL.U32 R42, R42, 0x10000000, RZ ;  /* 0x100000002a2a7824 */ /* 0x000fe200078e00ff */
[----:B------:R-:W-:-:S04]  /*3fbd0*/  LOP3.LUT R45, R46, 0x7fffff, RZ, 0xc0, !PT ;  /* 0x007fffff2e2d7812 */ /* 0x000fc800078ec0ff */
[----:B------:R-:W-:-:S07]  /*3fbe0*/  LOP3.LUT R45, R42, 0xf0000000, R45, 0xe2, !PT ;  /* 0xf00000002a2d7812 */ /* 0x000fce00078ee22d */
[----:B------:R-:W-:Y:S01]  /*3fbf0*/  @P0 LOP3.LUT R45, R45, 0x800000, RZ, 0xfc, !PT ;  /* 0x008000002d2d0812 */ /* 0x000fe200078efcff */
[----:B------:R-:W-:Y:S06]  /*3fc00*/  BRA `(.L_x_2704) ;  /* 0x0000000000787947 */ /* 0x000fec0003800000 */
.L_x_2698:
[C---:B------:R-:W-:Y:S01]  /*3fc10*/  LOP3.LUT P0, RZ, R45.reuse, 0x4, RZ, 0xc0, !PT ;  /* 0x000000042dff7812 */ /* 0x040fe2000780c0ff */
[----:B------:R-:W-:Y:S02]  /*3fc20*/  IMAD.SHL.U32 R48, R45, 0x400000, RZ ;  /* 0x004000002d307824 */ /* 0x000fe400078e00ff */
[----:B------:R-:W-:-:S10]  /*3fc30*/  VIADD R46, R47, 0x7f ;  /* 0x0000007f2f2e7836 */ /* 0x000fd40000000000 */
[----:B------:R-:W-:Y:S05]  /*3fc40*/  @!P0 BRA `(.L_x_2705) ;  /* 0x0000000000388947 */ /* 0x000fea0003800000 */
[----:B------:R-:W-:Y:S01]  /*3fc50*/  ISETP.GT.AND P0, PT, R47, 0x7e, PT ;  /* 0x0000007e2f00780c */ /* 0x000fe20003f04270 */
[----:B------:R-:W-:-:S12]  /*3fc60*/  BSSY B3, `(.L_x_2706) ;  /* 0x0000009000037945 */ /* 0x000fd80003800000 */
[----:B------:R-:W-:Y:S05]  /*3fc70*/  @P0 BRA `(.L_x_2707) ;  /* 0x00000000001c0947 */ /* 0x000fea0003800000 */
.L_x_2708:
[--C-:B------:R-:W-:Y:S02]  /*3fc80*/  SHF.R.U32.HI R45, RZ, 0x19, R48.reuse ;  /* 0x00000019ff2d7819 */ /* 0x100fe40000011630 */
[C---:B------:R-:W-:Y:S01]  /*3fc90*/  ISETP.LT.AND P1, PT, R46.reuse, 0xfd, PT ;  /* 0x000000fd2e00780c */ /* 0x040fe20003f21270 */
[----:B------:R-:W-:Y:S01]  /*3fca0*/  VIADD R46, R46, 0x1 ;  /* 0x000000012e2e7836 */ /* 0x000fe20000000000 */
[----:B------:R-:W-:Y:S02]  /*3fcb0*/  LOP3.LUT R45, R45, 0x1, RZ, 0xc0, !PT ;  /* 0x000000012d2d7812 */ /* 0x000fe400078ec0ff */
[----:B------:R-:W-:Y:S02]  /*3fcc0*/  SHF.R.U32.HI R48, RZ, 0x1, R48 ;  /* 0x00000001ff307819 */ /* 0x000fe40000011630 */
[----:B------:R-:W-:-:S13]  /*3fcd0*/  ISETP.NE.U32.AND P0, PT, R45, 0x1, PT ;  /* 0x000000012d00780c */ /* 0x000fda0003f05070 */
[----:B------:R-:W-:Y:S05]  /*3fce0*/  @!P0 BRA P1, `(.L_x_2708) ;  /* 0xfffffffc00e48947 */ /* 0x000fea000083ffff */
.L_x_2707:
[----:B------:R-:W-:Y:S05]  /*3fcf0*/  BSYNC B3 ;  /* 0x0000000000037941 */ /* 0x000fea0003800000 */
.L_x_2706:
[----:B------:R-:W-:-:S13]  /*3fd00*/  LOP3.LUT P0, RZ, R48, 0x1000000, RZ, 0xc0, !PT ;  /* 0x0100000030ff7812 */ /* 0x000fda000780c0ff */
[----:B------:R-:W-:Y:S01]  /*3fd10*/  @P0 LEA R45, R42, 0x7f800000, 0x1c ;  /* 0x7f8000002a2d0811 */ /* 0x000fe200078ee0ff */
[----:B------:R-:W-:Y:S06]  /*3fd20*/  @P0 BRA `(.L_x_2704) ;  /* 0x0000000000300947 */ /* 0x000fec0003800000 */
.L_x_2705:
        /* <DEDUP_REMOVED lines=9> */
.L_x_2697:
[----:B------:R-:W-:Y:S01]  /*3fdc0*/  LEA R45, R42, 0x7f800000, 0x1c ;  /* 0x7f8000002a2d7811 */ /* 0x000fe200078ee0ff */
[----:B------:R-:W-:Y:S06]  /*3fdd0*/  BRA `(.L_x_2704) ;  /* 0x0000000000047947 */ /* 0x000fec0003800000 */
.L_x_2693:
[----:B------:R-:W-:-:S07]  /*3fde0*/  IMAD.SHL.U32 R45, R42, 0x10000000, RZ ;  /* 0x100000002a2d7824 */ /* 0x000fce00078e00ff */
.L_x_2704:
[----:B------:R-:W-:Y:S05]  /*3fdf0*/  BSYNC B2 ;  /* 0x0000000000027941 */ /* 0x000fea0003800000 */
.L_x_2692:
        /* <DEDUP_REMOVED lines=21> */
.L_x_2713:
[C---:B------:R-:W-:Y:S01]  /*3ff50*/  LOP3.LUT P0, RZ, R46.reuse, 0x3, RZ, 0xc0, !PT ;  /* 0x000000032eff7812 */ /* 0x040fe2000780c0ff */
[----:B------:R-:W-:Y:S02]  /*3ff60*/  IMAD.SHL.U32 R46, R46, 0x2, RZ ;  /* 0x000000022e2e7824 */ /* 0x000fe400078e00ff */
[----:B------:R-:W-:-:S10]  /*3ff70*/  VIADD R47, R47, 0xffffffff ;  /* 0xffffffff2f2f7836 */ /* 0x000fd40000000000 */
[----:B------:R-:W-:Y:S05]  /*3ff80*/  @!P0 BRA `(.L_x_2713) ;  /* 0xfffffffc00f08947 */ /* 0x000fea000383ffff */
[----:B------:R-:W-:Y:S05]  /*3ff90*/  BSYNC B4 ;  /* 0x0000000000047941 */ /* 0x000fea0003800000 */
.L_x_2712:
[----:B------:R-:W-:Y:S05]  /*3ffa0*/  BSYNC B3 ;  /* 0x0000000000037941 */ /* 0x000fea0003800000 */
.L_x_2711:
        /* <DEDUP_REMOVED lines=31> */
.L_x_2720:
[----:B------:R-:W-:Y:S05]  /*401a0*/  BSYNC B4 ;  /* 0x0000000000047941 */ /* 0x000fea0003800000 */
.L_x_2719:
[----:B------:R-:W-:Y:S01]  /*401b0*/  IMAD.IADD R23, R48, 0x1, R23 ;  /* 0x0000000130177824 */ /* 0x000fe200078e0217 */
[----:B------:R-:W-:Y:S06]  /*401c0*/  BRA `(.L_x_2718) ;  /* 0x0000000000087947 */ /* 0x000fec0003800000 */
.L_x_2717:
[----:B------:R-:W-:-:S05]  /*401d0*/  VIADD R47, R47, 0x94 ;  /* 0x000000942f2f7836 */ /* 0x000fca0000000000 */
[----:B------:R-:W-:-:S07]  /*401e0*/  SHF.L.U32 R23, R46, R47, RZ ;  /* 0x0000002f2e177219 */ /* 0x000fce00000006ff */
.L_x_2718:
[----:B------:R-:W-:Y:S05]  /*401f0*/  BSYNC B3 ;  /* 0x0000000000037941 */ /* 0x000fea0003800000 */
.L_x_2716:
[----:B------:R-:W-:Y:S01]  /*40200*/  LOP3.LUT P0, RZ, R23, 0x1800000, RZ, 0xc0, !PT ;  /* 0x0180000017ff7812 */ /* 0x000fe2000780c0ff */
[----:B------:R-:W-:Y:S01]  /*40210*/  IMAD.SHL.U32 R46, R45, 0x10000000, RZ ;  /* 0x100000002d2e7824 */ /* 0x000fe200078e00ff */
[----:B------:R-:W-:-:S04]  /*40220*/  LOP3.LUT R23, R23, 0x7fffff, RZ, 0xc0, !PT ;  /* 0x007fffff17177812 */ /* 0x000fc800078ec0ff */
[----:B------:R-:W-:-:S07]  /*40230*/  LOP3.LUT R23, R46, 0xf0000000, R23, 0xe2, !PT ;  /* 0xf00000002e177812 */ /* 0x000fce00078ee217 */
[----:B------:R-:W-:Y:S01]  /*40240*/  @P0 LOP3.LUT R23, R23, 0x800000, RZ, 0xfc, !PT ;  /* 0x0080000017170812 */ /* 0x000fe200078efcff */
[----:B------:R-:W-:Y:S06]  /*40250*/  BRA `(.L_x_2721) ;  /* 0x0000000000807947 */ /* 0x000fec0003800000 */
.L_x_2715:
[C---:B------:R-:W-:Y:S01]  /*40260*/  LOP3.LUT P0, RZ, R46.reuse, 0x4, RZ, 0xc0, !PT ;  /* 0x000000042eff7812 */ /* 0x040fe2000780c0ff */
[----:B------:R-:W-:Y:S02]  /*40270*/  IMAD.SHL.U32 R48, R46, 0x400000, RZ ;  /* 0x004000002e307824 */ /* 0x000fe400078e00ff */
[----:B------:R-:W-:-:S10]  /*40280*/  VIADD R46, R47, 0x7f ;  /* 0x0000007f2f2e7836 */ /* 0x000fd40000000000 */
[----:B------:R-:W-:Y:S05]  /*40290*/  @!P0 BRA `(.L_x_2722) ;  /* 0x00000000003c8947 */ /* 0x000fea0003800000 */
[----:B------:R-:W-:Y:S01]  /*402a0*/  ISETP.GT.AND P0, PT, R47, 0x7e, PT ;  /* 0x0000007e2f00780c */ /* 0x000fe20003f04270 */
[----:B------:R-:W-:-:S12]  /*402b0*/  BSSY B3, `(.L_x_2723) ;  /* 0x0000009000037945 */ /* 0x000fd80003800000 */
[----:B------:R-:W-:Y:S05]  /*402c0*/  @P0 BRA `(.L_x_2724) ;  /* 0x00000000001c0947 */ /* 0x000fea0003800000 */
.L_x_2725:
[--C-:B------:R-:W-:Y:S02]  /*402d0*/  SHF.R.U32.HI R47, RZ, 0x19, R48.reuse ;  /* 0x00000019ff2f7819 */ /* 0x100fe40000011630 */
[C---:B------:R-:W-:Y:S01]  /*402e0*/  ISETP.LT.AND P1, PT, R46.reuse, 0xfd, PT ;  /* 0x000000fd2e00780c */ /* 0x040fe20003f21270 */
[----:B------:R-:W-:Y:S01]  /*402f0*/  VIADD R46, R46, 0x1 ;  /* 0x000000012e2e7836 */ /* 0x000fe20000000000 */
[----:B------:R-:W-:Y:S02]  /*40300*/  LOP3.LUT R47, R47, 0x1, RZ, 0xc0, !PT ;  /* 0x000000012f2f7812 */ /* 0x000fe400078ec0ff */
[----:B------:R-:W-:Y:S02]  /*40310*/  SHF.R.U32.HI R48, RZ, 0x1, R48 ;  /* 0x00000001ff307819 */ /* 0x000fe40000011630 */
[----:B------:R-:W-:-:S13]  /*40320*/  ISETP.NE.U32.AND P0, PT, R47, 0x1, PT ;  /* 0x000000012f00780c */ /* 0x000fda0003f05070 */
[----:B------:R-:W-:Y:S05]  /*40330*/  @!P0 BRA P1, `(.L_x_2725) ;  /* 0xfffffffc00e48947 */ /* 0x000fea000083ffff */
.L_x_2724:
[----:B------:R-:W-:Y:S05]  /*40340*/  BSYNC B3 ;  /* 0x0000000000037941 */ /* 0x000fea0003800000 */
.L_x_2723:
[----:B------:R-:W-:-:S13]  /*40350*/  LOP3.LUT P0, RZ, R48, 0x1000000, RZ, 0xc0, !PT ;  /* 0x0100000030ff7812 */ /* 0x000fda000780c0ff */
[----:B------:R-:W-:-:S04]  /*40360*/  @P0 LOP3.LUT R23, R23, 0x80000000, RZ, 0xc0, !PT ;  /* 0x8000000017170812 */ /* 0x000fc800078ec0ff */
[----:B------:R-:W-:Y:S01]  /*40370*/  @P0 LOP3.LUT R23, R23, 0x7f800000, RZ, 0xfc, !PT ;  /* 0x7f80000017170812 */ /* 0x000fe200078efcff */
[----:B------:R-:W-:Y:S06]  /*40380*/  @P0 BRA `(.L_x_2721) ;  /* 0x0000000000340947 */ /* 0x000fec0003800000 */
.L_x_2722:
        /* <DEDUP_REMOVED lines=9> */
.L_x_2714:
[----:B------:R-:W-:-:S04]  /*40420*/  LOP3.LUT R23, R23, 0x80000000, RZ, 0xc0, !PT ;  /* 0x8000000017177812 */ /* 0x000fc800078ec0ff */
[----:B------:R-:W-:Y:S01]  /*40430*/  LOP3.LUT R23, R23, 0x7f800000, RZ, 0xfc, !PT ;  /* 0x7f80000017177812 */ /* 0x000fe200078efcff */
[----:B------:R-:W-:Y:S06]  /*40440*/  BRA `(.L_x_2721) ;  /* 0x0000000000047947 */ /* 0x000fec0003800000 */
.L_x_2710:
[----:B------:R-:W-:-:S07]  /*40450*/  IMAD.SHL.U32 R23, R45, 0x10000000, RZ ;  /* 0x100000002d177824 */ /* 0x000fce00078e00ff */
.L_x_2721:
[----:B------:R-:W-:Y:S05]  /*40460*/  BSYNC B2 ;  /* 0x0000000000027941 */ /* 0x000fea0003800000 */
.L_x_2709:
[C---:B----4-:R-:W-:Y:S01]  /*40470*/  LOP3.LUT P0, RZ, R24.reuse, 0x6, RZ, 0xc0, !PT ;  /* 0x0000000618ff7812 */ /* 0x050fe2000780c0ff */
        /* <DEDUP_REMOVED lines=20> */
.L_x_2730:
[C---:B------:R-:W-:Y:S01]  /*405c0*/  LOP3.LUT P0, RZ, R46.reuse, 0x3, RZ, 0xc0, !PT ;  /* 0x000000032eff7812 */ /* 0x040fe2000780c0ff */
[----:B------:R-:W-:Y:S02]  /*405d0*/  IMAD.SHL.U32 R46, R46, 0x2, RZ ;  /* 0x000000022e2e7824 */ /* 0x000fe400078e00ff */
[----:B------:R-:W-:-:S10]  /*405e0*/  VIADD R47, R47, 0xffffffff ;  /* 0xffffffff2f2f7836 */ /* 0x000fd40000000000 */
[----:B------:R-:W-:Y:S05]  /*405f0*/  @!P0 BRA `(.L_x_2730) ;  /* 0xfffffffc00f08947 */ /* 0x000fea000383ffff */
[----:B------:R-:W-:Y:S05]  /*40600*/  BSYNC B4 ;  /* 0x0000000000047941 */ /* 0x000fea0003800000 */
.L_x_2729:
[----:B------:R-:W-:Y:S05]  /*40610*/  BSYNC B3 ;  /* 0x0000000000037941 */ /* 0x000fea0003800000 */
.L_x_2728:
        /* <DEDUP_REMOVED lines=31> */
.L_x_2737:
[----:B------:R-:W-:Y:S05]  /*40810*/  BSYNC B4 ;  /* 0x0000000000047941 */ /* 0x000fea0003800000 */
.L_x_2736:
[----:B------:R-:W-:Y:S01]  /*40820*/  IMAD.IADD R48, R49, 0x1, R48 ;  /* 0x0000000131307824 */ /* 0x000fe200078e0230 */
[----:B------:R-:W-:Y:S06]  /*40830*/  BRA `(.L_x_2735) ;  /* 0x0000000000087947 */ /* 0x000fec0003800000 */
.L_x_2734:
[----:B------:R-:W-:-:S05]  /*40840*/  VIADD R47, R47, 0x94 ;  /* 0x000000942f2f7836 */ /* 0x000fca0000000000 */
[----:B------:R-:W-:-:S07]  /*40850*/  SHF.L.U32 R48, R46, R47, RZ ;  /* 0x0000002f2e307219 */ /* 0x000fce00000006ff */
.L_x_2735:
[----:B------:R-:W-:Y:S05]  /*40860*/  BSYNC B3 ;  /* 0x0000000000037941 */ /* 0x000fea0003800000 */
.L_x_2733:
[C---:B------:R-:W-:Y:S01]  /*40870*/  LOP3.LUT P0, RZ, R48.reuse, 0x1800000, RZ, 0xc0, !PT ;  /* 0x0180000030ff7812 */ /* 0x040fe2000780c0ff */
[----:B------:R-:W-:Y:S01]  /*40880*/  IMAD.SHL.U32 R23, R23, 0x10000000, RZ ;  /* 0x1000000017177824 */ /* 0x000fe200078e00ff */
[----:B------:R-:W-:-:S04]  /*40890*/  LOP3.LUT R48, R48, 0x7fffff, RZ, 0xc0, !PT ;  /* 0x007fffff30307812 */ /* 0x000fc800078ec0ff */
[----:B------:R-:W-:-:S07]  /*408a0*/  LOP3.LUT R79, R23, 0xf0000000, R48, 0xe2, !PT ;  /* 0xf0000000174f7812 */ /* 0x000fce00078ee230 */
[----:B------:R-:W-:Y:S01]  /*408b0*/  @P0 LOP3.LUT R79, R79, 0x800000, RZ, 0xfc, !PT ;  /* 0x008000004f4f0812 */ /* 0x000fe200078efcff */
[----:B------:R-:W-:Y:S06]  /*408c0*/  BRA `(.L_x_2738) ;  /* 0x0000000000787947 */ /* 0x000fec0003800000 */
.L_x_2732:
[C---:B------:R-:W-:Y:S01]  /*408d0*/  LOP3.LUT P0, RZ, R46.reuse, 0x4, RZ, 0xc0, !PT ;  /* 0x000000042eff7812 */ /* 0x040fe2000780c0ff */
[----:B------:R-:W-:Y:S02]  /*408e0*/  IMAD.SHL.U32 R48, R46, 0x400000, RZ ;  /* 0x004000002e307824 */ /* 0x000fe400078e00ff */
[----:B------:R-:W-:-:S10]  /*408f0*/  VIADD R46, R47, 0x7f ;  /* 0x0000007f2f2e7836 */ /* 0x000fd40000000000 */
[----:B------:R-:W-:Y:S05]  /*40900*/  @!P0 BRA `(.L_x_2739) ;  /* 0x0000000000388947 */ /* 0x000fea0003800000 */
[----:B------:R-:W-:Y:S01]  /*40910*/  ISETP.GT.AND P0, PT, R47, 0x7e, PT ;  /* 0x0000007e2f00780c */ /* 0x000fe20003f04270 */
[----:B------:R-:W-:-:S12]  /*40920*/  BSSY B3, `(.L_x_2740) ;  /* 0x0000009000037945 */ /* 0x000fd80003800000 */
[----:B------:R-:W-:Y:S05]  /*40930*/  @P0 BRA `(.L_x_2741) ;  /* 0x00000000001c0947 */ /* 0x000fea0003800000 */
.L_x_2742:
[--C-:B------:R-:W-:Y:S02]  /*40940*/  SHF.R.U32.HI R47, RZ, 0x19, R48.reuse ;  /* 0x00000019ff2f7819 */ /* 0x100fe40000011630 */
[C---:B------:R-:W-:Y:S01]  /*40950*/  ISETP.LT.AND P1, PT, R46.reuse, 0xfd, PT ;  /* 0x000000fd2e00780c */ /* 0x040fe20003f21270 */
[----:B------:R-:W-:Y:S01]  /*40960*/  VIADD R46, R46, 0x1 ;  /* 0x000000012e2e7836 */ /* 0x000fe20000000000 */
[----:B------:R-:W-:Y:S02]  /*40970*/  LOP3.LUT R47, R47, 0x1, RZ, 0xc0, !PT ;  /* 0x000000012f2f7812 */ /* 0x000fe400078ec0ff */
[----:B------:R-:W-:Y:S02]  /*40980*/  SHF.R.U32.HI R48, RZ, 0x1, R48 ;  /* 0x00000001ff307819 */ /* 0x000fe40000011630 */
[----:B------:R-:W-:-:S13]  /*40990*/  ISETP.NE.U32.AND P0, PT, R47, 0x1, PT ;  /* 0x000000012f00780c */ /* 0x000fda0003f05070 */
[----:B------:R-:W-:Y:S05]  /*409a0*/  @!P0 BRA P1, `(.L_x_2742) ;  /* 0xfffffffc00e48947 */ /* 0x000fea000083ffff */
.L_x_2741:
[----:B------:R-:W-:Y:S05]  /*409b0*/  BSYNC B3 ;  /* 0x0000000000037941 */ /* 0x000fea0003800000 */
.L_x_2740:
[----:B------:R-:W-:-:S13]  /*409c0*/  LOP3.LUT P0, RZ, R48, 0x1000000, RZ, 0xc0, !PT ;  /* 0x0100000030ff7812 */ /* 0x000fda000780c0ff */
[----:B------:R-:W-:Y:S01]  /*409d0*/  @P0 LEA R79, R23, 0x7f800000, 0x1c ;  /* 0x7f800000174f0811 */ /* 0x000fe200078ee0ff */
[----:B------:R-:W-:Y:S06]  /*409e0*/  @P0 BRA `(.L_x_2738) ;  /* 0x0000000000300947 */ /* 0x000fec0003800000 */
.L_x_2739:
        /* <DEDUP_REMOVED lines=9> */
.L_x_2731:
[----:B------:R-:W-:Y:S01]  /*40a80*/  LEA R79, R23, 0x7f800000, 0x1c ;  /* 0x7f800000174f7811 */ /* 0x000fe200078ee0ff */
[----:B------:R-:W-:Y:S06]  /*40a90*/  BRA `(.L_x_2738) ;  /* 0x0000000000047947 */ /* 0x000fec0003800000 */
.L_x_2727:
[----:B------:R-:W-:-:S07]  /*40aa0*/  IMAD.SHL.U32 R79, R23, 0x10000000, RZ ;  /* 0x10000000174f7824 */ /* 0x000fce00078e00ff */
.L_x_2738:
[----:B------:R-:W-:Y:S05]  /*40ab0*/  BSYNC B2 ;  /* 0x0000000000027941 */ /* 0x000fea0003800000 */
.L_x_2726:
        /* <DEDUP_REMOVED lines=21> */
.L_x_2747:
[C---:B------:R-:W-:Y:S01]  /*40c10*/  LOP3.LUT P0, RZ, R46.reuse, 0x3, RZ, 0xc0, !PT ;  /* 0x000000032eff7812 */ /* 0x040fe2000780c0ff */
[----:B------:R-:W-:Y:S02]  /*40c20*/  IMAD.SHL.U32 R46, R46, 0x2, RZ ;  /* 0x000000022e2e7824 */ /* 0x000fe400078e00ff */
[----:B------:R-:W-:-:S10]  /*40c30*/  VIADD R47, R47, 0xffffffff ;  /* 0xffffffff2f2f7836 */ /* 0x000fd40000000000 */
[----:B------:R-:W-:Y:S05]  /*40c40*/  @!P0 BRA `(.L_x_2747) ;  /* 0xfffffffc00f08947 */ /* 0x000fea000383ffff */
[----:B------:R-:W-:Y:S05]  /*40c50*/  BSYNC B4 ;  /* 0x0000000000047941 */ /* 0x000fea0003800000 */
.L_x_2746:
[----:B------:R-:W-:Y:S05]  /*40c60*/  BSYNC B3 ;  /* 0x0000000000037941 */ /* 0x000fea0003800000 */
.L_x_2745:
        /* <DEDUP_REMOVED lines=31> */
.L_x_2754:
[----:B------:R-:W-:Y:S05]  /*40e60*/  BSYNC B4 ;  /* 0x0000000000047941 */ /* 0x000fea0003800000 */
.L_x_2753:
[----:B------:R-:W-:Y:S01]  /*40e70*/  IMAD.IADD R48, R47, 0x1, R48 ;  /* 0x000000012f307824 */ /* 0x000fe200078e0230 */
[----:B------:R-:W-:Y:S06]  /*40e80*/  BRA `(.L_x_2752) ;  /* 0x0000000000087947 */ /* 0x000fec0003800000 */
.L_x_2751:
[----:B------:R-:W-:-:S05]  /*40e90*/  VIADD R47, R47, 0x94 ;  /* 0x000000942f2f7836 */ /* 0x000fca0000000000 */
[----:B------:R-:W-:-:S07]  /*40ea0*/  SHF.L.U32 R48, R46, R47, RZ ;  /* 0x0000002f2e307219 */ /* 0x000fce00000006ff */
.L_x_2752:
[----:B------:R-:W-:Y:S05]  /*40eb0*/  BSYNC B3 ;  /* 0x0000000000037941 */ /* 0x000fea0003800000 */
.L_x_2750:
[C---:B------:R-:W-:Y:S01]  /*40ec0*/  LOP3.LUT P0, RZ, R48.reuse, 0x1800000, RZ, 0xc0, !PT ;  /* 0x0180000030ff7812 */ /* 0x040fe2000780c0ff */
[----:B------:R-:W-:Y:S01]  /*40ed0*/  IMAD.SHL.U32 R23, R23, 0x10000000, RZ ;  /* 0x1000000017177824 */ /* 0x000fe200078e00ff */
[----:B------:R-:W-:-:S04]  /*40ee0*/  LOP3.LUT R48, R48, 0x7fffff, RZ, 0xc0, !PT ;  /* 0x007fffff30307812 */ /* 0x000fc800078ec0ff */
[----:B------:R-:W-:-:S07]  /*40ef0*/  LOP3.LUT R78, R23, 0xf0000000, R48, 0xe2, !PT ;  /* 0xf0000000174e7812 */ /* 0x000fce00078ee230 */
[----:B------:R-:W-:Y:S01]  /*40f00*/  @P0 LOP3.LUT R78, R78, 0x800000, RZ, 0xfc, !PT ;  /* 0x008000004e4e0812 */ /* 0x000fe200078efcff */
[----:B------:R-:W-:Y:S06]  /*40f10*/  BRA `(.L_x_2755) ;  /* 0x0000000000787947 */ /* 0x000fec0003800000 */
.L_x_2749:
[C---:B------:R-:W-:Y:S01]  /*40f20*/  LOP3.LUT P0, RZ, R46.reuse, 0x4, RZ, 0xc0, !PT ;  /* 0x000000042eff7812 */ /* 0x040fe2000780c0ff */
[----:B------:R-:W-:Y:S02]  /*40f30*/  IMAD.SHL.U32 R48, R46, 0x400000, RZ ;  /* 0x004000002e307824 */ /* 0x000fe400078e00ff */
[----:B------:R-:W-:-:S10]  /*40f40*/  VIADD R46, R47, 0x7f ;  /* 0x0000007f2f2e7836 */ /* 0x000fd40000000000 */
[----:B------:R-:W-:Y:S05]  /*40f50*/  @!P0 BRA `(.L_x_2756) ;  /* 0x0000000000388947 */ /* 0x000fea0003800000 */
[----:B------:R-:W-:Y:S01]  /*40f60*/  ISETP.GT.AND P0, PT, R47, 0x7e, PT ;  /* 0x0000007e2f00780c */ /* 0x000fe20003f04270 */
[----:B------:R-:W-:-:S12]  /*40f70*/  BSSY B3, `(.L_x_2757) ;  /* 0x0000009000037945 */ /* 0x000fd80003800000 */
[----:B------:R-:W-:Y:S05]  /*40f80*/  @P0 BRA `(.L_x_2758) ;  /* 0x00000000001c0947 */ /* 0x000fea0003800000 */
.L_x_2759:
[--C-:B------:R-:W-:Y:S02]  /*40f90*/  SHF.R.U32.HI R47, RZ, 0x19, R48.reuse ;  /* 0x00000019ff2f7819 */ /* 0x100fe40000011630 */
[C---:B------:R-:W-:Y:S01]  /*40fa0*/  ISETP.LT.AND P1, PT, R46.reuse, 0xfd, PT ;  /* 0x000000fd2e00780c */ /* 0x040fe20003f21270 */
[----:B------:R-:W-:Y:S01]  /*40fb0*/  VIADD R46, R46, 0x1 ;  /* 0x000000012e2e7836 */ /* 0x000fe20000000000 */
[----:B------:R-:W-:Y:S02]  /*40fc0*/  LOP3.LUT R47, R47, 0x1, RZ, 0xc0, !PT ;  /* 0x000000012f2f7812 */ /* 0x000fe400078ec0ff */
[----:B------:R-:W-:Y:S02]  /*40fd0*/  SHF.R.U32.HI R48, RZ, 0x1, R48 ;  /* 0x00000001ff307819 */ /* 0x000fe40000011630 */
[----:B------:R-:W-:-:S13]  /*40fe0*/  ISETP.NE.U32.AND P0, PT, R47, 0x1, PT ;  /* 0x000000012f00780c */ /* 0x000fda0003f05070 */
[----:B------:R-:W-:Y:S05]  /*40ff0*/  @!P0 BRA P1, `(.L_x_2759) ;  /* 0xfffffffc00e48947 */ /* 0x000fea000083ffff */
.L_x_2758:
[----:B------:R-:W-:Y:S05]  /*41000*/  BSYNC B3 ;  /* 0x0000000000037941 */ /* 0x000fea0003800000 */
.L_x_2757:
[----:B------:R-:W-:-:S13]  /*41010*/  LOP3.LUT P0, RZ, R48, 0x1000000, RZ, 0xc0, !PT ;  /* 0x0100000030ff7812 */ /* 0x000fda000780c0ff */
[----:B------:R-:W-:Y:S01]  /*41020*/  @P0 LEA R78, R23, 0x7f800000, 0x1c ;  /* 0x7f800000174e0811 */ /* 0x000fe200078ee0ff */
[----:B------:R-:W-:Y:S06]  /*41030*/  @P0 BRA `(.L_x_2755) ;  /* 0x0000000000300947 */ /* 0x000fec0003800000 */
.L_x_2756:
        /* <DEDUP_REMOVED lines=9> */
.L_x_2748:
[----:B------:R-:W-:Y:S01]  /*410d0*/  LEA R78, R23, 0x7f800000, 0x1c ;  /* 0x7f800000174e7811 */ /* 0x000fe200078ee0ff */
[----:B------:R-:W-:Y:S06]  /*410e0*/  BRA `(.L_x_2755) ;  /* 0x0000000000047947 */ /* 0x000fec0003800000 */
.L_x_2744:
[----:B------:R-:W-:-:S07]  /*410f0*/  IMAD.SHL.U32 R78, R23, 0x10000000, RZ ;  /* 0x10000000174e7824 */ /* 0x000fce00078e00ff */
.L_x_2755:
[----:B------:R-:W-:Y:S05]  /*41100*/  BSYNC B2 ;  /* 0x0000000000027941 */ /* 0x000fea0003800000 */
.L_x_2743:
        /* <DEDUP_REMOVED lines=21> */
.L_x_2764:
[C---:B------:R-:W-:Y:S01]  /*41260*/  LOP3.LUT P0, RZ, R46.reuse, 0x3, RZ, 0xc0, !PT ;  /* 0x000000032eff7812 */ /* 0x040fe2000780c0ff */
[----:B------:R-:W-:Y:S02]  /*41270*/  IMAD.SHL.U32 R46, R46, 0x2, RZ ;  /* 0x000000022e2e7824 */ /* 0x000fe400078e00ff */
[----:B------:R-:W-:-:S10]  /*41280*/  VIADD R47, R47, 0xffffffff ;  /* 0xffffffff2f2f7836 */ /* 0x000fd40000000000 */
[----:B------:R-:W-:Y:S05]  /*41290*/  @!P0 BRA `(.L_x_2764) ;  /* 0xfffffffc00f08947 */ /* 0x000fea000383ffff */
[----:B------:R-:W-:Y:S05]  /*412a0*/  BSYNC B4 ;  /* 0x0000000000047941 */ /* 0x000fea0003800000 */
.L_x_2763:
[----:B------:R-:W-:Y:S05]  /*412b0*/  BSYNC B3 ;  /* 0x0000000000037941 */ /* 0x000fea0003800000 */
.L_x_2762:
        /* <DEDUP_REMOVED lines=31> */
.L_x_2771:
[----:B------:R-:W-:Y:S05]  /*414b0*/  BSYNC B4 ;  /* 0x0000000000047941 */ /* 0x000fea0003800000 */
.L_x_2770:
[----:B------:R-:W-:Y:S01]  /*414c0*/  IMAD.IADD R48, R50, 0x1, R47 ;  /* 0x0000000132307824 */ /* 0x000fe200078e022f */
[----:B------:R-:W-:Y:S06]  /*414d0*/  BRA `(.L_x_2769) ;  /* 0x0000000000087947 */ /* 0x000fec0003800000 */
.L_x_2768:
[----:B------:R-:W-:-:S05]  /*414e0*/  VIADD R47, R47, 0x94 ;  /* 0x000000942f2f7836 */ /* 0x000fca0000000000 */
[----:B------:R-:W-:-:S07]  /*414f0*/  SHF.L.U32 R48, R46, R47, RZ ;  /* 0x0000002f2e307219 */ /* 0x000fce00000006ff */
.L_x_2769:
[----:B------:R-:W-:Y:S05]  /*41500*/  BSYNC B3 ;  /* 0x0000000000037941 */ /* 0x000fea0003800000 */
.L_x_2767:
[C---:B------:R-:W-:Y:S01]  /*41510*/  LOP3.LUT P0, RZ, R48.reuse, 0x1800000, RZ, 0xc0, !PT ;  /* 0x0180000030ff7812 */ /* 0x040fe2000780c0ff */
[----:B------:R-:W-:Y:S01]  /*41520*/  IMAD.SHL.U32 R23, R23, 0x10000000, RZ ;  /* 0x1000000017177824 */ /* 0x000fe200078e00ff */
[----:B------:R-:W-:-:S04]  /*41530*/  LOP3.LUT R48, R48, 0x7fffff, RZ, 0xc0, !PT ;  /* 0x007fffff30307812 */ /* 0x000fc800078ec0ff */
[----:B------:R-:W-:-:S07]  /*41540*/  LOP3.LUT R77, R23, 0xf0000000, R48, 0xe2, !PT ;  /* 0xf0000000174d7812 */ /* 0x000fce00078ee230 */
[----:B------:R-:W-:Y:S01]  /*41550*/  @P0 LOP3.LUT R77, R77, 0x800000, RZ, 0xfc, !PT ;  /* 0x008000004d4d0812 */ /* 0x000fe200078efcff */
[----:B------:R-:W-:Y:S06]  /*41560*/  BRA `(.L_x_2772) ;  /* 0x0000000000787947 */ /* 0x000fec0003800000 */
.L_x_2766:
[C---:B------:R-:W-:Y:S01]  /*41570*/  LOP3.LUT P0, RZ, R46.reuse, 0x4, RZ, 0xc0, !PT ;  /* 0x000000042eff7812 */ /* 0x040fe2000780c0ff */
[----:B------:R-:W-:Y:S02]  /*41580*/  IMAD.SHL.U32 R48, R46, 0x400000, RZ ;  /* 0x004000002e307824 */ /* 0x000fe400078e00ff */
[----:B------:R-:W-:-:S10]  /*41590*/  VIADD R46, R47, 0x7f ;  /* 0x0000007f2f2e7836 */ /* 0x000fd40000000000 */
[----:B------:R-:W-:Y:S05]  /*415a0*/  @!P0 BRA `(.L_x_2773) ;  /* 0x0000000000388947 */ /* 0x000fea0003800000 */
[----:B------:R-:W-:Y:S01]  /*415b0*/  ISETP.GT.AND P0, PT, R47, 0x7e, PT ;  /* 0x0000007e2f00780c */ /* 0x000fe20003f04270 */
[----:B------:R-:W-:-:S12]  /*415c0*/  BSSY B3, `(.L_x_2774) ;  /* 0x0000009000037945 */ /* 0x000fd80003800000 */
[----:B------:R-:W-:Y:S05]  /*415d0*/  @P0 BRA `(.L_x_2775) ;  /* 0x00000000001c0947 */ /* 0x000fea0003800000 */
.L_x_2776:
[--C-:B------:R-:W-:Y:S02]  /*415e0*/  SHF.R.U32.HI R47, RZ, 0x19, R48.reuse ;  /* 0x00000019ff2f7819 */ /* 0x100fe40000011630 */
[C---:B------:R-:W-:Y:S01]  /*415f0*/  ISETP.LT.AND P1, PT, R46.reuse, 0xfd, PT ;  /* 0x000000fd2e00780c */ /* 0x040fe20003f21270 */
[----:B------:R-:W-:Y:S01]  /*41600*/  VIADD R46, R46, 0x1 ;  /* 0x000000012e2e7836 */ /* 0x000fe20000000000 */
[----:B------:R-:W-:Y:S02]  /*41610*/  LOP3.LUT R47, R47, 0x1, RZ, 0xc0, !PT ;  /* 0x000000012f2f7812 */ /* 0x000fe400078ec0ff */
[----:B------:R-:W-:Y:S02]  /*41620*/  SHF.R.U32.HI R48, RZ, 0x1, R48 ;  /* 0x00000001ff307819 */ /* 0x000fe40000011630 */
[----:B------:R-:W-:-:S13]  /*41630*/  ISETP.NE.U32.AND P0, PT, R47, 0x1, PT ;  /* 0x000000012f00780c */ /* 0x000fda0003f05070 */
[----:B------:R-:W-:Y:S05]  /*41640*/  @!P0 BRA P1, `(.L_x_2776) ;  /* 0xfffffffc00e48947 */ /* 0x000fea000083ffff */
.L_x_2775:
[----:B------:R-:W-:Y:S05]  /*41650*/  BSYNC B3 ;  /* 0x0000000000037941 */ /* 0x000fea0003800000 */
.L_x_2774:
[----:B------:R-:W-:-:S13]  /*41660*/  LOP3.LUT P0, RZ, R48, 0x1000000, RZ, 0xc0, !PT ;  /* 0x0100000030ff7812 */ /* 0x000fda000780c0ff */
[----:B------:R-:W-:Y:S01]  /*41670*/  @P0 LEA R77, R23, 0x7f800000, 0x1c ;  /* 0x7f800000174d0811 */ /* 0x000fe200078ee0ff */
[----:B------:R-:W-:Y:S06]  /*41680*/  @P0 BRA `(.L_x_2772) ;  /* 0x0000000000300947 */ /* 0x000fec0003800000 */
.L_x_2773:
        /* <DEDUP_REMOVED lines=9> */
.L_x_2765:
[----:B------:R-:W-:Y:S01]  /*41720*/  LEA R77, R23, 0x7f800000, 0x1c ;  /* 0x7f800000174d7811 */ /* 0x000fe200078ee0ff */
[----:B------:R-:W-:Y:S06]  /*41730*/  BRA `(.L_x_2772) ;  /* 0x0000000000047947 */ /* 0x000fec0003800000 */
.L_x_2761:
[----:B------:R-:W-:-:S07]  /*41740*/  IMAD.SHL.U32 R77, R23, 0x10000000, RZ ;  /* 0x10000000174d7824 */ /* 0x000fce00078e00ff */
.L_x_2772:
[----:B------:R-:W-:Y:S05]  /*41750*/  BSYNC B2 ;  /* 0x0000000000027941 */ /* 0x000fea0003800000 */
.L_x_2760:
        /* <DEDUP_REMOVED lines=21> */
.L_x_2781:
[C---:B------:R-:W-:Y:S01]  /*418b0*/  LOP3.LUT P0, RZ, R46.reuse, 0x3, RZ, 0xc0, !PT ;  /* 0x000000032eff7812 */ /* 0x040fe2000780c0ff */
[----:B------:R-:W-:Y:S02]  /*418c0*/  IMAD.SHL.U32 R46, R46, 0x2, RZ ;  /* 0x000000022e2e7824 */ /* 0x000fe400078e00ff */
[----:B------:R-:W-:-:S10]  /*418d0*/  VIADD R47, R47, 0xffffffff ;  /* 0xffffffff2f2f7836 */ /* 0x000fd40000000000 */
[----:B------:R-:W-:Y:S05]  /*418e0*/  @!P0 BRA `(.L_x_2781) ;  /* 0xfffffffc00f08947 */ /* 0x000fea000383ffff */
[----:B------:R-:W-:Y:S05]  /*418f0*/  BSYNC B4 ;  /* 0x0000000000047941 */ /* 0x000fea0003800000 */
.L_x_2780:
[----:B------:R-:W-:Y:S05]  /*41900*/  BSYNC B3 ;  /* 0x0000000000037941 */ /* 0x000fea0003800000 */
.L_x_2779:
        /* <DEDUP_REMOVED lines=31> */
.L_x_2788:
[----:B------:R-:W-:Y:S05]  /*41b00*/  BSYNC B4 ;  /* 0x0000000000047941 */ /* 0x000fea0003800000 */
.L_x_2787:
[----:B------:R-:W-:Y:S01]  /*41b10*/  IMAD.IADD R48, R50, 0x1, R47 ;  /* 0x0000000132307824 */ /* 0x000fe200078e022f */
[----:B------:R-:W-:Y:S06]  /*41b20*/  BRA `(.L_x_2786) ;  /* 0x0000000000087947 */ /* 0x000fec0003800000 */
.L_x_2785:
[----:B------:R-:W-:-:S05]  /*41b30*/  VIADD R47, R47, 0x94 ;  /* 0x000000942f2f7836 */ /* 0x000fca0000000000 */
[----:B------:R-:W-:-:S07]  /*41b40*/  SHF.L.U32 R48, R46, R47, RZ ;  /* 0x0000002f2e307219 */ /* 0x000fce00000006ff */
.L_x_2786:
[----:B------:R-:W-:Y:S05]  /*41b50*/  BSYNC B3 ;  /* 0x0000000000037941 */ /* 0x000fea0003800000 */
.L_x_2784:
[C---:B------:R-:W-:Y:S01]  /*41b60*/  LOP3.LUT P0, RZ, R48.reuse, 0x1800000, RZ, 0xc0, !PT ;  /* 0x0180000030ff7812 */ /* 0x040fe2000780c0ff */
[----:B------:R-:W-:Y:S01]  /*41b70*/  IMAD.SHL.U32 R23, R23, 0x10000000, RZ ;  /* 0x1000000017177824 */ /* 0x000fe200078e00ff */
[----:B------:R-:W-:-:S04]  /*41b80*/  LOP3.LUT R48, R48, 0x7fffff, RZ, 0xc0, !PT ;  /* 0x007fffff30307812 */ /* 0x000fc800078ec0ff */
[----:B------:R-:W-:-:S07]  /*41b90*/  LOP3.LUT R76, R23, 0xf0000000, R48, 0xe2, !PT ;  /* 0xf0000000174c7812 */ /* 0x000fce00078ee230 */
[----:B------:R-:W-:Y:S01]  /*41ba0*/  @P0 LOP3.LUT R76, R76, 0x800000, RZ, 0xfc, !PT ;  /* 0x008000004c4c0812 */ /* 0x000fe200078efcff */
[----:B------:R-:W-:Y:S06]  /*41bb0*/  BRA `(.L_x_2789) ;  /* 0x0000000000787947 */ /* 0x000fec0003800000 */
.L_x_2783:
[C---:B------:R-:W-:Y:S01]  /*41bc0*/  LOP3.LUT P0, RZ, R46.reuse, 0x4, RZ, 0xc0, !PT ;  /* 0x000000042eff7812 */ /* 0x040fe2000780c0ff */
[----:B------:R-:W-:Y:S02]  /*41bd0*/  IMAD.SHL.U32 R48, R46, 0x400000, RZ ;  /* 0x004000002e307824 */ /* 0x000fe400078e00ff */
[----:B------:R-:W-:-:S10]  /*41be0*/  VIADD R46, R47, 0x7f ;  /* 0x0000007f2f2e7836 */ /* 0x000fd40000000000 */
[----:B------:R-:W-:Y:S05]  /*41bf0*/  @!P0 BRA `(.L_x_2790) ;  /* 0x0000000000388947 */ /* 0x000fea0003800000 */
[----:B------:R-:W-:Y:S01]  /*41c00*/  ISETP.GT.AND P0, PT, R47, 0x7e, PT ;  /* 0x0000007e2f00780c */ /* 0x000fe20003f04270 */
[----:B------:R-:W-:-:S12]  /*41c10*/  BSSY B3, `(.L_x_2791) ;  /* 0x0000009000037945 */ /* 0x000fd80003800000 */
[----:B------:R-:W-:Y:S05]  /*41c20*/  @P0 BRA `(.L_x_2792) ;  /* 0x00000000001c0947 */ /* 0x000fea0003800000 */
.L_x_2793:
[--C-:B------:R-:W-:Y:S02]  /*41c30*/  SHF.R.U32.HI R47, RZ, 0x19, R48.reuse ;  /* 0x00000019ff2f7819 */ /* 0x100fe40000011630 */
[C---:B------:R-:W-:Y:S01]  /*41c40*/  ISETP.LT.AND P1, PT, R46.reuse, 0xfd, PT ;  /* 0x000000fd2e00780c */ /* 0x040fe20003f21270 */
[----:B------:R-:W-:Y:S01]  /*41c50*/  VIADD R46, R46, 0x1 ;  /* 0x000000012e2e7836 */ /* 0x000fe20000000000 */
[----:B------:R-:W-:Y:S02]  /*41c60*/  LOP3.LUT R47, R47, 0x1, RZ, 0xc0, !PT ;  /* 0x000000012f2f7812 */ /* 0x000fe400078ec0ff */
[----:B------:R-:W-:Y:S02]  /*41c70*/  SHF.R.U32.HI R48, RZ, 0x1, R48 ;  /* 0x00000001ff307819 */ /* 0x000fe40000011630 */
[----:B------:R-:W-:-:S13]  /*41c80*/  ISETP.NE.U32.AND P0, PT, R47, 0x1, PT ;  /* 0x000000012f00780c */ /* 0x000fda0003f05070 */
[----:B------:R-:W-:Y:S05]  /*41c90*/  @!P0 BRA P1, `(.L_x_2793) ;  /* 0xfffffffc00e48947 */ /* 0x000fea000083ffff */
.L_x_2792:
[----:B------:R-:W-:Y:S05]  /*41ca0*/  BSYNC B3 ;  /* 0x0000000000037941 */ /* 0x000fea0003800000 */
.L_x_2791:
[----:B------:R-:W-:-:S13]  /*41cb0*/  LOP3.LUT P0, RZ, R48, 0x1000000, RZ, 0xc0, !PT ;  /* 0x0100000030ff7812 */ /* 0x000fda000780c0ff */
[----:B------:R-:W-:Y:S01]  /*41cc0*/  @P0 LEA R76, R23, 0x7f800000, 0x1c ;  /* 0x7f800000174c0811 */ /* 0x000fe200078ee0ff */
[----:B------:R-:W-:Y:S06]  /*41cd0*/  @P0 BRA `(.L_x_2789) ;  /* 0x0000000000300947 */ /* 0x000fec0003800000 */
.L_x_2790:
        /* <DEDUP_REMOVED lines=9> */
.L_x_2782:
[----:B------:R-:W-:Y:S01]  /*41d70*/  LEA R76, R23, 0x7f800000, 0x1c ;  /* 0x7f800000174c7811 */ /* 0x000fe200078ee0ff */
[----:B------:R-:W-:Y:S06]  /*41d80*/  BRA `(.L_x_2789) ;  /* 0x0000000000047947 */ /* 0x000fec0003800000 */
.L_x_2778:
[----:B------:R-:W-:-:S07]  /*41d90*/  IMAD.SHL.U32 R76, R23, 0x10000000, RZ ;  /* 0x10000000174c7824 */ /* 0x000fce00078e00ff */
.L_x_2789:
[----:B------:R-:W-:Y:S05]  /*41da0*/  BSYNC B2 ;  /* 0x0000000000027941 */ /* 0x000fea0003800000 */
.L_x_2777:
        /* <DEDUP_REMOVED lines=19> */
.L_x_2798:
[C---:B------:R-:W-:Y:S01]  /*41ee0*/  LOP3.LUT P0, RZ, R47.reuse, 0x3, RZ, 0xc0, !PT ;  /* 0x000000032fff7812 */ /* 0x040fe2000780c0ff */
[----:B------:R-:W-:Y:S02]  /*41ef0*/  IMAD.SHL.U32 R47, R47, 0x2, RZ ;  /* 0x000000022f2f7824 */ /* 0x000fe400078e00ff */
[----:B------:R-:W-:-:S10]  /*41f00*/  VIADD R46, R46, 0xffffffff ;  /* 0xffffffff2e2e7836 */ /* 0x000fd40000000000 */
[----:B------:R-:W-:Y:S05]  /*41f10*/  @!P0 BRA `(.L_x_2798) ;  /* 0xfffffffc00f08947 */ /* 0x000fea000383ffff */
[----:B------:R-:W-:Y:S05]  /*41f20*/  BSYNC B4 ;  /* 0x0000000000047941 */ /* 0x000fea0003800000 */
.L_x_2797:
[----:B------:R-:W-:Y:S05]  /*41f30*/  BSYNC B3 ;  /* 0x0000000000037941 */ /* 0x000fea0003800000 */
.L_x_2796:
        /* <DEDUP_REMOVED lines=31> */
.L_x_2805:
[----:B------:R-:W-:Y:S05]  /*42130*/  BSYNC B4 ;  /* 0x0000000000047941 */ /* 0x000fea0003800000 */
.L_x_2804:
[----:B------:R-:W-:Y:S01]  /*42140*/  IMAD.IADD R48, R75, 0x1, R46 ;  /* 0x000000014b307824 */ /* 0x000fe200078e022e */
[----:B------:R-:W-:Y:S06]  /*42150*/  BRA `(.L_x_2803) ;  /* 0x0000000000087947 */ /* 0x000fec0003800000 */
.L_x_2802:
[----:B------:R-:W-:-:S05]  /*42160*/  VIADD R46, R46, 0x94 ;  /* 0x000000942e2e7836 */ /* 0x000fca0000000000 */
[----:B------:R-:W-:-:S07]  /*42170*/  SHF.L.U32 R48, R47, R46, RZ ;  /* 0x0000002e2f307219 */ /* 0x000fce00000006ff */
.L_x_2803:
[----:B------:R-:W-:Y:S05]  /*42180*/  BSYNC B3 ;  /* 0x0000000000037941 */ /* 0x000fea0003800000 */
.L_x_2801:
[C---:B------:R-:W-:Y:S01]  /*42190*/  LOP3.LUT P0, RZ, R48.reuse, 0x1800000, RZ, 0xc0, !PT ;  /* 0x0180000030ff7812 */ /* 0x040fe2000780c0ff */
[----:B------:R-:W-:Y:S01]  /*421a0*/  IMAD.SHL.U32 R23, R23, 0x10000000, RZ ;  /* 0x1000000017177824 */ /* 0x000fe200078e00ff */
[----:B------:R-:W-:-:S04]  /*421b0*/  LOP3.LUT R48, R48, 0x7fffff, RZ, 0xc0, !PT ;  /* 0x007fffff30307812 */ /* 0x000fc800078ec0ff */
[----:B------:R-:W-:-:S07]  /*421c0*/  LOP3.LUT R75, R23, 0xf0000000, R48, 0xe2, !PT ;  /* 0xf0000000174b7812 */ /* 0x000fce00078ee230 */
[----:B------:R-:W-:Y:S01]  /*421d0*/  @P0 LOP3.LUT R75, R75, 0x800000, RZ, 0xfc, !PT ;  /* 0x008000004b4b0812 */ /* 0x000fe200078efcff */
[----:B------:R-:W-:Y:S06]  /*421e0*/  BRA `(.L_x_2806) ;  /* 0x0000000000787947 */ /* 0x000fec0003800000 */
.L_x_2800:
[C---:B------:R-:W-:Y:S01]  /*421f0*/  LOP3.LUT P0, RZ, R47.reuse, 0x4, RZ, 0xc0, !PT ;  /* 0x000000042fff7812 */ /* 0x040fe2000780c0ff */
[----:B------:R-:W-:Y:S02]  /*42200*/  IMAD.SHL.U32 R48, R47, 0x400000, RZ ;  /* 0x004000002f307824 */ /* 0x000fe400078e00ff */
[----:B------:R-:W-:-:S10]  /*42210*/  VIADD R47, R46, 0x7f ;  /* 0x0000007f2e2f7836 */ /* 0x000fd40000000000 */
[----:B------:R-:W-:Y:S05]  /*42220*/  @!P0 BRA `(.L_x_2807) ;  /* 0x0000000000388947 */ /* 0x000fea0003800000 */
[----:B------:R-:W-:Y:S01]  /*42230*/  ISETP.GT.AND P0, PT, R46, 0x7e, PT ;  /* 0x0000007e2e00780c */ /* 0x000fe20003f04270 */
[----:B------:R-:W-:-:S12]  /*42240*/  BSSY B3, `(.L_x_2808) ;  /* 0x0000009000037945 */ /* 0x000fd80003800000 */
[----:B------:R-:W-:Y:S05]  /*42250*/  @P0 BRA `(.L_x_2809) ;  /* 0x00000000001c0947 */ /* 0x000fea0003800000 */
.L_x_2810:
[--C-:B------:R-:W-:Y:S02]  /*42260*/  SHF.R.U32.HI R46, RZ, 0x19, R48.reuse ;  /* 0x00000019ff2e7819 */ /* 0x100fe40000011630 */
[C---:B------:R-:W-:Y:S01]  /*42270*/  ISETP.LT.AND P1, PT, R47.reuse, 0xfd, PT ;  /* 0x000000fd2f00780c */ /* 0x040fe20003f21270 */
[----:B------:R-:W-:Y:S01]  /*42280*/  VIADD R47, R47, 0x1 ;  /* 0x000000012f2f7836 */ /* 0x000fe20000000000 */
[----:B------:R-:W-:Y:S02]  /*42290*/  LOP3.LUT R46, R46, 0x1, RZ, 0xc0, !PT ;  /* 0x000000012e2e7812 */ /* 0x000fe400078ec0ff */
[----:B------:R-:W-:Y:S02]  /*422a0*/  SHF.R.U32.HI R48, RZ, 0x1, R48 ;  /* 0x00000001ff307819 */ /* 0x000fe40000011630 */
[----:B------:R-:W-:-:S13]  /*422b0*/  ISETP.NE.U32.AND P0, PT, R46, 0x1, PT ;  /* 0x000000012e00780c */ /* 0x000fda0003f05070 */
[----:B------:R-:W-:Y:S05]  /*422c0*/  @!P0 BRA P1, `(.L_x_2810) ;  /* 0xfffffffc00e48947 */ /* 0x000fea000083ffff */
.L_x_2809:
[----:B------:R-:W-:Y:S05]  /*422d0*/  BSYNC B3 ;  /* 0x0000000000037941 */ /* 0x000fea0003800000 */
.L_x_2808:
[----:B------:R-:W-:-:S13]  /*422e0*/  LOP3.LUT P0, RZ, R48, 0x1000000, RZ, 0xc0, !PT ;  /* 0x0100000030ff7812 */ /* 0x000fda000780c0ff */
[----:B------:R-:W-:Y:S01]  /*422f0*/  @P0 LEA R75, R23, 0x7f800000, 0x1c ;  /* 0x7f800000174b0811 */ /* 0x000fe200078ee0ff */
[----:B------:R-:W-:Y:S06]  /*42300*/  @P0 BRA `(.L_x_2806) ;  /* 0x0000000000300947 */ /* 0x000fec0003800000 */
.L_x_2807:
        /* <DEDUP_REMOVED lines=9> */
.L_x_2799:
[----:B------:R-:W-:Y:S01]  /*423a0*/  LEA R75, R23, 0x7f800000, 0x1c ;  /* 0x7f800000174b7811 */ /* 0x000fe200078ee0ff */
[----:B------:R-:W-:Y:S06]  /*423b0*/  BRA `(.L_x_2806) ;  /* 0x0000000000047947 */ /* 0x000fec0003800000 */
.L_x_2795:
[----:B------:R-:W-:-:S07]  /*423c0*/  IMAD.SHL.U32 R75, R23, 0x10000000, RZ ;  /* 0x10000000174b7824 */ /* 0x000fce00078e00ff */
.L_x_2806:
[----:B------:R-:W-:Y:S05]  /*423d0*/  BSYNC B2 ;  /* 0x0000000000027941 */ /* 0x000fea0003800000 */
.L_x_2794:
        /* <DEDUP_REMOVED lines=19> */
.L_x_2815:
[C---:B------:R-:W-:Y:S01]  /*42510*/  LOP3.LUT P0, RZ, R47.reuse, 0x3, RZ, 0xc0, !PT ;  /* 0x000000032fff7812 */ /* 0x040fe2000780c0ff */
[----:B------:R-:W-:Y:S02]  /*42520*/  IMAD.SHL.U32 R47, R47, 0x2, RZ ;  /* 0x000000022f2f7824 */ /* 0x000fe400078e00ff */
[----:B------:R-:W-:-:S10]  /*42530*/  VIADD R46, R46, 0xffffffff ;  /* 0xffffffff2e2e7836 */ /* 0x000fd40000000000 */
[----:B------:R-:W-:Y:S05]  /*42540*/  @!P0 BRA `(.L_x_2815) ;  /* 0xfffffffc00f08947 */ /* 0x000fea000383ffff */
[----:B------:R-:W-:Y:S05]  /*42550*/  BSYNC B4 ;  /* 0x0000000000047941 */ /* 0x000fea0003800000 */
.L_x_2814:
[----:B------:R-:W-:Y:S05]  /*42560*/  BSYNC B3 ;  /* 0x0000000000037941 */ /* 0x000fea0003800000 */
.L_x_2813:
        /* <DEDUP_REMOVED lines=31> */
.L_x_2822:
[----:B------:R-:W-:Y:S05]  /*42760*/  BSYNC B4 ;  /* 0x0000000000047941 */ /* 0x000fea0003800000 */
.L_x_2821:
[----:B------:R-:W-:Y:S01]  /*42770*/  IMAD.IADD R48, R46, 0x1, R51 ;  /* 0x000000012e307824 */ /* 0x000fe200078e0233 */
[----:B------:R-:W-:Y:S06]  /*42780*/  BRA `(.L_x_2820) ;  /* 0x0000000000087947 */ /* 0x000fec0003800000 */
.L_x_2819:
[----:B------:R-:W-:-:S05]  /*42790*/  VIADD R46, R46, 0x94 ;  /* 0x000000942e2e7836 */ /* 0x000fca0000000000 */
[----:B------:R-:W-:-:S07]  /*427a0*/  SHF.L.U32 R48, R47, R46, RZ ;  /* 0x0000002e2f307219 */ /* 0x000fce00000006ff */
.L_x_2820:
[----:B------:R-:W-:Y:S05]  /*427b0*/  BSYNC B3 ;  /* 0x0000000000037941 */ /* 0x000fea0003800000 */
.L_x_2818:
[C---:B------:R-:W-:Y:S01]  /*427c0*/  LOP3.LUT P0, RZ, R48.reuse, 0x1800000, RZ, 0xc0, !PT ;  /* 0x0180000030ff7812 */ /* 0x040fe2000780c0ff */
[----:B------:R-:W-:Y:S01]  /*427d0*/  IMAD.SHL.U32 R23, R23, 0x10000000, RZ ;  /* 0x1000000017177824 */ /* 0x000fe200078e00ff */
[----:B------:R-:W-:-:S04]  /*427e0*/  LOP3.LUT R48, R48, 0x7fffff, RZ, 0xc0, !PT ;  /* 0x007fffff30307812 */ /* 0x000fc800078ec0ff */
[----:B------:R-:W-:-:S07]  /*427f0*/  LOP3.LUT R74, R23, 0xf0000000, R48, 0xe2, !PT ;  /* 0xf0000000174a7812 */ /* 0x000fce00078ee230 */
[----:B------:R-:W-:Y:S01]  /*42800*/  @P0 LOP3.LUT R74, R74, 0x800000, RZ, 0xfc, !PT ;  /* 0x008000004a4a0812 */ /* 0x000fe200078efcff */
[----:B------:R-:W-:Y:S06]  /*42810*/  BRA `(.L_x_2823) ;  /* 0x0000000000787947 */ /* 0x000fec0003800000 */
.L_x_2817:
[C---:B------:R-:W-:Y:S01]  /*42820*/  LOP3.LUT P0, RZ, R47.reuse, 0x4, RZ, 0xc0, !PT ;  /* 0x000000042fff7812 */ /* 0x040fe2000780c0ff */
[----:B------:R-:W-:Y:S02]  /*42830*/  IMAD.SHL.U32 R48, R47, 0x400000, RZ ;  /* 0x004000002f307824 */ /* 0x000fe400078e00ff */
[----:B------:R-:W-:-:S10]  /*42840*/  VIADD R47, R46, 0x7f ;  /* 0x0000007f2e2f7836 */ /* 0x000fd40000000000 */
[----:B------:R-:W-:Y:S05]  /*42850*/  @!P0 BRA `(.L_x_2824) ;  /* 0x0000000000388947 */ /* 0x000fea0003800000 */
[----:B------:R-:W-:Y:S01]  /*42860*/  ISETP.GT.AND P0, PT, R46, 0x7e, PT ;  /* 0x0000007e2e00780c */ /* 0x000fe20003f04270 */
[----:B------:R-:W-:-:S12]  /*42870*/  BSSY B3, `(.L_x_2825) ;  /* 0x0000009000037945 */ /* 0x000fd80003800000 */
[----:B------:R-:W-:Y:S05]  /*42880*/  @P0 BRA `(.L_x_2826) ;  /* 0x00000000001c0947 */ /* 0x000fea0003800000 */
.L_x_2827:
[--C-:B------:R-:W-:Y:S02]  /*42890*/  SHF.R.U32.HI R46, RZ, 0x19, R48.reuse ;  /* 0x00000019ff2e7819 */ /* 0x100fe40000011630 */
[C---:B------:R-:W-:Y:S01]  /*428a0*/  ISETP.LT.AND P1, PT, R47.reuse, 0xfd, PT ;  /* 0x000000fd2f00780c */ /* 0x040fe20003f21270 */
[----:B------:R-:W-:Y:S01]  /*428b0*/  VIADD R47, R47, 0x1 ;  /* 0x000000012f2f7836 */ /* 0x000fe20000000000 */
[----:B------:R-:W-:Y:S02]  /*428c0*/  LOP3.LUT R46, R46, 0x1, RZ, 0xc0, !PT ;  /* 0x000000012e2e7812 */ /* 0x000fe400078ec0ff */
[----:B------:R-:W-:Y:S02]  /*428d0*/  SHF.R.U32.HI R48, RZ, 0x1, R48 ;  /* 0x00000001ff307819 */ /* 0x000fe40000011630 */
[----:B------:R-:W-:-:S13]  /*428e0*/  ISETP.NE.U32.AND P0, PT, R46, 0x1, PT ;  /* 0x000000012e00780c */ /* 0x000fda0003f05070 */
[----:B------:R-:W-:Y:S05]  /*428f0*/  @!P0 BRA P1, `(.L_x_2827) ;  /* 0xfffffffc00e48947 */ /* 0x000fea000083ffff */
.L_x_2826:
[----:B------:R-:W-:Y:S05]  /*42900*/  BSYNC B3 ;  /* 0x0000000000037941 */ /* 0x000fea0003800000 */
.L_x_2825:
[----:B------:R-:W-:-:S13]  /*42910*/  LOP3.LUT P0, RZ, R48, 0x1000000, RZ, 0xc0, !PT ;  /* 0x0100000030ff7812 */ /* 0x000fda000780c0ff */
[----:B------:R-:W-:Y:S01]  /*42920*/  @P0 LEA R74, R23, 0x7f800000, 0x1c ;  /* 0x7f800000174a0811 */ /* 0x000fe200078ee0ff */
[----:B------:R-:W-:Y:S06]  /*42930*/  @P0 BRA `(.L_x_2823) ;  /* 0x0000000000300947 */ /* 0x000fec0003800000 */
.L_x_2824:
        /* <DEDUP_REMOVED lines=9> */
.L_x_2816:
[----:B------:R-:W-:Y:S01]  /*429d0*/  LEA R74, R23, 0x7f800000, 0x1c ;  /* 0x7f800000174a7811 */ /* 0x000fe200078ee0ff */
[----:B------:R-:W-:Y:S06]  /*429e0*/  BRA `(.L_x_2823) ;  /* 0x0000000000047947 */ /* 0x000fec0003800000 */
.L_x_2812:
[----:B------:R-:W-:-:S07]  /*429f0*/  IMAD.SHL.U32 R74, R23, 0x10000000, RZ ;  /* 0x10000000174a7824 */ /* 0x000fce00078e00ff */
.L_x_2823:
[----:B------:R-:W-:Y:S05]  /*42a00*/  BSYNC B2 ;  /* 0x0000000000027941 */ /* 0x000fea0003800000 */
.L_x_2811:
        /* <DEDUP_REMOVED lines=19> */
.L_x_2832:
[C---:B------:R-:W-:Y:S01]  /*42b40*/  LOP3.LUT P0, RZ, R47.reuse, 0x3, RZ, 0xc0, !PT ;  /* 0x000000032fff7812 */ /* 0x040fe2000780c0ff */
[----:B------:R-:W-:Y:S02]  /*42b50*/  IMAD.SHL.U32 R47, R47, 0x2, RZ ;  /* 0x000000022f2f7824 */ /* 0x000fe400078e00ff */
[----:B------:R-:W-:-:S10]  /*42b60*/  VIADD R46, R46, 0xffffffff ;  /* 0xffffffff2e2e7836 */ /* 0x000fd40000000000 */
[----:B------:R-:W-:Y:S05]  /*42b70*/  @!P0 BRA `(.L_x_2832) ;  /* 0xfffffffc00f08947 */ /* 0x000fea000383ffff */
[----:B------:R-:W-:Y:S05]  /*42b80*/  BSYNC B4 ;  /* 0x0000000000047941 */ /* 0x000fea0003800000 */
.L_x_2831:
[----:B------:R-:W-:Y:S05]  /*42b90*/  BSYNC B3 ;  /* 0x0000000000037941 */ /* 0x000fea0003800000 */
.L_x_2830:
        /* <DEDUP_REMOVED lines=31> */
.L_x_2839:
[----:B------:R-:W-:Y:S05]  /*42d90*/  BSYNC B4 ;  /* 0x0000000000047941 */ /* 0x000fea0003800000 */
.L_x_2838:
[----:B------:R-:W-:Y:S01]  /*42da0*/  IMAD.IADD R48, R46, 0x1, R51 ;  /* 0x000000012e307824 */ /* 0x000fe200078e0233 */
[----:B------:R-:W-:Y:S06]  /*42db0*/  BRA `(.L_x_2837) ;  /* 0x0000000000087947 */ /* 0x000fec0003800000 */
.L_x_2836:
[----:B------:R-:W-:-:S05]  /*42dc0*/  VIADD R46, R46, 0x94 ;  /* 0x000000942e2e7836 */ /* 0x000fca0000000000 */
[----:B------:R-:W-:-:S07]  /*42dd0*/  SHF.L.U32 R48, R47, R46, RZ ;  /* 0x0000002e2f307219 */ /* 0x000fce00000006ff */
.L_x_2837:
[----:B------:R-:W-:Y:S05]  /*42de0*/  BSYNC B3 ;  /* 0x0000000000037941 */ /* 0x000fea0003800000 */
.L_x_2835:
[C---:B------:R-:W-:Y:S01]  /*42df0*/  LOP3.LUT P0, RZ, R48.reuse, 0x1800000, RZ, 0xc0, !PT ;  /* 0x0180000030ff7812 */ /* 0x040fe2000780c0ff */
[----:B------:R-:W-:Y:S01]  /*42e00*/  IMAD.SHL.U32 R23, R23, 0x10000000, RZ ;  /* 0x1000000017177824 */ /* 0x000fe200078e00ff */
[----:B------:R-:W-:-:S04]  /*42e10*/  LOP3.LUT R46, R48, 0x7fffff, RZ, 0xc0, !PT ;  /* 0x007fffff302e7812 */ /* 0x000fc800078ec0ff */
[----:B------:R-:W-:-:S07]  /*42e20*/  LOP3.LUT R46, R23, 0xf0000000, R46, 0xe2, !PT ;  /* 0xf0000000172e7812 */ /* 0x000fce00078ee22e */
[----:B------:R-:W-:Y:S01]  /*42e30*/  @P0 LOP3.LUT R46, R46, 0x800000, RZ, 0xfc, !PT ;  /* 0x008000002e2e0812 */ /* 0x000fe200078efcff */
[----:B------:R-:W-:Y:S06]  /*42e40*/  BRA `(.L_x_2840) ;  /* 0x0000000000787947 */ /* 0x000fec0003800000 */
.L_x_2834:
[C---:B------:R-:W-:Y:S01]  /*42e50*/  LOP3.LUT P0, RZ, R47.reuse, 0x4, RZ, 0xc0, !PT ;  /* 0x000000042fff7812 */ /* 0x040fe2000780c0ff */
[----:B------:R-:W-:Y:S02]  /*42e60*/  IMAD.SHL.U32 R47, R47, 0x400000, RZ ;  /* 0x004000002f2f7824 */ /* 0x000fe400078e00ff */
[----:B------:R-:W-:-:S10]  /*42e70*/  VIADD R48, R46, 0x7f ;  /* 0x0000007f2e307836 */ /* 0x000fd40000000000 */
[----:B------:R-:W-:Y:S05]  /*42e80*/  @!P0 BRA `(.L_x_2841) ;  /* 0x0000000000388947 */ /* 0x000fea0003800000 */
[----:B------:R-:W-:Y:S01]  /*42e90*/  ISETP.GT.AND P0, PT, R46, 0x7e, PT ;  /* 0x0000007e2e00780c */ /* 0x000fe20003f04270 */
[----:B------:R-:W-:-:S12]  /*42ea0*/  BSSY B3, `(.L_x_2842) ;  /* 0x0000009000037945 */ /* 0x000fd80003800000 */
[----:B------:R-:W-:Y:S05]  /*42eb0*/  @P0 BRA `(.L_x_2843) ;  /* 0x00000000001c0947 */ /* 0x000fea0003800000 */
.L_x_2844:
[--C-:B------:R-:W-:Y:S02]  /*42ec0*/  SHF.R.U32.HI R46, RZ, 0x19, R47.reuse ;  /* 0x00000019ff2e7819 */ /* 0x100fe4000001162f */
[C---:B------:R-:W-:Y:S01]  /*42ed0*/  ISETP.LT.AND P1, PT, R48.reuse, 0xfd, PT ;  /* 0x000000fd3000780c */ /* 0x040fe20003f21270 */
[----:B------:R-:W-:Y:S01]  /*42ee0*/  VIADD R48, R48, 0x1 ;  /* 0x0000000130307836 */ /* 0x000fe20000000000 */
[----:B------:R-:W-:Y:S02]  /*42ef0*/  LOP3.LUT R46, R46, 0x1, RZ, 0xc0, !PT ;  /* 0x000000012e2e7812 */ /* 0x000fe400078ec0ff */
[----:B------:R-:W-:Y:S02]  /*42f00*/  SHF.R.U32.HI R47, RZ, 0x1, R47 ;  /* 0x00000001ff2f7819 */ /* 0x000fe4000001162f */
[----:B------:R-:W-:-:S13]  /*42f10*/  ISETP.NE.U32.AND P0, PT, R46, 0x1, PT ;  /* 0x000000012e00780c */ /* 0x000fda0003f05070 */
[----:B------:R-:W-:Y:S05]  /*42f20*/  @!P0 BRA P1, `(.L_x_2844) ;  /* 0xfffffffc00e48947 */ /* 0x000fea000083ffff */
.L_x_2843:
[----:B------:R-:W-:Y:S05]  /*42f30*/  BSYNC B3 ;  /* 0x0000000000037941 */ /* 0x000fea0003800000 */
.L_x_2842:
[----:B------:R-:W-:-:S13]  /*42f40*/  LOP3.LUT P0, RZ, R47, 0x1000000, RZ, 0xc0, !PT ;  /* 0x010000002fff7812 */ /* 0x000fda000780c0ff */
[----:B------:R-:W-:Y:S01]  /*42f50*/  @P0 LEA R46, R23, 0x7f800000, 0x1c ;  /* 0x7f800000172e0811 */ /* 0x000fe200078ee0ff */
[----:B------:R-:W-:Y:S06]  /*42f60*/  @P0 BRA `(.L_x_2840) ;  /* 0x0000000000300947 */ /* 0x000fec0003800000 */
.L_x_2841:
        /* <DEDUP_REMOVED lines=9> */
.L_x_2833:
[----:B------:R-:W-:Y:S01]  /*43000*/  LEA R46, R23, 0x7f800000, 0x1c ;  /* 0x7f800000172e7811 */ /* 0x000fe200078ee0ff */
[----:B------:R-:W-:Y:S06]  /*43010*/  BRA `(.L_x_2840) ;  /* 0x0000000000047947 */ /* 0x000fec0003800000 */
.L_x_2829:
[----:B------:R-:W-:-:S07]  /*43020*/  IMAD.SHL.U32 R46, R23, 0x10000000, RZ ;  /* 0x10000000172e7824 */ /* 0x000fce00078e00ff */
.L_x_2840:
[----:B------:R-:W-:Y:S05]  /*43030*/  BSYNC B2 ;  /* 0x0000000000027941 */ /* 0x000fea0003800000 */
.L_x_2828:
        /* <DEDUP_REMOVED lines=21> */
.L_x_2849:
[C---:B------:R-:W-:Y:S01]  /*43190*/  LOP3.LUT P0, RZ, R48.reuse, 0x3, RZ, 0xc0, !PT ;  /* 0x0000000330ff7812 */ /* 0x040fe2000780c0ff */
[----:B------:R-:W-:Y:S02]  /*431a0*/  IMAD.SHL.U32 R48, R48, 0x2, RZ ;  /* 0x0000000230307824 */ /* 0x000fe400078e00ff */
[----:B------:R-:W-:-:S10]  /*431b0*/  VIADD R47, R47, 0xffffffff ;  /* 0xffffffff2f2f7836 */ /* 0x000fd40000000000 */
[----:B------:R-:W-:Y:S05]  /*431c0*/  @!P0 BRA `(.L_x_2849) ;  /* 0xfffffffc00f08947 */ /* 0x000fea000383ffff */
[----:B------:R-:W-:Y:S05]  /*431d0*/  BSYNC B4 ;  /* 0x0000000000047941 */ /* 0x000fea0003800000 */
.L_x_2848:
[----:B------:R-:W-:Y:S05]  /*431e0*/  BSYNC B3 ;  /* 0x0000000000037941 */ /* 0x000fea0003800000 */
.L_x_2847:
        /* <DEDUP_REMOVED lines=31> */
.L_x_2856:
[----:B------:R-:W-:Y:S05]  /*433e0*/  BSYNC B4 ;  /* 0x0000000000047941 */ /* 0x000fea0003800000 */
.L_x_2855:
[----:B------:R-:W-:Y:S01]  /*433f0*/  IMAD.IADD R24, R47, 0x1, R52 ;  /* 0x000000012f187824 */ /* 0x000fe200078e0234 */
[----:B------:R-:W-:Y:S06]  /*43400*/  BRA `(.L_x_2854) ;  /* 0x0000000000087947 */ /* 0x000fec0003800000 */
.L_x_2853:
[----:B------:R-:W-:-:S05]  /*43410*/  VIADD R47, R47, 0x94 ;  /* 0x000000942f2f7836 */ /* 0x000fca0000000000 */
[----:B------:R-:W-:-:S07]  /*43420*/  SHF.L.U32 R24, R48, R47, RZ ;  /* 0x0000002f30187219 */ /* 0x000fce00000006ff */
.L_x_2854:
[----:B------:R-:W-:Y:S05]  /*43430*/  BSYNC B3 ;  /* 0x0000000000037941 */ /* 0x000fea0003800000 */
.L_x_2852:
[----:B------:R-:W-:Y:S01]  /*43440*/  LOP3.LUT P0, RZ, R24, 0x1800000, RZ, 0xc0, !PT ;  /* 0x0180000018ff7812 */ /* 0x000fe2000780c0ff */
[----:B------:R-:W-:Y:S01]  /*43450*/  IMAD.SHL.U32 R83, R46, 0x10000000, RZ ;  /* 0x100000002e537824 */ /* 0x000fe200078e00ff */
[----:B------:R-:W-:-:S04]  /*43460*/  LOP3.LUT R24, R24, 0x7fffff, RZ, 0xc0, !PT ;  /* 0x007fffff18187812 */ /* 0x000fc800078ec0ff */
[----:B------:R-:W-:-:S07]  /*43470*/  LOP3.LUT R83, R83, 0xf0000000, R24, 0xe2, !PT ;  /* 0xf000000053537812 */ /* 0x000fce00078ee218 */
[----:B------:R-:W-:Y:S01]  /*43480*/  @P0 LOP3.LUT R83, R83, 0x800000, RZ, 0xfc, !PT ;  /* 0x0080000053530812 */ /* 0x000fe200078efcff */
[----:B------:R-:W-:Y:S06]  /*43490*/  BRA `(.L_x_2857) ;  /* 0x0000000000807947 */ /* 0x000fec0003800000 */
.L_x_2851:
[C---:B------:R-:W-:Y:S01]  /*434a0*/  LOP3.LUT P0, RZ, R48.reuse, 0x4, RZ, 0xc0, !PT ;  /* 0x0000000430ff7812 */ /* 0x040fe2000780c0ff */
[----:B------:R-:W-:Y:S02]  /*434b0*/  IMAD.SHL.U32 R48, R48, 0x400000, RZ ;  /* 0x0040000030307824 */ /* 0x000fe400078e00ff */
[----:B------:R-:W-:-:S10]  /*434c0*/  VIADD R49, R47, 0x7f ;  /* 0x0000007f2f317836 */ /* 0x000fd40000000000 */
[----:B------:R-:W-:Y:S05]  /*434d0*/  @!P0 BRA `(.L_x_2858) ;  /* 0x00000000003c8947 */ /* 0x000fea0003800000 */
[----:B------:R-:W-:Y:S01]  /*434e0*/  ISETP.GT.AND P0, PT, R47, 0x7e, PT ;  /* 0x0000007e2f00780c */ /* 0x000fe20003f04270 */
[----:B------:R-:W-:-:S12]  /*434f0*/  BSSY B3, `(.L_x_2859) ;  /* 0x0000009000037945 */ /* 0x000fd80003800000 */
[----:B------:R-:W-:Y:S05]  /*43500*/  @P0 BRA `(.L_x_2860) ;  /* 0x00000000001c0947 */ /* 0x000fea0003800000 */
.L_x_2861:
[--C-:B------:R-:W-:Y:S02]  /*43510*/  SHF.R.U32.HI R47, RZ, 0x19, R48.reuse ;  /* 0x00000019ff2f7819 */ /* 0x100fe40000011630 */
[C---:B------:R-:W-:Y:S01]  /*43520*/  ISETP.LT.AND P1, PT, R49.reuse, 0xfd, PT ;  /* 0x000000fd3100780c */ /* 0x040fe20003f21270 */
[----:B------:R-:W-:Y:S01]  /*43530*/  VIADD R49, R49, 0x1 ;  /* 0x0000000131317836 */ /* 0x000fe20000000000 */
[----:B------:R-:W-:Y:S02]  /*43540*/  LOP3.LUT R47, R47, 0x1, RZ, 0xc0, !PT ;  /* 0x000000012f2f7812 */ /* 0x000fe400078ec0ff */
[----:B------:R-:W-:Y:S02]  /*43550*/  SHF.R.U32.HI R48, RZ, 0x1, R48 ;  /* 0x00000001ff307819 */ /* 0x000fe40000011630 */
[----:B------:R-:W-:-:S13]  /*43560*/  ISETP.NE.U32.AND P0, PT, R47, 0x1, PT ;  /* 0x000000012f00780c */ /* 0x000fda0003f05070 */
[----:B------:R-:W-:Y:S05]  /*43570*/  @!P0 BRA P1, `(.L_x_2861) ;  /* 0xfffffffc00e48947 */ /* 0x000fea000083ffff */
.L_x_2860:
[----:B------:R-:W-:Y:S05]  /*43580*/  BSYNC B3 ;  /* 0x0000000000037941 */ /* 0x000fea0003800000 */
.L_x_2859:
[----:B------:R-:W-:-:S13]  /*43590*/  LOP3.LUT P0, RZ, R48, 0x1000000, RZ, 0xc0, !PT ;  /* 0x0100000030ff7812 */ /* 0x000fda000780c0ff */
[----:B------:R-:W-:-:S04]  /*435a0*/  @P0 LOP3.LUT R24, R24, 0x80000000, RZ, 0xc0, !PT ;  /* 0x8000000018180812 */ /* 0x000fc800078ec0ff */
[----:B------:R-:W-:Y:S01]  /*435b0*/  @P0 LOP3.LUT R83, R24, 0x7f800000, RZ, 0xfc, !PT ;  /* 0x7f80000018530812 */ /* 0x000fe200078efcff */
[----:B------:R-:W-:Y:S06]  /*435c0*/  @P0 BRA `(.L_x_2857) ;  /* 0x0000000000340947 */ /* 0x000fec0003800000 */
.L_x_2858:
        /* <DEDUP_REMOVED lines=9> */
.L_x_2850:
[----:B------:R-:W-:-:S04]  /*43660*/  LOP3.LUT R24, R24, 0x80000000, RZ, 0xc0, !PT ;  /* 0x8000000018187812 */ /* 0x000fc800078ec0ff */
[----:B------:R-:W-:Y:S01]  /*43670*/  LOP3.LUT R83, R24, 0x7f800000, RZ, 0xfc, !PT ;  /* 0x7f80000018537812 */ /* 0x000fe200078efcff */
[----:B------:R-:W-:Y:S06]  /*43680*/  BRA `(.L_x_2857) ;  /* 0x0000000000047947 */ /* 0x000fec0003800000 */
.L_x_2846:
[----:B------:R-:W-:-:S07]  /*43690*/  IMAD.SHL.U32 R83, R46, 0x10000000, RZ ;  /* 0x100000002e537824 */ /* 0x000fce00078e00ff */
.L_x_2857:
[----:B------:R-:W-:Y:S05]  /*436a0*/  BSYNC B2 ;  /* 0x0000000000027941 */ /* 0x000fea0003800000 */
.L_x_2845:
        /* <DEDUP_REMOVED lines=20> */
.L_x_2866:
[C---:B------:R-:W-:Y:S01]  /*437f0*/  LOP3.LUT P0, RZ, R47.reuse, 0x3, RZ, 0xc0, !PT ;  /* 0x000000032fff7812 */ /* 0x040fe2000780c0ff */
[----:B------:R-:W-:Y:S02]  /*43800*/  IMAD.SHL.U32 R47, R47, 0x2, RZ ;  /* 0x000000022f2f7824 */ /* 0x000fe400078e00ff */
[----:B------:R-:W-:-:S10]  /*43810*/  VIADD R46, R46, 0xffffffff ;  /* 0xffffffff2e2e7836 */ /* 0x000fd40000000000 */
[----:B------:R-:W-:Y:S05]  /*43820*/  @!P0 BRA `(.L_x_2866) ;  /* 0xfffffffc00f08947 */ /* 0x000fea000383ffff */
[----:B------:R-:W-:Y:S05]  /*43830*/  BSYNC B4 ;  /* 0x0000000000047941 */ /* 0x000fea0003800000 */
.L_x_2865:
[----:B------:R-:W-:Y:S05]  /*43840*/  BSYNC B3 ;  /* 0x0000000000037941 */ /* 0x000fea0003800000 */
.L_x_2864:
        /* <DEDUP_REMOVED lines=31> */
.L_x_2873:
[----:B------:R-:W-:Y:S05]  /*43a40*/  BSYNC B4 ;  /* 0x0000000000047941 */ /* 0x000fea0003800000 */
.L_x_2872:
[----:B------:R-:W-:Y:S01]  /*43a50*/  IMAD.IADD R48, R46, 0x1, R51 ;  /* 0x000000012e307824 */ /* 0x000fe200078e0233 */
[----:B------:R-:W-:Y:S06]  /*43a60*/  BRA `(.L_x_2871) ;  /* 0x0000000000087947 */ /* 0x000fec0003800000 */
.L_x_2870:
[----:B------:R-:W-:-:S05]  /*43a70*/  VIADD R46, R46, 0x94 ;  /* 0x000000942e2e7836 */ /* 0x000fca0000000000 */
[----:B------:R-:W-:-:S07]  /*43a80*/  SHF.L.U32 R48, R47, R46, RZ ;  /* 0x0000002e2f307219 */ /* 0x000fce00000006ff */
.L_x_2871:
[----:B------:R-:W-:Y:S05]  /*43a90*/  BSYNC B3 ;  /* 0x0000000000037941 */ /* 0x000fea0003800000 */
.L_x_2869:
[----:B------:R-:W-:Y:S01]  /*43aa0*/  LOP3.LUT P0, RZ, R48, 0x1800000, RZ, 0xc0, !PT ;  /* 0x0180000030ff7812 */ /* 0x000fe2000780c0ff */
[----:B------:R-:W-:Y:S01]  /*43ab0*/  IMAD.SHL.U32 R47, R24, 0x10000000, RZ ;  /* 0x10000000182f7824 */ /* 0x000fe200078e00ff */
[----:B------:R-:W-:-:S04]  /*43ac0*/  LOP3.LUT R48, R48, 0x7fffff, RZ, 0xc0, !PT ;  /* 0x007fffff30307812 */ /* 0x000fc800078ec0ff */
[----:B------:R-:W-:-:S07]  /*43ad0*/  LOP3.LUT R82, R47, 0xf0000000, R48, 0xe2, !PT ;  /* 0xf00000002f527812 */ /* 0x000fce00078ee230 */
[----:B------:R-:W-:Y:S01]  /*43ae0*/  @P0 LOP3.LUT R82, R82, 0x800000, RZ, 0xfc, !PT ;  /* 0x0080000052520812 */ /* 0x000fe200078efcff */
[----:B------:R-:W-:Y:S06]  /*43af0*/  BRA `(.L_x_2874) ;  /* 0x0000000000787947 */ /* 0x000fec0003800000 */
.L_x_2868:
[C---:B------:R-:W-:Y:S01]  /*43b00*/  LOP3.LUT P0, RZ, R47.reuse, 0x4, RZ, 0xc0, !PT ;  /* 0x000000042fff7812 */ /* 0x040fe2000780c0ff */
[----:B------:R-:W-:Y:S02]  /*43b10*/  IMAD.SHL.U32 R47, R47, 0x400000, RZ ;  /* 0x004000002f2f7824 */ /* 0x000fe400078e00ff */
[----:B------:R-:W-:-:S10]  /*43b20*/  VIADD R48, R46, 0x7f ;  /* 0x0000007f2e307836 */ /* 0x000fd40000000000 */
[----:B------:R-:W-:Y:S05]  /*43b30*/  @!P0 BRA `(.L_x_2875) ;  /* 0x0000000000388947 */ /* 0x000fea0003800000 */
[----:B------:R-:W-:Y:S01]  /*43b40*/  ISETP.GT.AND P0, PT, R46, 0x7e, PT ;  /* 0x0000007e2e00780c */ /* 0x000fe20003f04270 */
[----:B------:R-:W-:-:S12]  /*43b50*/  BSSY B3, `(.L_x_2876) ;  /* 0x0000009000037945 */ /* 0x000fd80003800000 */
[----:B------:R-:W-:Y:S05]  /*43b60*/  @P0 BRA `(.L_x_2877) ;  /* 0x00000000001c0947 */ /* 0x000fea0003800000 */
.L_x_2878:
[--C-:B------:R-:W-:Y:S02]  /*43b70*/  SHF.R.U32.HI R46, RZ, 0x19, R47.reuse ;  /* 0x00000019ff2e7819 */ /* 0x100fe4000001162f */
[C---:B------:R-:W-:Y:S01]  /*43b80*/  ISETP.LT.AND P1, PT, R48.reuse, 0xfd, PT ;  /* 0x000000fd3000780c */ /* 0x040fe20003f21270 */
[----:B------:R-:W-:Y:S01]  /*43b90*/  VIADD R48, R48, 0x1 ;  /* 0x0000000130307836 */ /* 0x000fe20000000000 */
[----:B------:R-:W-:Y:S02]  /*43ba0*/  LOP3.LUT R46, R46, 0x1, RZ, 0xc0, !PT ;  /* 0x000000012e2e7812 */ /* 0x000fe400078ec0ff */
[----:B------:R-:W-:Y:S02]  /*43bb0*/  SHF.R.U32.HI R47, RZ, 0x1, R47 ;  /* 0x00000001ff2f7819 */ /* 0x000fe4000001162f */
[----:B------:R-:W-:-:S13]  /*43bc0*/  ISETP.NE.U32.AND P0, PT, R46, 0x1, PT ;  /* 0x000000012e00780c */ /* 0x000fda0003f05070 */
[----:B------:R-:W-:Y:S05]  /*43bd0*/  @!P0 BRA P1, `(.L_x_2878) ;  /* 0xfffffffc00e48947 */ /* 0x000fea000083ffff */
.L_x_2877:
[----:B------:R-:W-:Y:S05]  /*43be0*/  BSYNC B3 ;  /* 0x0000000000037941 */ /* 0x000fea0003800000 */
.L_x_2876:
[----:B------:R-:W-:-:S13]  /*43bf0*/  LOP3.LUT P0, RZ, R47, 0x1000000, RZ, 0xc0, !PT ;  /* 0x010000002fff7812 */ /* 0x000fda000780c0ff */
[----:B------:R-:W-:Y:S01]  /*43c00*/  @P0 LEA R82, R24, 0x7f800000, 0x1c ;  /* 0x7f80000018520811 */ /* 0x000fe200078ee0ff */
[----:B------:R-:W-:Y:S06]  /*43c10*/  @P0 BRA `(.L_x_2874) ;  /* 0x0000000000300947 */ /* 0x000fec0003800000 */
.L_x_2875:
        /* <DEDUP_REMOVED lines=9> */
.L_x_2867:
[----:B------:R-:W-:Y:S01]  /*43cb0*/  LEA R82, R24, 0x7f800000, 0x1c ;  /* 0x7f80000018527811 */ /* 0x000fe200078ee0ff */
[----:B------:R-:W-:Y:S06]  /*43cc0*/  BRA `(.L_x_2874) ;  /* 0x0000000000047947 */ /* 0x000fec0003800000 */
.L_x_2863:
[----:B------:R-:W-:-:S07]  /*43cd0*/  IMAD.SHL.U32 R82, R24, 0x10000000, RZ ;  /* 0x1000000018527824 */ /* 0x000fce00078e00ff */
.L_x_2874:
[----:B------:R-:W-:Y:S05]  /*43ce0*/  BSYNC B2 ;  /* 0x0000000000027941 */ /* 0x000fea0003800000 */
.L_x_2862:
        /* <DEDUP_REMOVED lines=19> */
.L_x_2883:
[C---:B------:R-:W-:Y:S01]  /*43e20*/  LOP3.LUT P0, RZ, R52.reuse, 0x3, RZ, 0xc0, !PT ;  /* 0x0000000334ff7812 */ /* 0x040fe2000780c0ff */
[----:B------:R-:W-:Y:S02]  /*43e30*/  IMAD.SHL.U32 R52, R52, 0x2, RZ ;  /* 0x0000000234347824 */ /* 0x000fe400078e00ff */
[----:B------:R-:W-:-:S10]  /*43e40*/  VIADD R49, R49, 0xffffffff ;  /* 0xffffffff31317836 */ /* 0x000fd40000000000 */
[----:B------:R-:W-:Y:S05]  /*43e50*/  @!P0 BRA `(.L_x_2883) ;  /* 0xfffffffc00f08947 */ /* 0x000fea000383ffff */
[----:B------:R-:W-:Y:S05]  /*43e60*/  BSYNC B4 ;  /* 0x0000000000047941 */ /* 0x000fea0003800000 */
.L_x_2882:
[----:B------:R-:W-:Y:S05]  /*43e70*/  BSYNC B3 ;  /* 0x0000000000037941 */ /* 0x000fea0003800000 */
.L_x_2881:
        /* <DEDUP_REMOVED lines=31> */
.L_x_2890:
[----:B------:R-:W-:Y:S05]  /*44070*/  BSYNC B4 ;  /* 0x0000000000047941 */ /* 0x000fea0003800000 */
.L_x_2889:
[----:B------:R-:W-:Y:S01]  /*44080*/  IMAD.IADD R50, R50, 0x1, R51 ;  /* 0x0000000132327824 */ /* 0x000fe200078e0233 */
[----:B------:R-:W-:Y:S06]  /*44090*/  BRA `(.L_x_2888) ;  /* 0x0000000000087947 */ /* 0x000fec0003800000 */
.L_x_2887:
[----:B------:R-:W-:-:S05]  /*440a0*/  VIADD R49, R49, 0x94 ;  /* 0x0000009431317836 */ /* 0x000fca0000000000 */
[----:B------:R-:W-:-:S07]  /*440b0*/  SHF.L.U32 R50, R52, R49, RZ ;  /* 0x0000003134327219 */ /* 0x000fce00000006ff */
.L_x_2888:
[----:B------:R-:W-:Y:S05]  /*440c0*/  BSYNC B3 ;  /* 0x0000000000037941 */ /* 0x000fea0003800000 */
.L_x_2886:
[----:B------:R-:W-:Y:S01]  /*440d0*/  LOP3.LUT P0, RZ, R50, 0x1800000, RZ, 0xc0, !PT ;  /* 0x0180000032ff7812 */ /* 0x000fe2000780c0ff */
[----:B------:R-:W-:Y:S01]  /*440e0*/  IMAD.SHL.U32 R81, R24, 0x10000000, RZ ;  /* 0x1000000018517824 */ /* 0x000fe200078e00ff */
[----:B------:R-:W-:-:S04]  /*440f0*/  LOP3.LUT R50, R50, 0x7fffff, RZ, 0xc0, !PT ;  /* 0x007fffff32327812 */ /* 0x000fc800078ec0ff */
[----:B------:R-:W-:-:S07]  /*44100*/  LOP3.LUT R81, R81, 0xf0000000, R50, 0xe2, !PT ;  /* 0xf000000051517812 */ /* 0x000fce00078ee232 */
[----:B------:R-:W-:Y:S01]  /*44110*/  @P0 LOP3.LUT R81, R81, 0x800000, RZ, 0xfc, !PT ;  /* 0x0080000051510812 */ /* 0x000fe200078efcff */
[----:B------:R-:W-:Y:S06]  /*44120*/  BRA `(.L_x_2891) ;  /* 0x0000000000787947 */ /* 0x000fec0003800000 */
.L_x_2885:
[C---:B------:R-:W-:Y:S01]  /*44130*/  LOP3.LUT P0, RZ, R52.reuse, 0x4, RZ, 0xc0, !PT ;  /* 0x0000000434ff7812 */ /* 0x040fe2000780c0ff */
[----:B------:R-:W-:Y:S02]  /*44140*/  IMAD.SHL.U32 R52, R52, 0x400000, RZ ;  /* 0x0040000034347824 */ /* 0x000fe400078e00ff */
[----:B------:R-:W-:-:S10]  /*44150*/  VIADD R46, R49, 0x7f ;  /* 0x0000007f312e7836 */ /* 0x000fd40000000000 */
[----:B------:R-:W-:Y:S05]  /*44160*/  @!P0 BRA `(.L_x_2892) ;  /* 0x0000000000388947 */ /* 0x000fea0003800000 */
[----:B------:R-:W-:Y:S01]  /*44170*/  ISETP.GT.AND P0, PT, R49, 0x7e, PT ;  /* 0x0000007e3100780c */ /* 0x000fe20003f04270 */
[----:B------:R-:W-:-:S12]  /*44180*/  BSSY B3, `(.L_x_2893) ;  /* 0x0000009000037945 */ /* 0x000fd80003800000 */
[----:B------:R-:W-:Y:S05]  /*44190*/  @P0 BRA `(.L_x_2894) ;  /* 0x00000000001c0947 */ /* 0x000fea0003800000 */
.L_x_2895:
[--C-:B------:R-:W-:Y:S02]  /*441a0*/  SHF.R.U32.HI R47, RZ, 0x19, R52.reuse ;  /* 0x00000019ff2f7819 */ /* 0x100fe40000011634 */
[C---:B------:R-:W-:Y:S01]  /*441b0*/  ISETP.LT.AND P1, PT, R46.reuse, 0xfd, PT ;  /* 0x000000fd2e00780c */ /* 0x040fe20003f21270 */
[----:B------:R-:W-:Y:S01]  /*441c0*/  VIADD R46, R46, 0x1 ;  /* 0x000000012e2e7836 */ /* 0x000fe20000000000 */
[----:B------:R-:W-:Y:S02]  /*441d0*/  LOP3.LUT R47, R47, 0x1, RZ, 0xc0, !PT ;  /* 0x000000012f2f7812 */ /* 0x000fe400078ec0ff */
[----:B------:R-:W-:Y:S02]  /*441e0*/  SHF.R.U32.HI R52, RZ, 0x1, R52 ;  /* 0x00000001ff347819 */ /* 0x000fe40000011634 */
[----:B------:R-:W-:-:S13]  /*441f0*/  ISETP.NE.U32.AND P0, PT, R47, 0x1, PT ;  /* 0x000000012f00780c */ /* 0x000fda0003f05070 */
[----:B------:R-:W-:Y:S05]  /*44200*/  @!P0 BRA P1, `(.L_x_2895) ;  /* 0xfffffffc00e48947 */ /* 0x000fea000083ffff */
.L_x_2894:
[----:B------:R-:W-:Y:S05]  /*44210*/  BSYNC B3 ;  /* 0x0000000000037941 */ /* 0x000fea0003800000 */
.L_x_2893:
[----:B------:R-:W-:-:S13]  /*44220*/  LOP3.LUT P0, RZ, R52, 0x1000000, RZ, 0xc0, !PT ;  /* 0x0100000034ff7812 */ /* 0x000fda000780c0ff */
[----:B------:R-:W-:Y:S01]  /*44230*/  @P0 LEA R81, R24, 0x7f800000, 0x1c ;  /* 0x7f80000018510811 */ /* 0x000fe200078ee0ff */
[----:B------:R-:W-:Y:S06]  /*44240*/  @P0 BRA `(.L_x_2891) ;  /* 0x0000000000300947 */ /* 0x000fec0003800000 */
.L_x_2892:
        /* <DEDUP_REMOVED lines=9> */
.L_x_2884:
[----:B------:R-:W-:Y:S01]  /*442e0*/  LEA R81, R24, 0x7f800000, 0x1c ;  /* 0x7f80000018517811 */ /* 0x000fe200078ee0ff */
[----:B------:R-:W-:Y:S06]  /*442f0*/  BRA `(.L_x_2891) ;  /* 0x0000000000047947 */ /* 0x000fec0003800000 */
.L_x_2880:
[----:B------:R-:W-:-:S07]  /*44300*/  IMAD.SHL.U32 R81, R24, 0x10000000, RZ ;  /* 0x1000000018517824 */ /* 0x000fce00078e00ff */
.L_x_2891:
[----:B------:R-:W-:Y:S05]  /*44310*/  BSYNC B2 ;  /* 0x0000000000027941 */ /* 0x000fea0003800000 */
.L_x_2879:
        /* <DEDUP_REMOVED lines=19> */
.L_x_2900:
[C---:B------:R-:W-:Y:S01]  /*44450*/  LOP3.LUT P0, RZ, R85.reuse, 0x3, RZ, 0xc0, !PT ;  /* 0x0000000355ff7812 */ /* 0x040fe2000780c0ff */
[----:B------:R-:W-:Y:S02]  /*44460*/  IMAD.SHL.U32 R85, R85, 0x2, RZ ;  /* 0x0000000255557824 */ /* 0x000fe400078e00ff */
[----:B------:R-:W-:-:S10]  /*44470*/  VIADD R46, R46, 0xffffffff ;  /* 0xffffffff2e2e7836 */ /* 0x000fd40000000000 */
[----:B------:R-:W-:Y:S05]  /*44480*/  @!P0 BRA `(.L_x_2900) ;  /* 0xfffffffc00f08947 */ /* 0x000fea000383ffff */
[----:B------:R-:W-:Y:S05]  /*44490*/  BSYNC B4 ;  /* 0x0000000000047941 */ /* 0x000fea0003800000 */
.L_x_2899:
[----:B------:R-:W-:Y:S05]  /*444a0*/  BSYNC B3 ;  /* 0x0000000000037941 */ /* 0x000fea0003800000 */
.L_x_2898:
        /* <DEDUP_REMOVED lines=31> */
.L_x_2907:
[----:B------:R-:W-:Y:S05]  /*446a0*/  BSYNC B4 ;  /* 0x0000000000047941 */ /* 0x000fea0003800000 */
.L_x_2906:
[----:B------:R-:W-:Y:S01]  /*446b0*/  IMAD.IADD R24, R24, 0x1, R51 ;  /* 0x0000000118187824 */ /* 0x000fe200078e0233 */
[----:B------:R-:W-:Y:S06]  /*446c0*/  BRA `(.L_x_2905) ;  /* 0x0000000000087947 */ /* 0x000fec0003800000 */
.L_x_2904:
[----:B------:R-:W-:-:S05]  /*446d0*/  VIADD R46, R46, 0x94 ;  /* 0x000000942e2e7836 */ /* 0x000fca0000000000 */
[----:B------:R-:W-:-:S07]  /*446e0*/  SHF.L.U32 R24, R85, R46, RZ ;  /* 0x0000002e55187219 */ /* 0x000fce00000006ff */
.L_x_2905:
[----:B------:R-:W-:Y:S05]  /*446f0*/  BSYNC B3 ;  /* 0x0000000000037941 */ /* 0x000fea0003800000 */
.L_x_2903:
[----:B------:R-:W-:Y:S01]  /*44700*/  LOP3.LUT P0, RZ, R24, 0x1800000, RZ, 0xc0, !PT ;  /* 0x0180000018ff7812 */ /* 0x000fe2000780c0ff */
[----:B------:R-:W-:Y:S01]  /*44710*/  IMAD.SHL.U32 R47, R50, 0x10000000, RZ ;  /* 0x10000000322f7824 */ /* 0x000fe200078e00ff */
[----:B------:R-:W-:-:S04]  /*44720*/  LOP3.LUT R24, R24, 0x7fffff, RZ, 0xc0, !PT ;  /* 0x007fffff18187812 */ /* 0x000fc800078ec0ff */
[----:B------:R-:W-:-:S07]  /*44730*/  LOP3.LUT R80, R47, 0xf0000000, R24, 0xe2, !PT ;  /* 0xf00000002f507812 */ /* 0x000fce00078ee218 */
[----:B------:R-:W-:Y:S01]  /*44740*/  @P0 LOP3.LUT R80, R80, 0x800000, RZ, 0xfc, !PT ;  /* 0x0080000050500812 */ /* 0x000fe200078efcff */
[----:B------:R-:W-:Y:S06]  /*44750*/  BRA `(.L_x_2908) ;  /* 0x0000000000787947 */ /* 0x000fec0003800000 */
.L_x_2902:
[C---:B------:R-:W-:Y:S01]  /*44760*/  LOP3.LUT P0, RZ, R85.reuse, 0x4, RZ, 0xc0, !PT ;  /* 0x0000000455ff7812 */ /* 0x040fe2000780c0ff */
[----:B------:R-:W-:Y:S02]  /*44770*/  IMAD.SHL.U32 R85, R85, 0x400000, RZ ;  /* 0x0040000055557824 */ /* 0x000fe400078e00ff */
[----:B------:R-:W-:-:S10]  /*44780*/  VIADD R24, R46, 0x7f ;  /* 0x0000007f2e187836 */ /* 0x000fd40000000000 */
[----:B------:R-:W-:Y:S05]  /*44790*/  @!P0 BRA `(.L_x_2909) ;  /* 0x0000000000388947 */ /* 0x000fea0003800000 */
[----:B------:R-:W-:Y:S01]  /*447a0*/  ISETP.GT.AND P0, PT, R46, 0x7e, PT ;  /* 0x0000007e2e00780c */ /* 0x000fe20003f04270 */
[----:B------:R-:W-:-:S12]  /*447b0*/  BSSY B3, `(.L_x_2910) ;  /* 0x0000009000037945 */ /* 0x000fd80003800000 */
[----:B------:R-:W-:Y:S05]  /*447c0*/  @P0 BRA `(.L_x_2911) ;  /* 0x00000000001c0947 */ /* 0x000fea0003800000 */
.L_x_2912:
[--C-:B------:R-:W-:Y:S02]  /*447d0*/  SHF.R.U32.HI R46, RZ, 0x19, R85.reuse ;  /* 0x00000019ff2e7819 */ /* 0x100fe40000011655 */
[C---:B------:R-:W-:Y:S01]  /*447e0*/  ISETP.LT.AND P1, PT, R24.reuse, 0xfd, PT ;  /* 0x000000fd1800780c */ /* 0x040fe20003f21270 */
[----:B------:R-:W-:Y:S01]  /*447f0*/  VIADD R24, R24, 0x1 ;  /* 0x0000000118187836 */ /* 0x000fe20000000000 */
[----:B------:R-:W-:Y:S02]  /*44800*/  LOP3.LUT R46, R46, 0x1, RZ, 0xc0, !PT ;  /* 0x000000012e2e7812 */ /* 0x000fe400078ec0ff */
[----:B------:R-:W-:Y:S02]  /*44810*/  SHF.R.U32.HI R85, RZ, 0x1, R85 ;  /* 0x00000001ff557819 */ /* 0x000fe40000011655 */
[----:B------:R-:W-:-:S13]  /*44820*/  ISETP.NE.U32.AND P0, PT, R46, 0x1, PT ;  /* 0x000000012e00780c */ /* 0x000fda0003f05070 */
[----:B------:R-:W-:Y:S05]  /*44830*/  @!P0 BRA P1, `(.L_x_2912) ;  /* 0xfffffffc00e48947 */ /* 0x000fea000083ffff */
.L_x_2911:
[----:B------:R-:W-:Y:S05]  /*44840*/  BSYNC B3 ;  /* 0x0000000000037941 */ /* 0x000fea0003800000 */
.L_x_2910:
[----:B------:R-:W-:-:S13]  /*44850*/  LOP3.LUT P0, RZ, R85, 0x1000000, RZ, 0xc0, !PT ;  /* 0x0100000055ff7812 */ /* 0x000fda000780c0ff */
[----:B------:R-:W-:Y:S01]  /*44860*/  @P0 LEA R80, R50, 0x7f800000, 0x1c ;  /* 0x7f80000032500811 */ /* 0x000fe200078ee0ff */
[----:B------:R-:W-:Y:S06]  /*44870*/  @P0 BRA `(.L_x_2908) ;  /* 0x0000000000300947 */ /* 0x000fec0003800000 */
.L_x_2909:
        /* <DEDUP_REMOVED lines=9> */
.L_x_2901:
[----:B------:R-:W-:Y:S01]  /*44910*/  LEA R80, R50, 0x7f800000, 0x1c ;  /* 0x7f80000032507811 */ /* 0x000fe200078ee0ff */
[----:B------:R-:W-:Y:S06]  /*44920*/  BRA `(.L_x_2908) ;  /* 0x0000000000047947 */ /* 0x000fec0003800000 */
.L_x_2897:
[----:B------:R-:W-:-:S07]  /*44930*/  IMAD.SHL.U32 R80, R50, 0x10000000, RZ ;  /* 0x1000000032507824 */ /* 0x000fce00078e00ff */
.L_x_2908:
[----:B------:R-:W-:Y:S05]  /*44940*/  BSYNC B2 ;  /* 0x0000000000027941 */ /* 0x000fea0003800000 */
.L_x_2896:
        /* <DEDUP_REMOVED lines=19> */
.L_x_2917:
[C---:B------:R-:W-:Y:S01]  /*44a80*/  LOP3.LUT P0, RZ, R52.reuse, 0x3, RZ, 0xc0, !PT ;  /* 0x0000000334ff7812 */ /* 0x040fe2000780c0ff */
[----:B------:R-:W-:Y:S02]  /*44a90*/  IMAD.SHL.U32 R52, R52, 0x2, RZ ;  /* 0x0000000234347824 */ /* 0x000fe400078e00ff */
[----:B------:R-:W-:-:S10]  /*44aa0*/  VIADD R24, R24, 0xffffffff ;  /* 0xffffffff18187836 */ /* 0x000fd40000000000 */
[----:B------:R-:W-:Y:S05]  /*44ab0*/  @!P0 BRA `(.L_x_2917) ;  /* 0xfffffffc00f08947 */ /* 0x000fea000383ffff */
[----:B------:R-:W-:Y:S05]  /*44ac0*/  BSYNC B4 ;  /* 0x0000000000047941 */ /* 0x000fea0003800000 */
.L_x_2916:
[----:B------:R-:W-:Y:S05]  /*44ad0*/  BSYNC B3 ;  /* 0x0000000000037941 */ /* 0x000fea0003800000 */
.L_x_2915:
        /* <DEDUP_REMOVED lines=31> */
.L_x_2924:
[----:B------:R-:W-:Y:S05]  /*44cd0*/  BSYNC B4 ;  /* 0x0000000000047941 */ /* 0x000fea0003800000 */
.L_x_2923:
[----:B------:R-:W-:Y:S01]  /*44ce0*/  IMAD.IADD R47, R50, 0x1, R51 ;  /* 0x00000001322f7824 */ /* 0x000fe200078e0233 */
[----:B------:R-:W-:Y:S06]  /*44cf0*/  BRA `(.L_x_2922) ;  /* 0x0000000000087947 */ /* 0x000fec0003800000 */
.L_x_2921:
[----:B------:R-:W-:-:S05]  /*44d00*/  VIADD R47, R24, 0x94 ;  /* 0x00000094182f7836 */ /* 0x000fca0000000000 */
[----:B------:R-:W-:-:S07]  /*44d10*/  SHF.L.U32 R47, R52, R47, RZ ;  /* 0x0000002f342f7219 */ /* 0x000fce00000006ff */
.L_x_2922:
[----:B------:R-:W-:Y:S05]  /*44d20*/  BSYNC B3 ;  /* 0x0000000000037941 */ /* 0x000fea0003800000 */
.L_x_2920:
[C---:B------:R-:W-:Y:S02]  /*44d30*/  LOP3.LUT P0, RZ, R47.reuse, 0x1800000, RZ, 0xc0, !PT ;  /* 0x018000002fff7812 */ /* 0x040fe4000780c0ff */
[----:B------:R-:W-:Y:S01]  /*44d40*/  LOP3.LUT R24, R47, 0x7fffff, RZ, 0xc0, !PT ;  /* 0x007fffff2f187812 */ /* 0x000fe200078ec0ff */
[----:B------:R-:W-:-:S05]  /*44d50*/  IMAD.SHL.U32 R47, R48, 0x10000000, RZ ;  /* 0x10000000302f7824 */ /* 0x000fca00078e00ff */
[----:B------:R-:W-:-:S05]  /*44d60*/  LOP3.LUT R24, R47, 0xf0000000, R24, 0xe2, !PT ;  /* 0xf00000002f187812 */ /* 0x000fca00078ee218 */
[----:B------:R-:W-:Y:S01]  /*44d70*/  @P0 LOP3.LUT R24, R24, 0x800000, RZ, 0xfc, !PT ;  /* 0x0080000018180812 */ /* 0x000fe200078efcff */
[----:B------:R-:W-:Y:S06]  /*44d80*/  BRA `(.L_x_2925) ;  /* 0x0000000000787947 */ /* 0x000fec0003800000 */
.L_x_2919:
[C---:B------:R-:W-:Y:S01]  /*44d90*/  LOP3.LUT P0, RZ, R52.reuse, 0x4, RZ, 0xc0, !PT ;  /* 0x0000000434ff7812 */ /* 0x040fe2000780c0ff */
[----:B------:R-:W-:Y:S02]  /*44da0*/  IMAD.SHL.U32 R52, R52, 0x400000, RZ ;  /* 0x0040000034347824 */ /* 0x000fe400078e00ff */
[----:B------:R-:W-:-:S10]  /*44db0*/  VIADD R46, R24, 0x7f ;  /* 0x0000007f182e7836 */ /* 0x000fd40000000000 */
[----:B------:R-:W-:Y:S05]  /*44dc0*/  @!P0 BRA `(.L_x_2926) ;  /* 0x0000000000388947 */ /* 0x000fea0003800000 */
[----:B------:R-:W-:Y:S01]  /*44dd0*/  ISETP.GT.AND P0, PT, R24, 0x7e, PT ;  /* 0x0000007e1800780c */ /* 0x000fe20003f04270 */
[----:B------:R-:W-:-:S12]  /*44de0*/  BSSY B3, `(.L_x_2927) ;  /* 0x0000009000037945 */ /* 0x000fd80003800000 */
[----:B------:R-:W-:Y:S05]  /*44df0*/  @P0 BRA `(.L_x_2928) ;  /* 0x00000000001c0947 */ /* 0x000fea0003800000 */
.L_x_2929:
[--C-:B------:R-:W-:Y:S02]  /*44e00*/  SHF.R.U32.HI R24, RZ, 0x19, R52.reuse ;  /* 0x00000019ff187819 */ /* 0x100fe40000011634 */
[C---:B------:R-:W-:Y:S01]  /*44e10*/  ISETP.LT.AND P1, PT, R46.reuse, 0xfd, PT ;  /* 0x000000fd2e00780c */ /* 0x040fe20003f21270 */
[----:B------:R-:W-:Y:S01]  /*44e20*/  VIADD R46, R46, 0x1 ;  /* 0x000000012e2e7836 */ /* 0x000fe20000000000 */
[----:B------:R-:W-:Y:S02]  /*44e30*/  LOP3.LUT R24, R24, 0x1, RZ, 0xc0, !PT ;  /* 0x0000000118187812 */ /* 0x000fe400078ec0ff */
[----:B------:R-:W-:Y:S02]  /*44e40*/  SHF.R.U32.HI R52, RZ, 0x1, R52 ;  /* 0x00000001ff347819 */ /* 0x000fe40000011634 */
[----:B------:R-:W-:-:S13]  /*44e50*/  ISETP.NE.U32.AND P0, PT, R24, 0x1, PT ;  /* 0x000000011800780c */ /* 0x000fda0003f05070 */
[----:B------:R-:W-:Y:S05]  /*44e60*/  @!P0 BRA P1, `(.L_x_2929) ;  /* 0xfffffffc00e48947 */ /* 0x000fea000083ffff */
.L_x_2928:
[----:B------:R-:W-:Y:S05]  /*44e70*/  BSYNC B3 ;  /* 0x0000000000037941 */ /* 0x000fea0003800000 */
.L_x_2927:
[----:B------:R-:W-:-:S13]  /*44e80*/  LOP3.LUT P0, RZ, R52, 0x1000000, RZ, 0xc0, !PT ;  /* 0x0100000034ff7812 */ /* 0x000fda000780c0ff */
[----:B------:R-:W-:Y:S01]  /*44e90*/  @P0 LEA R24, R48, 0x7f800000, 0x1c ;  /* 0x7f80000030180811 */ /* 0x000fe200078ee0ff */
[----:B------:R-:W-:Y:S06]  /*44ea0*/  @P0 BRA `(.L_x_2925) ;  /* 0x0000000000300947 */ /* 0x000fec0003800000 */
.L_x_2926:
        /* <DEDUP_REMOVED lines=9> */
.L_x_2918:
[----:B------:R-:W-:Y:S01]  /*44f40*/  LEA R24, R48, 0x7f800000, 0x1c ;  /* 0x7f80000030187811 */ /* 0x000fe200078ee0ff */
[----:B------:R-:W-:Y:S06]  /*44f50*/  BRA `(.L_x_2925) ;  /* 0x0000000000047947 */ /* 0x000fec0003800000 */
.L_x_2914:
[----:B------:R-:W-:-:S07]  /*44f60*/  IMAD.SHL.U32 R24, R48, 0x10000000, RZ ;  /* 0x1000000030187824 */ /* 0x000fce00078e00ff */
.L_x_2925:
[----:B------:R-:W-:Y:S05]  /*44f70*/  BSYNC B2 ;  /* 0x0000000000027941 */ /* 0x000fea0003800000 */
.L_x_2913:
        /* <DEDUP_REMOVED lines=19> */
.L_x_2934:
[C---:B------:R-:W-:Y:S01]  /*450b0*/  LOP3.LUT P0, RZ, R84.reuse, 0x3, RZ, 0xc0, !PT ;  /* 0x0000000354ff7812 */ /* 0x040fe2000780c0ff */
[----:B------:R-:W-:Y:S02]  /*450c0*/  IMAD.SHL.U32 R84, R84, 0x2, RZ ;  /* 0x0000000254547824 */ /* 0x000fe400078e00ff */
[----:B------:R-:W-:-:S10]  /*450d0*/  VIADD R49, R49, 0xffffffff ;  /* 0xffffffff31317836 */ /* 0x000fd40000000000 */
[----:B------:R-:W-:Y:S05]  /*450e0*/  @!P0 BRA `(.L_x_2934) ;  /* 0xfffffffc00f08947 */ /* 0x000fea000383ffff */
[----:B------:R-:W-:Y:S05]  /*450f0*/  BSYNC B4 ;  /* 0x0000000000047941 */ /* 0x000fea0003800000 */
.L_x_2933:
[----:B------:R-:W-:Y:S05]  /*45100*/  BSYNC B3 ;  /* 0x0000000000037941 */ /* 0x000fea0003800000 */
.L_x_2932:
        /* <DEDUP_REMOVED lines=31> */
.L_x_2941:
[----:B------:R-:W-:Y:S05]  /*45300*/  BSYNC B4 ;  /* 0x0000000000047941 */ /* 0x000fea0003800000 */
.L_x_2940:
[----:B------:R-:W-:Y:S01]  /*45310*/  IMAD.IADD R51, R51, 0x1, R52 ;  /* 0x0000000133337824 */ /* 0x000fe200078e0234 */
[----:B------:R-:W-:Y:S06]  /*45320*/  BRA `(.L_x_2939) ;  /* 0x0000000000087947 */ /* 0x000fec0003800000 */
.L_x_2938:
[----:B------:R-:W-:-:S05]  /*45330*/  VIADD R49, R49, 0x94 ;  /* 0x0000009431317836 */ /* 0x000fca0000000000 */
[----:B------:R-:W-:-:S07]  /*45340*/  SHF.L.U32 R51, R84, R49, RZ ;  /* 0x0000003154337219 */ /* 0x000fce00000006ff */
.L_x_2939:
[----:B------:R-:W-:Y:S05]  /*45350*/  BSYNC B3 ;  /* 0x0000000000037941 */ /* 0x000fea0003800000 */
.L_x_2937:
[C---:B------:R-:W-:Y:S01]  /*45360*/  LOP3.LUT P0, RZ, R51.reuse, 0x1800000, RZ, 0xc0, !PT ;  /* 0x0180000033ff7812 */ /* 0x040fe2000780c0ff */
[----:B------:R-:W-:Y:S01]  /*45370*/  IMAD.SHL.U32 R47, R50, 0x10000000, RZ ;  /* 0x10000000322f7824 */ /* 0x000fe200078e00ff */
[----:B------:R-:W-:-:S04]  /*45380*/  LOP3.LUT R48, R51, 0x7fffff, RZ, 0xc0, !PT ;  /* 0x007fffff33307812 */ /* 0x000fc800078ec0ff */
[----:B------:R-:W-:-:S07]  /*45390*/  LOP3.LUT R48, R47, 0xf0000000, R48, 0xe2, !PT ;  /* 0xf00000002f307812 */ /* 0x000fce00078ee230 */
[----:B------:R-:W-:Y:S01]  /*453a0*/  @P0 LOP3.LUT R48, R48, 0x800000, RZ, 0xfc, !PT ;  /* 0x0080000030300812 */ /* 0x000fe200078efcff */
[----:B------:R-:W-:Y:S06]  /*453b0*/  BRA `(.L_x_2942) ;  /* 0x0000000000787947 */ /* 0x000fec0003800000 */
.L_x_2936:
[C---:B------:R-:W-:Y:S01]  /*453c0*/  LOP3.LUT P0, RZ, R84.reuse, 0x4, RZ, 0xc0, !PT ;  /* 0x0000000454ff7812 */ /* 0x040fe2000780c0ff */
[----:B------:R-:W-:Y:S02]  /*453d0*/  IMAD.SHL.U32 R84, R84, 0x400000, RZ ;  /* 0x0040000054547824 */ /* 0x000fe400078e00ff */
[----:B------:R-:W-:-:S10]  /*453e0*/  VIADD R46, R49, 0x7f ;  /* 0x0000007f312e7836 */ /* 0x000fd40000000000 */
[----:B------:R-:W-:Y:S05]  /*453f0*/  @!P0 BRA `(.L_x_2943) ;  /* 0x0000000000388947 */ /* 0x000fea0003800000 */
[----:B------:R-:W-:Y:S01]  /*45400*/  ISETP.GT.AND P0, PT, R49, 0x7e, PT ;  /* 0x0000007e3100780c */ /* 0x000fe20003f04270 */
[----:B------:R-:W-:-:S12]  /*45410*/  BSSY B3, `(.L_x_2944) ;  /* 0x0000009000037945 */ /* 0x000fd80003800000 */
[----:B------:R-:W-:Y:S05]  /*45420*/  @P0 BRA `(.L_x_2945) ;  /* 0x00000000001c0947 */ /* 0x000fea0003800000 */
.L_x_2946:
[--C-:B------:R-:W-:Y:S02]  /*45430*/  SHF.R.U32.HI R47, RZ, 0x19, R84.reuse ;  /* 0x00000019ff2f7819 */ /* 0x100fe40000011654 */
[C---:B------:R-:W-:Y:S01]  /*45440*/  ISETP.LT.AND P1, PT, R46.reuse, 0xfd, PT ;  /* 0x000000fd2e00780c */ /* 0x040fe20003f21270 */
[----:B------:R-:W-:Y:S01]  /*45450*/  VIADD R46, R46, 0x1 ;  /* 0x000000012e2e7836 */ /* 0x000fe20000000000 */
[----:B------:R-:W-:Y:S02]  /*45460*/  LOP3.LUT R47, R47, 0x1, RZ, 0xc0, !PT ;  /* 0x000000012f2f7812 */ /* 0x000fe400078ec0ff */
[----:B------:R-:W-:Y:S02]  /*45470*/  SHF.R.U32.HI R84, RZ, 0x1, R84 ;  /* 0x00000001ff547819 */ /* 0x000fe40000011654 */
[----:B------:R-:W-:-:S13]  /*45480*/  ISETP.NE.U32.AND P0, PT, R47, 0x1, PT ;  /* 0x000000012f00780c */ /* 0x000fda0003f05070 */
[----:B------:R-:W-:Y:S05]  /*45490*/  @!P0 BRA P1, `(.L_x_2946) ;  /* 0xfffffffc00e48947 */ /* 0x000fea000083ffff */
.L_x_2945:
[----:B------:R-:W-:Y:S05]  /*454a0*/  BSYNC B3 ;  /* 0x0000000000037941 */ /* 0x000fea0003800000 */
.L_x_2944:
[----:B------:R-:W-:-:S13]  /*454b0*/  LOP3.LUT P0, RZ, R84, 0x1000000, RZ, 0xc0, !PT ;  /* 0x0100000054ff7812 */ /* 0x000fda000780c0ff */
[----:B------:R-:W-:Y:S01]  /*454c0*/  @P0 LEA R48, R50, 0x7f800000, 0x1c ;  /* 0x7f80000032300811 */ /* 0x000fe200078ee0ff */
[----:B------:R-:W-:Y:S06]  /*454d0*/  @P0 BRA `(.L_x_2942) ;  /* 0x0000000000300947 */ /* 0x000fec0003800000 */
.L_x_2943:
        /* <DEDUP_REMOVED lines=9> */
.L_x_2935:
[----:B------:R-:W-:Y:S01]  /*45570*/  LEA R48, R50, 0x7f800000, 0x1c ;  /* 0x7f80000032307811 */ /* 0x000fe200078ee0ff */
[----:B------:R-:W-:Y:S06]  /*45580*/  BRA `(.L_x_2942) ;  /* 0x0000000000047947 */ /* 0x000fec0003800000 */
.L_x_2931:
[----:B------:R-:W-:-:S07]  /*45590*/  IMAD.SHL.U32 R48, R50, 0x10000000, RZ ;  /* 0x1000000032307824 */ /* 0x000fce00078e00ff */
.L_x_2942:
[----:B------:R-:W-:Y:S05]  /*455a0*/  BSYNC B2 ;  /* 0x0000000000027941 */ /* 0x000fea0003800000 */
.L_x_2930:
        /* <DEDUP_REMOVED lines=19> */
.L_x_2951:
[C---:B------:R-:W-:Y:S01]  /*456e0*/  LOP3.LUT P0, RZ, R84.reuse, 0x3, RZ, 0xc0, !PT ;  /* 0x0000000354ff7812 */ /* 0x040fe2000780c0ff */
[----:B------:R-:W-:Y:S02]  /*456f0*/  IMAD.SHL.U32 R84, R84, 0x2, RZ ;  /* 0x0000000254547824 */ /* 0x000fe400078e00ff */
[----:B------:R-:W-:-:S10]  /*45700*/  VIADD R50, R50, 0xffffffff ;  /* 0xffffffff32327836 */ /* 0x000fd40000000000 */
[----:B------:R-:W-:Y:S05]  /*45710*/  @!P0 BRA `(.L_x_2951) ;  /* 0xfffffffc00f08947 */ /* 0x000fea000383ffff */
[----:B------:R-:W-:Y:S05]  /*45720*/  BSYNC B4 ;  /* 0x0000000000047941 */ /* 0x000fea0003800000 */
.L_x_2950:
[----:B------:R-:W-:Y:S05]  /*45730*/  BSYNC B3 ;  /* 0x0000000000037941 */ /* 0x000fea0003800000 */
.L_x_2949:
        /* <DEDUP_REMOVED lines=31> */
.L_x_2958:
[----:B------:R-:W-:Y:S05]  /*45930*/  BSYNC B4 ;  /* 0x0000000000047941 */ /* 0x000fea0003800000 */
.L_x_2957:
[----:B------:R-:W-:Y:S01]  /*45940*/  IMAD.IADD R52, R52, 0x1, R85 ;  /* 0x0000000134347824 */ /* 0x000fe200078e0255 */
[----:B------:R-:W-:Y:S06]  /*45950*/  BRA `(.L_x_2956) ;  /* 0x0000000000087947 */ /* 0x000fec0003800000 */
.L_x_2955:
[----:B------:R-:W-:-:S05]  /*45960*/  VIADD R47, R50, 0x94 ;  /* 0x00000094322f7836 */ /* 0x000fca0000000000 */
[----:B------:R-:W-:-:S07]  /*45970*/  SHF.L.U32 R52, R84, R47, RZ ;  /* 0x0000002f54347219 */ /* 0x000fce00000006ff */
.L_x_2956:
[----:B------:R-:W-:Y:S05]  /*45980*/  BSYNC B3 ;  /* 0x0000000000037941 */ /* 0x000fea0003800000 */
.L_x_2954:
[C---:B------:R-:W-:Y:S01]  /*45990*/  LOP3.LUT P0, RZ, R52.reuse, 0x1800000, RZ, 0xc0, !PT ;  /* 0x0180000034ff7812 */ /* 0x040fe2000780c0ff */
[----:B------:R-:W-:Y:S01]  /*459a0*/  IMAD.SHL.U32 R46, R51, 0x10000000, RZ ;  /* 0x10000000332e7824 */ /* 0x000fe200078e00ff */
[----:B------:R-:W-:-:S04]  /*459b0*/  LOP3.LUT R47, R52, 0x7fffff, RZ, 0xc0, !PT ;  /* 0x007fffff342f7812 */ /* 0x000fc800078ec0ff */
[----:B------:R-:W-:-:S07]  /*459c0*/  LOP3.LUT R47, R46, 0xf0000000, R47, 0xe2, !PT ;  /* 0xf00000002e2f7812 */ /* 0x000fce00078ee22f */
[----:B------:R-:W-:Y:S01]  /*459d0*/  @P0 LOP3.LUT R47, R47, 0x800000, RZ, 0xfc, !PT ;  /* 0x008000002f2f0812 */ /* 0x000fe200078efcff */
[----:B------:R-:W-:Y:S06]  /*459e0*/  BRA `(.L_x_2959) ;  /* 0x0000000000787947 */ /* 0x000fec0003800000 */
.L_x_2953:
[C---:B------:R-:W-:Y:S01]  /*459f0*/  LOP3.LUT P0, RZ, R84.reuse, 0x4, RZ, 0xc0, !PT ;  /* 0x0000000454ff7812 */ /* 0x040fe2000780c0ff */
[----:B------:R-:W-:Y:S02]  /*45a00*/  IMAD.SHL.U32 R84, R84, 0x400000, RZ ;  /* 0x0040000054547824 */ /* 0x000fe400078e00ff */
[----:B------:R-:W-:-:S10]  /*45a10*/  VIADD R46, R50, 0x7f ;  /* 0x0000007f322e7836 */ /* 0x000fd40000000000 */
[----:B------:R-:W-:Y:S05]  /*45a20*/  @!P0 BRA `(.L_x_2960) ;  /* 0x0000000000388947 */ /* 0x000fea0003800000 */
[----:B------:R-:W-:Y:S01]  /*45a30*/  ISETP.GT.AND P0, PT, R50, 0x7e, PT ;  /* 0x0000007e3200780c */ /* 0x000fe20003f04270 */
[----:B------:R-:W-:-:S12]  /*45a40*/  BSSY B3, `(.L_x_2961) ;  /* 0x0000009000037945 */ /* 0x000fd80003800000 */
[----:B------:R-:W-:Y:S05]  /*45a50*/  @P0 BRA `(.L_x_2962) ;  /* 0x00000000001c0947 */ /* 0x000fea0003800000 */
.L_x_2963:
[--C-:B------:R-:W-:Y:S02]  /*45a60*/  SHF.R.U32.HI R47, RZ, 0x19, R84.reuse ;  /* 0x00000019ff2f7819 */ /* 0x100fe40000011654 */
[C---:B------:R-:W-:Y:S01]  /*45a70*/  ISETP.LT.AND P1, PT, R46.reuse, 0xfd, PT ;  /* 0x000000fd2e00780c */ /* 0x040fe20003f21270 */
[----:B------:R-:W-:Y:S01]  /*45a80*/  VIADD R46, R46, 0x1 ;  /* 0x000000012e2e7836 */ /* 0x000fe20000000000 */
[----:B------:R-:W-:Y:S02]  /*45a90*/  LOP3.LUT R47, R47, 0x1, RZ, 0xc0, !PT ;  /* 0x000000012f2f7812 */ /* 0x000fe400078ec0ff */
[----:B------:R-:W-:Y:S02]  /*45aa0*/  SHF.R.U32.HI R84, RZ, 0x1, R84 ;  /* 0x00000001ff547819 */ /* 0x000fe40000011654 */
[----:B------:R-:W-:-:S13]  /*45ab0*/  ISETP.NE.U32.AND P0, PT, R47, 0x1, PT ;  /* 0x000000012f00780c */ /* 0x000fda0003f05070 */
[----:B------:R-:W-:Y:S05]  /*45ac0*/  @!P0 BRA P1, `(.L_x_2963) ;  /* 0xfffffffc00e48947 */ /* 0x000fea000083ffff */
.L_x_2962:
[----:B------:R-:W-:Y:S05]  /*45ad0*/  BSYNC B3 ;  /* 0x0000000000037941 */ /* 0x000fea0003800000 */
.L_x_2961:
[----:B------:R-:W-:-:S13]  /*45ae0*/  LOP3.LUT P0, RZ, R84, 0x1000000, RZ, 0xc0, !PT ;  /* 0x0100000054ff7812 */ /* 0x000fda000780c0ff */
[----:B------:R-:W-:Y:S01]  /*45af0*/  @P0 LEA R47, R51, 0x7f800000, 0x1c ;  /* 0x7f800000332f0811 */ /* 0x000fe200078ee0ff */
[----:B------:R-:W-:Y:S06]  /*45b00*/  @P0 BRA `(.L_x_2959) ;  /* 0x0000000000300947 */ /* 0x000fec0003800000 */
.L_x_2960:
        /* <DEDUP_REMOVED lines=9> */
.L_x_2952:
[----:B------:R-:W-:Y:S01]  /*45ba0*/  LEA R47, R51, 0x7f800000, 0x1c ;  /* 0x7f800000332f7811 */ /* 0x000fe200078ee0ff */
[----:B------:R-:W-:Y:S06]  /*45bb0*/  BRA `(.L_x_2959) ;  /* 0x0000000000047947 */ /* 0x000fec0003800000 */
.L_x_2948:
[----:B------:R-:W-:-:S07]  /*45bc0*/  IMAD.SHL.U32 R47, R51, 0x10000000, RZ ;  /* 0x10000000332f7824 */ /* 0x000fce00078e00ff */
.L_x_2959:
[----:B------:R-:W-:Y:S05]  /*45bd0*/  BSYNC B2 ;  /* 0x0000000000027941 */ /* 0x000fea0003800000 */
.L_x_2947:
        /* <DEDUP_REMOVED lines=19> */
.L_x_2968:
[C---:B------:R-:W-:Y:S01]  /*45d10*/  LOP3.LUT P0, RZ, R86.reuse, 0x3, RZ, 0xc0, !PT ;  /* 0x0000000356ff7812 */ /* 0x040fe2000780c0ff */
[----:B------:R-:W-:Y:S02]  /*45d20*/  IMAD.SHL.U32 R86, R86, 0x2, RZ ;  /* 0x0000000256567824 */ /* 0x000fe400078e00ff */
[----:B------:R-:W-:-:S10]  /*45d30*/  VIADD R51, R51, 0xffffffff ;  /* 0xffffffff33337836 */ /* 0x000fd40000000000 */
[----:B------:R-:W-:Y:S05]  /*45d40*/  @!P0 BRA `(.L_x_2968) ;  /* 0xfffffffc00f08947 */ /* 0x000fea000383ffff */
[----:B------:R-:W-:Y:S05]  /*45d50*/  BSYNC B4 ;  /* 0x0000000000047941 */ /* 0x000fea0003800000 */
.L_x_2967:
[----:B------:R-:W-:Y:S05]  /*45d60*/  BSYNC B3 ;  /* 0x0000000000037941 */ /* 0x000fea0003800000 */
.L_x_2966:
        /* <DEDUP_REMOVED lines=31> */
.L_x_2975:
[----:B------:R-:W-:Y:S05]  /*45f60*/  BSYNC B4 ;  /* 0x0000000000047941 */ /* 0x000fea0003800000 */
.L_x_2974:
[----:B------:R-:W-:Y:S01]  /*45f70*/  IMAD.IADD R84, R84, 0x1, R85 ;  /* 0x0000000154547824 */ /* 0x000fe200078e0255 */
[----:B------:R-:W-:Y:S06]  /*45f80*/  BRA `(.L_x_2973) ;  /* 0x0000000000087947 */ /* 0x000fec0003800000 */
.L_x_2972:
[----:B------:R-:W-:-:S05]  /*45f90*/  VIADD R51, R51, 0x94 ;  /* 0x0000009433337836 */ /* 0x000fca0000000000 */
[----:B------:R-:W-:-:S07]  /*45fa0*/  SHF.L.U32 R84, R86, R51, RZ ;  /* 0x0000003356547219 */ /* 0x000fce00000006ff */
.L_x_2973:
[----:B------:R-:W-:Y:S05]  /*45fb0*/  BSYNC B3 ;  /* 0x0000000000037941 */ /* 0x000fea0003800000 */
.L_x_2971:
[----:B------:R-:W-:Y:S01]  /*45fc0*/  LOP3.LUT P0, RZ, R84, 0x1800000, RZ, 0xc0, !PT ;  /* 0x0180000054ff7812 */ /* 0x000fe2000780c0ff */
[----:B------:R-:W-:Y:S01]  /*45fd0*/  IMAD.SHL.U32 R49, R52, 0x10000000, RZ ;  /* 0x1000000034317824 */ /* 0x000fe200078e00ff */
[----:B------:R-:W-:-:S04]  /*45fe0*/  LOP3.LUT R46, R84, 0x7fffff, RZ, 0xc0, !PT ;  /* 0x007fffff542e7812 */ /* 0x000fc800078ec0ff */
[----:B------:R-:W-:-:S07]  /*45ff0*/  LOP3.LUT R46, R49, 0xf0000000, R46, 0xe2, !PT ;  /* 0xf0000000312e7812 */ /* 0x000fce00078ee22e */
[----:B------:R-:W-:Y:S01]  /*46000*/  @P0 LOP3.LUT R46, R46, 0x800000, RZ, 0xfc, !PT ;  /* 0x008000002e2e0812 */ /* 0x000fe200078efcff */
[----:B------:R-:W-:Y:S06]  /*46010*/  BRA `(.L_x_2976) ;  /* 0x0000000000787947 */ /* 0x000fec0003800000 */
.L_x_2970:
[C---:B------:R-:W-:Y:S01]  /*46020*/  LOP3.LUT P0, RZ, R86.reuse, 0x4, RZ, 0xc0, !PT ;  /* 0x0000000456ff7812 */ /* 0x040fe2000780c0ff */
[----:B------:R-:W-:Y:S02]  /*46030*/  IMAD.SHL.U32 R86, R86, 0x400000, RZ ;  /* 0x0040000056567824 */ /* 0x000fe400078e00ff */
[----:B------:R-:W-:-:S10]  /*46040*/  VIADD R49, R51, 0x7f ;  /* 0x0000007f33317836 */ /* 0x000fd40000000000 */
[----:B------:R-:W-:Y:S05]  /*46050*/  @!P0 BRA `(.L_x_2977) ;  /* 0x0000000000388947 */ /* 0x000fea0003800000 */
[----:B------:R-:W-:Y:S01]  /*46060*/  ISETP.GT.AND P0, PT, R51, 0x7e, PT ;  /* 0x0000007e3300780c */ /* 0x000fe20003f04270 */
[----:B------:R-:W-:-:S12]  /*46070*/  BSSY B3, `(.L_x_2978) ;  /* 0x0000009000037945 */ /* 0x000fd80003800000 */
[----:B------:R-:W-:Y:S05]  /*46080*/  @P0 BRA `(.L_x_2979) ;  /* 0x00000000001c0947 */ /* 0x000fea0003800000 */
.L_x_2980:
[--C-:B------:R-:W-:Y:S02]  /*46090*/  SHF.R.U32.HI R46, RZ, 0x19, R86.reuse ;  /* 0x00000019ff2e7819 */ /* 0x100fe40000011656 */
[C---:B------:R-:W-:Y:S01]  /*460a0*/  ISETP.LT.AND P1, PT, R49.reuse, 0xfd, PT ;  /* 0x000000fd3100780c */ /* 0x040fe20003f21270 */
[----:B------:R-:W-:Y:S01]  /*460b0*/  VIADD R49, R49, 0x1 ;  /* 0x0000000131317836 */ /* 0x000fe20000000000 */
[----:B------:R-:W-:Y:S02]  /*460c0*/  LOP3.LUT R46, R46, 0x1, RZ, 0xc0, !PT ;  /* 0x000000012e2e7812 */ /* 0x000fe400078ec0ff */
[----:B------:R-:W-:Y:S02]  /*460d0*/  SHF.R.U32.HI R86, RZ, 0x1, R86 ;  /* 0x00000001ff567819 */ /* 0x000fe40000011656 */
[----:B------:R-:W-:-:S13]  /*460e0*/  ISETP.NE.U32.AND P0, PT, R46, 0x1, PT ;  /* 0x000000012e00780c */ /* 0x000fda0003f05070 */
[----:B------:R-:W-:Y:S05]  /*460f0*/  @!P0 BRA P1, `(.L_x_2980) ;  /* 0xfffffffc00e48947 */ /* 0x000fea000083ffff */
.L_x_2979:
[----:B------:R-:W-:Y:S05]  /*46100*/  BSYNC B3 ;  /* 0x0000000000037941 */ /* 0x000fea0003800000 */
.L_x_2978:
[----:B------:R-:W-:-:S13]  /*46110*/  LOP3.LUT P0, RZ, R86, 0x1000000, RZ, 0xc0, !PT ;  /* 0x0100000056ff7812 */ /* 0x000fda000780c0ff */
[----:B------:R-:W-:Y:S01]  /*46120*/  @P0 LEA R46, R52, 0x7f800000, 0x1c ;  /* 0x7f800000342e0811 */ /* 0x000fe200078ee0ff */
[----:B------:R-:W-:Y:S06]  /*46130*/  @P0 BRA `(.L_x_2976) ;  /* 0x0000000000300947 */ /* 0x000fec0003800000 */
.L_x_2977:
        /* <DEDUP_REMOVED lines=9> */
.L_x_2969:
[----:B------:R-:W-:Y:S01]  /*461d0*/  LEA R46, R52, 0x7f800000, 0x1c ;  /* 0x7f800000342e7811 */ /* 0x000fe200078ee0ff */
[----:B------:R-:W-:Y:S06]  /*461e0*/  BRA `(.L_x_2976) ;  /* 0x0000000000047947 */ /* 0x000fec0003800000 */
.L_x_2965:
[----:B------:R-:W-:-:S07]  /*461f0*/  IMAD.SHL.U32 R46, R52, 0x10000000, RZ ;  /* 0x10000000342e7824 */ /* 0x000fce00078e00ff */
.L_x_2976:
[----:B------:R-:W-:Y:S05]  /*46200*/  BSYNC B2 ;  /* 0x0000000000027941 */ /* 0x000fea0003800000 */
.L_x_2964:
        /* <DEDUP_REMOVED lines=18> */
.L_x_2985:
[C---:B------:R-:W-:Y:S01]  /*46330*/  LOP3.LUT P0, RZ, R86.reuse, 0x3, RZ, 0xc0, !PT ;  /* 0x0000000356ff7812 */ /* 0x040fe2000780c0ff */
[----:B------:R-:W-:Y:S02]  /*46340*/  IMAD.SHL.U32 R86, R86, 0x2, RZ ;  /* 0x0000000256567824 */ /* 0x000fe400078e00ff */
[----:B------:R-:W-:-:S10]  /*46350*/  VIADD R52, R52, 0xffffffff ;  /* 0xffffffff34347836 */ /* 0x000fd40000000000 */
[----:B------:R-:W-:Y:S05]  /*46360*/  @!P0 BRA `(.L_x_2985) ;  /* 0xfffffffc00f08947 */ /* 0x000fea000383ffff */
[----:B------:R-:W-:Y:S05]  /*46370*/  BSYNC B4 ;  /* 0x0000000000047941 */ /* 0x000fea0003800000 */
.L_x_2984:
[----:B------:R-:W-:Y:S05]  /*46380*/  BSYNC B3 ;  /* 0x0000000000037941 */ /* 0x000fea0003800000 */
.L_x_2983:
        /* <DEDUP_REMOVED lines=31> */
.L_x_2992:
[----:B------:R-:W-:Y:S05]  /*46580*/  BSYNC B4 ;  /* 0x0000000000047941 */ /* 0x000fea0003800000 */
.L_x_2991:
[----:B------:R-:W-:Y:S01]  /*46590*/  IMAD.IADD R84, R84, 0x1, R85 ;  /* 0x0000000154547824 */ /* 0x000fe200078e0255 */
[----:B------:R-:W-:Y:S06]  /*465a0*/  BRA `(.L_x_2990) ;  /* 0x0000000000087947 */ /* 0x000fec0003800000 */
.L_x_2989:
[----:B------:R-:W-:-:S05]  /*465b0*/  VIADD R49, R52, 0x94 ;  /* 0x0000009434317836 */ /* 0x000fca0000000000 */
[----:B------:R-:W-:-:S07]  /*465c0*/  SHF.L.U32 R84, R86, R49, RZ ;  /* 0x0000003156547219 */ /* 0x000fce00000006ff */
.L_x_2990:
[----:B------:R-:W-:Y:S05]  /*465d0*/  BSYNC B3 ;  /* 0x0000000000037941 */ /* 0x000fea0003800000 */
.L_x_2988:
        /* <DEDUP_REMOVED lines=8> */
.L_x_2987:
[C---:B------:R-:W-:Y:S01]  /*46660*/  LOP3.LUT P0, RZ, R86.reuse, 0x4, RZ, 0xc0, !PT ;  /* 0x0000000456ff7812 */ /* 0x040fe2000780c0ff */
[----:B------:R-:W-:Y:S02]  /*46670*/  IMAD.SHL.U32 R86, R86, 0x400000, RZ ;  /* 0x0040000056567824 */ /* 0x000fe400078e00ff */
[----:B------:R-:W-:-:S10]  /*46680*/  VIADD R50, R52, 0x7f ;  /* 0x0000007f34327836 */ /* 0x000fd40000000000 */
[----:B------:R-:W-:Y:S05]  /*46690*/  @!P0 BRA `(.L_x_2994) ;  /* 0x00000000003c8947 */ /* 0x000fea0003800000 */
[----:B------:R-:W-:Y:S01]  /*466a0*/  ISETP.GT.AND P0, PT, R52, 0x7e, PT ;  /* 0x0000007e3400780c */ /* 0x000fe20003f04270 */
[----:B------:R-:W-:-:S12]  /*466b0*/  BSSY B3, `(.L_x_2995) ;  /* 0x0000009000037945 */ /* 0x000fd80003800000 */
[----:B------:R-:W-:Y:S05]  /*466c0*/  @P0 BRA `(.L_x_2996) ;  /* 0x00000000001c0947 */ /* 0x000fea0003800000 */
.L_x_2997:
[--C-:B------:R-:W-:Y:S02]  /*466d0*/  SHF.R.U32.HI R49, RZ, 0x19, R86.reuse ;  /* 0x00000019ff317819 */ /* 0x100fe40000011656 */
[C---:B------:R-:W-:Y:S01]  /*466e0*/  ISETP.LT.AND P1, PT, R50.reuse, 0xfd, PT ;  /* 0x000000fd3200780c */ /* 0x040fe20003f21270 */
[----:B------:R-:W-:Y:S01]  /*466f0*/  VIADD R50, R50, 0x1 ;  /* 0x0000000132327836 */ /* 0x000fe20000000000 */
[----:B------:R-:W-:Y:S02]  /*46700*/  LOP3.LUT R49, R49, 0x1, RZ, 0xc0, !PT ;  /* 0x0000000131317812 */ /* 0x000fe400078ec0ff */
[----:B------:R-:W-:Y:S02]  /*46710*/  SHF.R.U32.HI R86, RZ, 0x1, R86 ;  /* 0x00000001ff567819 */ /* 0x000fe40000011656 */
[----:B------:R-:W-:-:S13]  /*46720*/  ISETP.NE.U32.AND P0, PT, R49, 0x1, PT ;  /* 0x000000013100780c */ /* 0x000fda0003f05070 */
[----:B------:R-:W-:Y:S05]  /*46730*/  @!P0 BRA P1, `(.L_x_2997) ;  /* 0xfffffffc00e48947 */ /* 0x000fea000083ffff */
.L_x_2996:
[----:B------:R-:W-:Y:S05]  /*46740*/  BSYNC B3 ;  /* 0x0000000000037941 */ /* 0x000fea0003800000 */
.L_x_2995:
[----:B------:R-:W-:-:S13]  /*46750*/  LOP3.LUT P0, RZ, R86, 0x1000000, RZ, 0xc0, !PT ;  /* 0x0100000056ff7812 */ /* 0x000fda000780c0ff */
[----:B------:R-:W-:-:S04]  /*46760*/  @P0 LOP3.LUT R49, R25, 0x80000000, RZ, 0xc0, !PT ;  /* 0x8000000019310812 */ /* 0x000fc800078ec0ff */
[----:B------:R-:W-:Y:S01]  /*46770*/  @P0 LOP3.LUT R49, R49, 0x7f800000, RZ, 0xfc, !PT ;  /* 0x7f80000031310812 */ /* 0x000fe200078efcff */
[----:B------:R-:W-:Y:S06]  /*46780*/  @P0 BRA `(.L_x_2993) ;  /* 0x0000000000400947 */ /* 0x000fec0003800000 */
.L_x_2994:
        /* <DEDUP_REMOVED lines=11> */
.L_x_2986:
[----:B------:R-:W-:-:S04]  /*46840*/  LOP3.LUT R25, R25, 0x80000000, RZ, 0xc0, !PT ;  /* 0x8000000019197812 */ /* 0x000fc800078ec0ff */
[----:B------:R-:W-:Y:S01]  /*46850*/  LOP3.LUT R49, R25, 0x7f800000, RZ, 0xfc, !PT ;  /* 0x7f80000019317812 */ /* 0x000fe200078efcff */
[----:B------:R-:W-:Y:S06]  /*46860*/  BRA `(.L_x_2993) ;  /* 0x0000000000087947 */ /* 0x000fec0003800000 */
.L_x_2982:
[----:B------:R-:W-:-:S05]  /*46870*/  LOP3.LUT R49, R49, 0x8, RZ, 0xc0, !PT ;  /* 0x0000000831317812 */ /* 0x000fca00078ec0ff */
[----:B------:R-:W-:-:S07]  /*46880*/  IMAD.SHL.U32 R49, R49, 0x10000000, RZ ;  /* 0x1000000031317824 */ /* 0x000fce00078e00ff */
.L_x_2993:
[----:B------:R-:W-:Y:S05]  /*46890*/  BSYNC B2 ;  /* 0x0000000000027941 */ /* 0x000fea0003800000 */
.L_x_2981:
        /* <DEDUP_REMOVED lines=19> */
.L_x_3002:
[C---:B------:R-:W-:Y:S01]  /*469d0*/  LOP3.LUT P0, RZ, R85.reuse, 0x3, RZ, 0xc0, !PT ;  /* 0x0000000355ff7812 */ /* 0x040fe2000780c0ff */
[----:B------:R-:W-:Y:S02]  /*469e0*/  IMAD.SHL.U32 R85, R85, 0x2, RZ ;  /* 0x0000000255557824 */ /* 0x000fe400078e00ff */
[----:B------:R-:W-:-:S10]  /*469f0*/  VIADD R84, R84, 0xffffffff ;  /* 0xffffffff54547836 */ /* 0x000fd40000000000 */
[----:B------:R-:W-:Y:S05]  /*46a00*/  @!P0 BRA `(.L_x_3002) ;  /* 0xfffffffc00f08947 */ /* 0x000fea000383ffff */
[----:B------:R-:W-:Y:S05]  /*46a10*/  BSYNC B4 ;  /* 0x0000000000047941 */ /* 0x000fea0003800000 */
.L_x_3001:
[----:B------:R-:W-:Y:S05]  /*46a20*/  BSYNC B3 ;  /* 0x0000000000037941 */ /* 0x000fea0003800000 */
.L_x_3000:
        /* <DEDUP_REMOVED lines=30> */
.L_x_3009:
[----:B------:R-:W-:Y:S05]  /*46c10*/  BSYNC B4 ;  /* 0x0000000000047941 */ /* 0x000fea0003800000 */
.L_x_3008:
[----:B------:R-:W-:Y:S01]  /*46c20*/  IMAD.IADD R51, R51, 0x1, R52 ;  /* 0x0000000133337824 */ /* 0x000fe200078e0234 */
[----:B------:R-:W-:Y:S06]  /*46c30*/  BRA `(.L_x_3007) ;  /* 0x0000000000087947 */ /* 0x000fec0003800000 */
.L_x_3006:
[----:B------:R-:W-:-:S05]  /*46c40*/  VIADD R84, R84, 0x94 ;  /* 0x0000009454547836 */ /* 0x000fca0000000000 */
[----:B------:R-:W-:-:S07]  /*46c50*/  SHF.L.U32 R51, R85, R84, RZ ;  /* 0x0000005455337219 */ /* 0x000fce00000006ff */
.L_x_3007:
[----:B------:R-:W-:Y:S05]  /*46c60*/  BSYNC B3 ;  /* 0x0000000000037941 */ /* 0x000fea0003800000 */
.L_x_3005:
[----:B------:R-:W-:Y:S02]  /*46c70*/  LOP3.LUT R25, R26, 0x8, RZ, 0xc0, !PT ;  /* 0x000000081a197812 */ /* 0x000fe400078ec0ff */
[C---:B------:R-:W-:Y:S02]  /*46c80*/  LOP3.LUT P0, RZ, R51.reuse, 0x1800000, RZ, 0xc0, !PT ;  /* 0x0180000033ff7812 */ /* 0x040fe4000780c0ff */
[----:B------:R-:W-:Y:S01]  /*46c90*/  LOP3.LUT R51, R51, 0x7fffff, RZ, 0xc0, !PT ;  /* 0x007fffff33337812 */ /* 0x000fe200078ec0ff */
[----:B------:R-:W-:-:S05]  /*46ca0*/  IMAD.SHL.U32 R50, R25, 0x10000000, RZ ;  /* 0x1000000019327824 */ /* 0x000fca00078e00ff */
[----:B------:R-:W-:-:S05]  /*46cb0*/  LOP3.LUT R89, R50, 0xf0000000, R51, 0xe2, !PT ;  /* 0xf000000032597812 */ /* 0x000fca00078ee233 */
[----:B------:R-:W-:Y:S01]  /*46cc0*/  @P0 LOP3.LUT R89, R89, 0x800000, RZ, 0xfc, !PT ;  /* 0x0080000059590812 */ /* 0x000fe200078efcff */
[----:B------:R-:W-:Y:S06]  /*46cd0*/  BRA `(.L_x_3010) ;  /* 0x0000000000887947 */ /* 0x000fec0003800000 */
.L_x_3004:
[C---:B------:R-:W-:Y:S01]  /*46ce0*/  LOP3.LUT P0, RZ, R85.reuse, 0x4, RZ, 0xc0, !PT ;  /* 0x0000000455ff7812 */ /* 0x040fe2000780c0ff */
[----:B------:R-:W-:Y:S02]  /*46cf0*/  IMAD.SHL.U32 R85, R85, 0x400000, RZ ;  /* 0x0040000055557824 */ /* 0x000fe400078e00ff */
[----:B------:R-:W-:-:S10]  /*46d00*/  VIADD R25, R84, 0x7f ;  /* 0x0000007f54197836 */ /* 0x000fd40000000000 */
[----:B------:R-:W-:Y:S05]  /*46d10*/  @!P0 BRA `(.L_x_3011) ;  /* 0x00000000003c8947 */ /* 0x000fea0003800000 */
[----:B------:R-:W-:Y:S01]  /*46d20*/  ISETP.GT.AND P0, PT, R84, 0x7e, PT ;  /* 0x0000007e5400780c */ /* 0x000fe20003f04270 */
[----:B------:R-:W-:-:S12]  /*46d30*/  BSSY B3, `(.L_x_3012) ;  /* 0x0000009000037945 */ /* 0x000fd80003800000 */
[----:B------:R-:W-:Y:S05]  /*46d40*/  @P0 BRA `(.L_x_3013) ;  /* 0x00000000001c0947 */ /* 0x000fea0003800000 */
.L_x_3014:
[--C-:B------:R-:W-:Y:S02]  /*46d50*/  SHF.R.U32.HI R50, RZ, 0x19, R85.reuse ;  /* 0x00000019ff327819 */ /* 0x100fe40000011655 */
[C---:B------:R-:W-:Y:S01]  /*46d60*/  ISETP.LT.AND P1, PT, R25.reuse, 0xfd, PT ;  /* 0x000000fd1900780c */ /* 0x040fe20003f21270 */
[----:B------:R-:W-:Y:S01]  /*46d70*/  VIADD R25, R25, 0x1 ;  /* 0x0000000119197836 */ /* 0x000fe20000000000 */
[----:B------:R-:W-:Y:S02]  /*46d80*/  LOP3.LUT R50, R50, 0x1, RZ, 0xc0, !PT ;  /* 0x0000000132327812 */ /* 0x000fe400078ec0ff */
[----:B------:R-:W-:Y:S02]  /*46d90*/  SHF.R.U32.HI R85, RZ, 0x1, R85 ;  /* 0x00000001ff557819 */ /* 0x000fe40000011655 */
[----:B------:R-:W-:-:S13]  /*46da0*/  ISETP.NE.U32.AND P0, PT, R50, 0x1, PT ;  /* 0x000000013200780c */ /* 0x000fda0003f05070 */
[----:B------:R-:W-:Y:S05]  /*46db0*/  @!P0 BRA P1, `(.L_x_3014) ;  /* 0xfffffffc00e48947 */ /* 0x000fea000083ffff */
.L_x_3013:
[----:B------:R-:W-:Y:S05]  /*46dc0*/  BSYNC B3 ;  /* 0x0000000000037941 */ /* 0x000fea0003800000 */
.L_x_3012:
[----:B------:R-:W-:-:S13]  /*46dd0*/  LOP3.LUT P0, RZ, R85, 0x1000000, RZ, 0xc0, !PT ;  /* 0x0100000055ff7812 */ /* 0x000fda000780c0ff */
[----:B------:R-:W-:-:S04]  /*46de0*/  @P0 LOP3.LUT R89, R26, 0x8, RZ, 0xc0, !PT ;  /* 0x000000081a590812 */ /* 0x000fc800078ec0ff */
[----:B------:R-:W-:Y:S01]  /*46df0*/  @P0 LEA R89, R89, 0x7f800000, 0x1c ;  /* 0x7f80000059590811 */ /* 0x000fe200078ee0ff */
[----:B------:R-:W-:Y:S06]  /*46e00*/  @P0 BRA `(.L_x_3010) ;  /* 0x00000000003c0947 */ /* 0x000fec0003800000 */
.L_x_3011:
        /* <DEDUP_REMOVED lines=10> */
.L_x_3003:
[----:B------:R-:W-:-:S04]  /*46eb0*/  LOP3.LUT R89, R26, 0x8, RZ, 0xc0, !PT ;  /* 0x000000081a597812 */ /* 0x000fc800078ec0ff */
[----:B------:R-:W-:Y:S01]  /*46ec0*/  LEA R89, R89, 0x7f800000, 0x1c ;  /* 0x7f80000059597811 */ /* 0x000fe200078ee0ff */
[----:B------:R-:W-:Y:S06]  /*46ed0*/  BRA `(.L_x_3010) ;  /* 0x0000000000087947 */ /* 0x000fec0003800000 */
.L_x_2999:
[----:B------:R-:W-:-:S05]  /*46ee0*/  LOP3.LUT R89, R26, 0x8, RZ, 0xc0, !PT ;  /* 0x000000081a597812 */ /* 0x000fca00078ec0ff */
[----:B------:R-:W-:-:S07]  /*46ef0*/  IMAD.SHL.U32 R89, R89, 0x10000000, RZ ;  /* 0x1000000059597824 */ /* 0x000fce00078e00ff */
.L_x_3010:
[----:B------:R-:W-:Y:S05]  /*46f00*/  BSYNC B2 ;  /* 0x0000000000027941 */ /* 0x000fea0003800000 */
.L_x_2998:
        /* <DEDUP_REMOVED lines=19> */
.L_x_3019:
[C---:B------:R-:W-:Y:S01]  /*47040*/  LOP3.LUT P0, RZ, R87.reuse, 0x3, RZ, 0xc0, !PT ;  /* 0x0000000357ff7812 */ /* 0x040fe2000780c0ff */
[----:B------:R-:W-:Y:S02]  /*47050*/  IMAD.SHL.U32 R87, R87, 0x2, RZ ;  /* 0x0000000257577824 */ /* 0x000fe400078e00ff */
[----:B------:R-:W-:-:S10]  /*47060*/  VIADD R84, R84, 0xffffffff ;  /* 0xffffffff54547836 */ /* 0x000fd40000000000 */
[----:B------:R-:W-:Y:S05]  /*47070*/  @!P0 BRA `(.L_x_3019) ;  /* 0xfffffffc00f08947 */ /* 0x000fea000383ffff */
[----:B------:R-:W-:Y:S05]  /*47080*/  BSYNC B4 ;  /* 0x0000000000047941 */ /* 0x000fea0003800000 */
.L_x_3018:
[----:B------:R-:W-:Y:S05]  /*47090*/  BSYNC B3 ;  /* 0x0000000000037941 */ /* 0x000fea0003800000 */
.L_x_3017:
        /* <DEDUP_REMOVED lines=30> */
.L_x_3026:
[----:B------:R-:W-:Y:S05]  /*47280*/  BSYNC B4 ;  /* 0x0000000000047941 */ /* 0x000fea0003800000 */
.L_x_3025:
[----:B------:R-:W-:Y:S01]  /*47290*/  IMAD.IADD R52, R52, 0x1, R85 ;  /* 0x0000000134347824 */ /* 0x000fe200078e0255 */
[----:B------:R-:W-:Y:S06]  /*472a0*/  BRA `(.L_x_3024) ;  /* 0x0000000000087947 */ /* 0x000fec0003800000 */
.L_x_3023:
[----:B------:R-:W-:-:S05]  /*472b0*/  VIADD R52, R84, 0x94 ;  /* 0x0000009454347836 */ /* 0x000fca0000000000 */
[----:B------:R-:W-:-:S07]  /*472c0*/  SHF.L.U32 R52, R87, R52, RZ ;  /* 0x0000003457347219 */ /* 0x000fce00000006ff */
.L_x_3024:
[----:B------:R-:W-:Y:S05]  /*472d0*/  BSYNC B3 ;  /* 0x0000000000037941 */ /* 0x000fea0003800000 */
.L_x_3022:
[C---:B------:R-:W-:Y:S01]  /*472e0*/  LOP3.LUT P0, RZ, R52.reuse, 0x1800000, RZ, 0xc0, !PT ;  /* 0x0180000034ff7812 */ /* 0x040fe2000780c0ff */
[----:B------:R-:W-:Y:S01]  /*472f0*/  IMAD.SHL.U32 R51, R51, 0x10000000, RZ ;  /* 0x1000000033337824 */ /* 0x000fe200078e00ff */
[----:B------:R-:W-:-:S04]  /*47300*/  LOP3.LUT R52, R52, 0x7fffff, RZ, 0xc0, !PT ;  /* 0x007fffff34347812 */ /* 0x000fc800078ec0ff */
[----:B------:R-:W-:-:S07]  /*47310*/  LOP3.LUT R88, R51, 0xf0000000, R52, 0xe2, !PT ;  /* 0xf000000033587812 */ /* 0x000fce00078ee234 */
[----:B------:R-:W-:Y:S01]  /*47320*/  @P0 LOP3.LUT R88, R88, 0x800000, RZ, 0xfc, !PT ;  /* 0x0080000058580812 */ /* 0x000fe200078efcff */
[----:B------:R-:W-:Y:S06]  /*47330*/  BRA `(.L_x_3027) ;  /* 0x0000000000787947 */ /* 0x000fec0003800000 */
.L_x_3021:
[C---:B------:R-:W-:Y:S01]  /*47340*/  LOP3.LUT P0, RZ, R87.reuse, 0x4, RZ, 0xc0, !PT ;  /* 0x0000000457ff7812 */ /* 0x040fe2000780c0ff */
[----:B------:R-:W-:Y:S02]  /*47350*/  IMAD.SHL.U32 R87, R87, 0x400000, RZ ;  /* 0x0040000057577824 */ /* 0x000fe400078e00ff */
[----:B------:R-:W-:-:S10]  /*47360*/  VIADD R25, R84, 0x7f ;  /* 0x0000007f54197836 */ /* 0x000fd40000000000 */
[----:B------:R-:W-:Y:S05]  /*47370*/  @!P0 BRA `(.L_x_3028) ;  /* 0x0000000000388947 */ /* 0x000fea0003800000 */
[----:B------:R-:W-:Y:S01]  /*47380*/  ISETP.GT.AND P0, PT, R84, 0x7e, PT ;  /* 0x0000007e5400780c */ /* 0x000fe20003f04270 */
[----:B------:R-:W-:-:S12]  /*47390*/  BSSY B3, `(.L_x_3029) ;  /* 0x0000009000037945 */ /* 0x000fd80003800000 */
[----:B------:R-:W-:Y:S05]  /*473a0*/  @P0 BRA `(.L_x_3030) ;  /* 0x00000000001c0947 */ /* 0x000fea0003800000 */
.L_x_3031:
[--C-:B------:R-:W-:Y:S02]  /*473b0*/  SHF.R.U32.HI R50, RZ, 0x19, R87.reuse ;  /* 0x00000019ff327819 */ /* 0x100fe40000011657 */
[C---:B------:R-:W-:Y:S01]  /*473c0*/  ISETP.LT.AND P1, PT, R25.reuse, 0xfd, PT ;  /* 0x000000fd1900780c */ /* 0x040fe20003f21270 */
[----:B------:R-:W-:Y:S01]  /*473d0*/  VIADD R25, R25, 0x1 ;  /* 0x0000000119197836 */ /* 0x000fe20000000000 */
[----:B------:R-:W-:Y:S02]  /*473e0*/  LOP3.LUT R50, R50, 0x1, RZ, 0xc0, !PT ;  /* 0x0000000132327812 */ /* 0x000fe400078ec0ff */
[----:B------:R-:W-:Y:S02]  /*473f0*/  SHF.R.U32.HI R87, RZ, 0x1, R87 ;  /* 0x00000001ff577819 */ /* 0x000fe40000011657 */
[----:B------:R-:W-:-:S13]  /*47400*/  ISETP.NE.U32.AND P0, PT, R50, 0x1, PT ;  /* 0x000000013200780c */ /* 0x000fda0003f05070 */
[----:B------:R-:W-:Y:S05]  /*47410*/  @!P0 BRA P1, `(.L_x_3031) ;  /* 0xfffffffc00e48947 */ /* 0x000fea000083ffff */
.L_x_3030:
[----:B------:R-:W-:Y:S05]  /*47420*/  BSYNC B3 ;  /* 0x0000000000037941 */ /* 0x000fea0003800000 */
.L_x_3029:
[----:B------:R-:W-:-:S13]  /*47430*/  LOP3.LUT P0, RZ, R87, 0x1000000, RZ, 0xc0, !PT ;  /* 0x0100000057ff7812 */ /* 0x000fda000780c0ff */
[----:B------:R-:W-:Y:S01]  /*47440*/  @P0 LEA R88, R51, 0x7f800000, 0x1c ;  /* 0x7f80000033580811 */ /* 0x000fe200078ee0ff */
[----:B------:R-:W-:Y:S06]  /*47450*/  @P0 BRA `(.L_x_3027) ;  /* 0x0000000000300947 */ /* 0x000fec0003800000 */
.L_x_3028:
        /* <DEDUP_REMOVED lines=9> */
.L_x_3020:
[----:B------:R-:W-:Y:S01]  /*474f0*/  LEA R88, R51, 0x7f800000, 0x1c ;  /* 0x7f80000033587811 */ /* 0x000fe200078ee0ff */
[----:B------:R-:W-:Y:S06]  /*47500*/  BRA `(.L_x_3027) ;  /* 0x0000000000047947 */ /* 0x000fec0003800000 */
.L_x_3016:
[----:B------:R-:W-:-:S07]  /*47510*/  IMAD.SHL.U32 R88, R51, 0x10000000, RZ ;  /* 0x1000000033587824 */ /* 0x000fce00078e00ff */
.L_x_3027:
[----:B------:R-:W-:Y:S05]  /*47520*/  BSYNC B2 ;  /* 0x0000000000027941 */ /* 0x000fea0003800000 */
.L_x_3015:
        /* <DEDUP_REMOVED lines=19> */
.L_x_3036:
[C---:B------:R-:W-:Y:S01]  /*47660*/  LOP3.LUT P0, RZ, R87.reuse, 0x3, RZ, 0xc0, !PT ;  /* 0x0000000357ff7812 */ /* 0x040fe2000780c0ff */
[----:B------:R-:W-:Y:S02]  /*47670*/  IMAD.SHL.U32 R87, R87, 0x2, RZ ;  /* 0x0000000257577824 */ /* 0x000fe400078e00ff */
[----:B------:R-:W-:-:S10]  /*47680*/  VIADD R84, R84, 0xffffffff ;  /* 0xffffffff54547836 */ /* 0x000fd40000000000 */
[----:B------:R-:W-:Y:S05]  /*47690*/  @!P0 BRA `(.L_x_3036) ;  /* 0xfffffffc00f08947 */ /* 0x000fea000383ffff */
[----:B------:R-:W-:Y:S05]  /*476a0*/  BSYNC B4 ;  /* 0x0000000000047941 */ /* 0x000fea0003800000 */
.L_x_3035:
[----:B------:R-:W-:Y:S05]  /*476b0*/  BSYNC B3 ;  /* 0x0000000000037941 */ /* 0x000fea0003800000 */
.L_x_3034:
        /* <DEDUP_REMOVED lines=30> */
.L_x_3043:
[----:B------:R-:W-:Y:S05]  /*478a0*/  BSYNC B4 ;  /* 0x0000000000047941 */ /* 0x000fea0003800000 */
.L_x_3042:
[----:B------:R-:W-:Y:S01]  /*478b0*/  IMAD.IADD R52, R52, 0x1, R85 ;  /* 0x0000000134347824 */ /* 0x000fe200078e0255 */
[----:B------:R-:W-:Y:S06]  /*478c0*/  BRA `(.L_x_3041) ;  /* 0x0000000000087947 */ /* 0x000fec0003800000 */
.L_x_3040:
[----:B------:R-:W-:-:S05]  /*478d0*/  VIADD R52, R84, 0x94 ;  /* 0x0000009454347836 */ /* 0x000fca0000000000 */
[----:B------:R-:W-:-:S07]  /*478e0*/  SHF.L.U32 R52, R87, R52, RZ ;  /* 0x0000003457347219 */ /* 0x000fce00000006ff */
.L_x_3041:
[----:B------:R-:W-:Y:S05]  /*478f0*/  BSYNC B3 ;  /* 0x0000000000037941 */ /* 0x000fea0003800000 */
.L_x_3039:
[C---:B------:R-:W-:Y:S01]  /*47900*/  LOP3.LUT P0, RZ, R52.reuse, 0x1800000, RZ, 0xc0, !PT ;  /* 0x0180000034ff7812 */ /* 0x040fe2000780c0ff */
[----:B------:R-:W-:Y:S01]  /*47910*/  IMAD.SHL.U32 R51, R51, 0x10000000, RZ ;  /* 0x1000000033337824 */ /* 0x000fe200078e00ff */
[----:B------:R-:W-:-:S04]  /*47920*/  LOP3.LUT R52, R52, 0x7fffff, RZ, 0xc0, !PT ;  /* 0x007fffff34347812 */ /* 0x000fc800078ec0ff */
[----:B------:R-:W-:-:S07]  /*47930*/  LOP3.LUT R87, R51, 0xf0000000, R52, 0xe2, !PT ;  /* 0xf000000033577812 */ /* 0x000fce00078ee234 */
[----:B------:R-:W-:Y:S01]  /*47940*/  @P0 LOP3.LUT R87, R87, 0x800000, RZ, 0xfc, !PT ;  /* 0x0080000057570812 */ /* 0x000fe200078efcff */
[----:B------:R-:W-:Y:S06]  /*47950*/  BRA `(.L_x_3044) ;  /* 0x0000000000787947 */ /* 0x000fec0003800000 */
.L_x_3038:
[C---:B------:R-:W-:Y:S01]  /*47960*/  LOP3.LUT P0, RZ, R87.reuse, 0x4, RZ, 0xc0, !PT ;  /* 0x0000000457ff7812 */ /* 0x040fe2000780c0ff */
[----:B------:R-:W-:Y:S02]  /*47970*/  IMAD.SHL.U32 R25, R87, 0x400000, RZ ;  /* 0x0040000057197824 */ /* 0x000fe400078e00ff */
[----:B------:R-:W-:-:S10]  /*47980*/  VIADD R50, R84, 0x7f ;  /* 0x0000007f54327836 */ /* 0x000fd40000000000 */
[----:B------:R-:W-:Y:S05]  /*47990*/  @!P0 BRA `(.L_x_3045) ;  /* 0x0000000000388947 */ /* 0x000fea0003800000 */
[----:B------:R-:W-:Y:S01]  /*479a0*/  ISETP.GT.AND P0, PT, R84, 0x7e, PT ;  /* 0x0000007e5400780c */ /* 0x000fe20003f04270 */
[----:B------:R-:W-:-:S12]  /*479b0*/  BSSY B3, `(.L_x_3046) ;  /* 0x0000009000037945 */ /* 0x000fd80003800000 */
[----:B------:R-:W-:Y:S05]  /*479c0*/  @P0 BRA `(.L_x_3047) ;  /* 0x00000000001c0947 */ /* 0x000fea0003800000 */
.L_x_3048:
[--C-:B------:R-:W-:Y:S02]  /*479d0*/  SHF.R.U32.HI R52, RZ, 0x19, R25.reuse ;  /* 0x00000019ff347819 */ /* 0x100fe40000011619 */
[C---:B------:R-:W-:Y:S01]  /*479e0*/  ISETP.LT.AND P1, PT, R50.reuse, 0xfd, PT ;  /* 0x000000fd3200780c */ /* 0x040fe20003f21270 */
[----:B------:R-:W-:Y:S01]  /*479f0*/  VIADD R50, R50, 0x1 ;  /* 0x0000000132327836 */ /* 0x000fe20000000000 */
[----:B------:R-:W-:Y:S02]  /*47a00*/  LOP3.LUT R52, R52, 0x1, RZ, 0xc0, !PT ;  /* 0x0000000134347812 */ /* 0x000fe400078ec0ff */
[----:B------:R-:W-:Y:S02]  /*47a10*/  SHF.R.U32.HI R25, RZ, 0x1, R25 ;  /* 0x00000001ff197819 */ /* 0x000fe40000011619 */
[----:B------:R-:W-:-:S13]  /*47a20*/  ISETP.NE.U32.AND P0, PT, R52, 0x1, PT ;  /* 0x000000013400780c */ /* 0x000fda0003f05070 */
[----:B------:R-:W-:Y:S05]  /*47a30*/  @!P0 BRA P1, `(.L_x_3048) ;  /* 0xfffffffc00e48947 */ /* 0x000fea000083ffff */
.L_x_3047:
[----:B------:R-:W-:Y:S05]  /*47a40*/  BSYNC B3 ;  /* 0x0000000000037941 */ /* 0x000fea0003800000 */
.L_x_3046:
[----:B------:R-:W-:-:S13]  /*47a50*/  LOP3.LUT P0, RZ, R25, 0x1000000, RZ, 0xc0, !PT ;  /* 0x0100000019ff7812 */ /* 0x000fda000780c0ff */
[----:B------:R-:W-:Y:S01]  /*47a60*/  @P0 LEA R87, R51, 0x7f800000, 0x1c ;  /* 0x7f80000033570811 */ /* 0x000fe200078ee0ff */
[----:B------:R-:W-:Y:S06]  /*47a70*/  @P0 BRA `(.L_x_3044) ;  /* 0x0000000000300947 */ /* 0x000fec0003800000 */
.L_x_3045:
        /* <DEDUP_REMOVED lines=9> */
.L_x_3037:
[----:B------:R-:W-:Y:S01]  /*47b10*/  LEA R87, R51, 0x7f800000, 0x1c ;  /* 0x7f80000033577811 */ /* 0x000fe200078ee0ff */
[----:B------:R-:W-:Y:S06]  /*47b20*/  BRA `(.L_x_3044) ;  /* 0x0000000000047947 */ /* 0x000fec0003800000 */
.L_x_3033:
[----:B------:R-:W-:-:S07]  /*47b30*/  IMAD.SHL.U32 R87, R51, 0x10000000, RZ ;  /* 0x1000000033577824 */ /* 0x000fce00078e00ff */
.L_x_3044:
[----:B------:R-:W-:Y:S05]  /*47b40*/  BSYNC B2 ;  /* 0x0000000000027941 */ /* 0x000fea0003800000 */
.L_x_3032:
        /* <DEDUP_REMOVED lines=19> */
.L_x_3053:
[C---:B------:R-:W-:Y:S01]  /*47c80*/  LOP3.LUT P0, RZ, R91.reuse, 0x3, RZ, 0xc0, !PT ;  /* 0x000000035bff7812 */ /* 0x040fe2000780c0ff */
[----:B------:R-:W-:Y:S02]  /*47c90*/  IMAD.SHL.U32 R91, R91, 0x2, RZ ;  /* 0x000000025b5b7824 */ /* 0x000fe400078e00ff */
[----:B------:R-:W-:-:S10]  /*47ca0*/  VIADD R84, R84, 0xffffffff ;  /* 0xffffffff54547836 */ /* 0x000fd40000000000 */
[----:B------:R-:W-:Y:S05]  /*47cb0*/  @!P0 BRA `(.L_x_3053) ;  /* 0xfffffffc00f08947 */ /* 0x000fea000383ffff */
[----:B------:R-:W-:Y:S05]  /*47cc0*/  BSYNC B4 ;  /* 0x0000000000047941 */ /* 0x000fea0003800000 */
.L_x_3052:
[----:B------:R-:W-:Y:S05]  /*47cd0*/  BSYNC B3 ;  /* 0x0000000000037941 */ /* 0x000fea0003800000 */
.L_x_3051:
        /* <DEDUP_REMOVED lines=30> */
.L_x_3060:
[----:B------:R-:W-:Y:S05]  /*47ec0*/  BSYNC B4 ;  /* 0x0000000000047941 */ /* 0x000fea0003800000 */
.L_x_3059:
[----:B------:R-:W-:Y:S01]  /*47ed0*/  IMAD.IADD R52, R52, 0x1, R85 ;  /* 0x0000000134347824 */ /* 0x000fe200078e0255 */
[----:B------:R-:W-:Y:S06]  /*47ee0*/  BRA `(.L_x_3058) ;  /* 0x0000000000087947 */ /* 0x000fec0003800000 */
.L_x_3057:
[----:B------:R-:W-:-:S05]  /*47ef0*/  VIADD R52, R84, 0x94 ;  /* 0x0000009454347836 */ /* 0x000fca0000000000 */
[----:B------:R-:W-:-:S07]  /*47f00*/  SHF.L.U32 R52, R91, R52, RZ ;  /* 0x000000345b347219 */ /* 0x000fce00000006ff */
.L_x_3058:
[----:B------:R-:W-:Y:S05]  /*47f10*/  BSYNC B3 ;  /* 0x0000000000037941 */ /* 0x000fea0003800000 */
.L_x_3056:
[C---:B------:R-:W-:Y:S01]  /*47f20*/  LOP3.LUT P0, RZ, R52.reuse, 0x1800000, RZ, 0xc0, !PT ;  /* 0x0180000034ff7812 */ /* 0x040fe2000780c0ff */
[----:B------:R-:W-:Y:S01]  /*47f30*/  IMAD.SHL.U32 R51, R51, 0x10000000, RZ ;  /* 0x1000000033337824 */ /* 0x000fe200078e00ff */
[----:B------:R-:W-:-:S04]  /*47f40*/  LOP3.LUT R52, R52, 0x7fffff, RZ, 0xc0, !PT ;  /* 0x007fffff34347812 */ /* 0x000fc800078ec0ff */
[----:B------:R-:W-:-:S07]  /*47f50*/  LOP3.LUT R86, R51, 0xf0000000, R52, 0xe2, !PT ;  /* 0xf000000033567812 */ /* 0x000fce00078ee234 */
[----:B------:R-:W-:Y:S01]  /*47f60*/  @P0 LOP3.LUT R86, R86, 0x800000, RZ, 0xfc, !PT ;  /* 0x0080000056560812 */ /* 0x000fe200078efcff */
[----:B------:R-:W-:Y:S06]  /*47f70*/  BRA `(.L_x_3061) ;  /* 0x0000000000787947 */ /* 0x000fec0003800000 */
.L_x_3055:
[C---:B------:R-:W-:Y:S01]  /*47f80*/  LOP3.LUT P0, RZ, R91.reuse, 0x4, RZ, 0xc0, !PT ;  /* 0x000000045bff7812 */ /* 0x040fe2000780c0ff */
[----:B------:R-:W-:Y:S02]  /*47f90*/  IMAD.SHL.U32 R91, R91, 0x400000, RZ ;  /* 0x004000005b5b7824 */ /* 0x000fe400078e00ff */
[----:B------:R-:W-:-:S10]  /*47fa0*/  VIADD R25, R84, 0x7f ;  /* 0x0000007f54197836 */ /* 0x000fd40000000000 */
[----:B------:R-:W-:Y:S05]  /*47fb0*/  @!P0 BRA `(.L_x_3062) ;  /* 0x0000000000388947 */ /* 0x000fea0003800000 */
[----:B------:R-:W-:Y:S01]  /*47fc0*/  ISETP.GT.AND P0, PT, R84, 0x7e, PT ;  /* 0x0000007e5400780c */ /* 0x000fe20003f04270 */
[----:B------:R-:W-:-:S12]  /*47fd0*/  BSSY B3, `(.L_x_3063) ;  /* 0x0000009000037945 */ /* 0x000fd80003800000 */
[----:B------:R-:W-:Y:S05]  /*47fe0*/  @P0 BRA `(.L_x_3064) ;  /* 0x00000000001c0947 */ /* 0x000fea0003800000 */
.L_x_3065:
[--C-:B------:R-:W-:Y:S02]  /*47ff0*/  SHF.R.U32.HI R50, RZ, 0x19, R91.reuse ;  /* 0x00000019ff327819 */ /* 0x100fe4000001165b */
[C---:B------:R-:W-:Y:S01]  /*48000*/  ISETP.LT.AND P1, PT, R25.reuse, 0xfd, PT ;  /* 0x000000fd1900780c */ /* 0x040fe20003f21270 */
[----:B------:R-:W-:Y:S01]  /*48010*/  VIADD R25, R25, 0x1 ;  /* 0x0000000119197836 */ /* 0x000fe20000000000 */
[----:B------:R-:W-:Y:S02]  /*48020*/  LOP3.LUT R50, R50, 0x1, RZ, 0xc0, !PT ;  /* 0x0000000132327812 */ /* 0x000fe400078ec0ff */
[----:B------:R-:W-:Y:S02]  /*48030*/  SHF.R.U32.HI R91, RZ, 0x1, R91 ;  /* 0x00000001ff5b7819 */ /* 0x000fe4000001165b */
[----:B------:R-:W-:-:S13]  /*48040*/  ISETP.NE.U32.AND P0, PT, R50, 0x1, PT ;  /* 0x000000013200780c */ /* 0x000fda0003f05070 */
[----:B------:R-:W-:Y:S05]  /*48050*/  @!P0 BRA P1, `(.L_x_3065) ;  /* 0xfffffffc00e48947 */ /* 0x000fea000083ffff */
.L_x_3064:
[----:B------:R-:W-:Y:S05]  /*48060*/  BSYNC B3 ;  /* 0x0000000000037941 */ /* 0x000fea0003800000 */
.L_x_3063:
[----:B------:R-:W-:-:S13]  /*48070*/  LOP3.LUT P0, RZ, R91, 0x1000000, RZ, 0xc0, !PT ;  /* 0x010000005bff7812 */ /* 0x000fda000780c0ff */
[----:B------:R-:W-:Y:S01]  /*48080*/  @P0 LEA R86, R51, 0x7f800000, 0x1c ;  /* 0x7f80000033560811 */ /* 0x000fe200078ee0ff */
[----:B------:R-:W-:Y:S06]  /*48090*/  @P0 BRA `(.L_x_3061) ;  /* 0x0000000000300947 */ /* 0x000fec0003800000 */
.L_x_3062:
        /* <DEDUP_REMOVED lines=9> */
.L_x_3054:
[----:B------:R-:W-:Y:S01]  /*48130*/  LEA R86, R51, 0x7f800000, 0x1c ;  /* 0x7f80000033567811 */ /* 0x000fe200078ee0ff */
[----:B------:R-:W-:Y:S06]  /*48140*/  BRA `(.L_x_3061) ;  /* 0x0000000000047947 */ /* 0x000fec0003800000 */
.L_x_3050:
[----:B------:R-:W-:-:S07]  /*48150*/  IMAD.SHL.U32 R86, R51, 0x10000000, RZ ;  /* 0x1000000033567824 */ /* 0x000fce00078e00ff */
.L_x_3061:
[----:B------:R-:W-:Y:S05]  /*48160*/  BSYNC B2 ;  /* 0x0000000000027941 */ /* 0x000fea0003800000 */
.L_x_3049:
        /* <DEDUP_REMOVED lines=19> */
.L_x_3070:
[C---:B------:R-:W-:Y:S01]  /*482a0*/  LOP3.LUT P0, RZ, R91.reuse, 0x3, RZ, 0xc0, !PT ;  /* 0x000000035bff7812 */ /* 0x040fe2000780c0ff */
[----:B------:R-:W-:Y:S02]  /*482b0*/  IMAD.SHL.U32 R91, R91, 0x2, RZ ;  /* 0x000000025b5b7824 */ /* 0x000fe400078e00ff */
[----:B------:R-:W-:-:S10]  /*482c0*/  VIADD R84, R84, 0xffffffff ;  /* 0xffffffff54547836 */ /* 0x000fd40000000000 */
[----:B------:R-:W-:Y:S05]  /*482d0*/  @!P0 BRA `(.L_x_3070) ;  /* 0xfffffffc00f08947 */ /* 0x000fea000383ffff */
[----:B------:R-:W-:Y:S05]  /*482e0*/  BSYNC B4 ;  /* 0x0000000000047941 */ /* 0x000fea0003800000 */
.L_x_3069:
[----:B------:R-:W-:Y:S05]  /*482f0*/  BSYNC B3 ;  /* 0x0000000000037941 */ /* 0x000fea0003800000 */
.L_x_3068:
        /* <DEDUP_REMOVED lines=30> */
.L_x_3077:
[----:B------:R-:W-:Y:S05]  /*484e0*/  BSYNC B4 ;  /* 0x0000000000047941 */ /* 0x000fea0003800000 */
.L_x_3076:
[----:B------:R-:W-:Y:S01]  /*484f0*/  IMAD.IADD R52, R52, 0x1, R85 ;  /* 0x0000000134347824 */ /* 0x000fe200078e0255 */
[----:B------:R-:W-:Y:S06]  /*48500*/  BRA `(.L_x_3075) ;  /* 0x0000000000087947 */ /* 0x000fec0003800000 */
.L_x_3074:
[----:B------:R-:W-:-:S05]  /*48510*/  VIADD R52, R84, 0x94 ;  /* 0x0000009454347836 */ /* 0x000fca0000000000 */
[----:B------:R-:W-:-:S07]  /*48520*/  SHF.L.U32 R52, R91, R52, RZ ;  /* 0x000000345b347219 */ /* 0x000fce00000006ff */
.L_x_3075:
[----:B------:R-:W-:Y:S05]  /*48530*/  BSYNC B3 ;  /* 0x0000000000037941 */ /* 0x000fea0003800000 */
.L_x_3073:
[C---:B------:R-:W-:Y:S01]  /*48540*/  LOP3.LUT P0, RZ, R52.reuse, 0x1800000, RZ, 0xc0, !PT ;  /* 0x0180000034ff7812 */ /* 0x040fe2000780c0ff */
[----:B------:R-:W-:Y:S01]  /*48550*/  IMAD.SHL.U32 R51, R51, 0x10000000, RZ ;  /* 0x1000000033337824 */ /* 0x000fe200078e00ff */
[----:B------:R-:W-:-:S04]  /*48560*/  LOP3.LUT R52, R52, 0x7fffff, RZ, 0xc0, !PT ;  /* 0x007fffff34347812 */ /* 0x000fc800078ec0ff */
[----:B------:R-:W-:-:S07]  /*48570*/  LOP3.LUT R85, R51, 0xf0000000, R52, 0xe2, !PT ;  /* 0xf000000033557812 */ /* 0x000fce00078ee234 */
[----:B------:R-:W-:Y:S01]  /*48580*/  @P0 LOP3.LUT R85, R85, 0x800000, RZ, 0xfc, !PT ;  /* 0x0080000055550812 */ /* 0x000fe200078efcff */
[----:B------:R-:W-:Y:S06]  /*48590*/  BRA `(.L_x_3078) ;  /* 0x0000000000787947 */ /* 0x000fec0003800000 */
.L_x_3072:
[C---:B------:R-:W-:Y:S01]  /*485a0*/  LOP3.LUT P0, RZ, R91.reuse, 0x4, RZ, 0xc0, !PT ;  /* 0x000000045bff7812 */ /* 0x040fe2000780c0ff */
[----:B------:R-:W-:Y:S02]  /*485b0*/  IMAD.SHL.U32 R91, R91, 0x400000, RZ ;  /* 0x004000005b5b7824 */ /* 0x000fe400078e00ff */
[----:B------:R-:W-:-:S10]  /*485c0*/  VIADD R25, R84, 0x7f ;  /* 0x0000007f54197836 */ /* 0x000fd40000000000 */
[----:B------:R-:W-:Y:S05]  /*485d0*/  @!P0 BRA `(.L_x_3079) ;  /* 0x0000000000388947 */ /* 0x000fea0003800000 */
[----:B------:R-:W-:Y:S01]  /*485e0*/  ISETP.GT.AND P0, PT, R84, 0x7e, PT ;  /* 0x0000007e5400780c */ /* 0x000fe20003f04270 */
[----:B------:R-:W-:-:S12]  /*485f0*/  BSSY B3, `(.L_x_3080) ;  /* 0x0000009000037945 */ /* 0x000fd80003800000 */
[----:B------:R-:W-:Y:S05]  /*48600*/  @P0 BRA `(.L_x_3081) ;  /* 0x00000000001c0947 */ /* 0x000fea0003800000 */
.L_x_3082:
[--C-:B------:R-:W-:Y:S02]  /*48610*/  SHF.R.U32.HI R50, RZ, 0x19, R91.reuse ;  /* 0x00000019ff327819 */ /* 0x100fe4000001165b */
[C---:B------:R-:W-:Y:S01]  /*48620*/  ISETP.LT.AND P1, PT, R25.reuse, 0xfd, PT ;  /* 0x000000fd1900780c */ /* 0x040fe20003f21270 */
[----:B------:R-:W-:Y:S01]  /*48630*/  VIADD R25, R25, 0x1 ;  /* 0x0000000119197836 */ /* 0x000fe20000000000 */
[----:B------:R-:W-:Y:S02]  /*48640*/  LOP3.LUT R50, R50, 0x1, RZ, 0xc0, !PT ;  /* 0x0000000132327812 */ /* 0x000fe400078ec0ff */
[----:B------:R-:W-:Y:S02]  /*48650*/  SHF.R.U32.HI R91, RZ, 0x1, R91 ;  /* 0x00000001ff5b7819 */ /* 0x000fe4000001165b */
[----:B------:R-:W-:-:S13]  /*48660*/  ISETP.NE.U32.AND P0, PT, R50, 0x1, PT ;  /* 0x000000013200780c */ /* 0x000fda0003f05070 */
[----:B------:R-:W-:Y:S05]  /*48670*/  @!P0 BRA P1, `(.L_x_3082) ;  /* 0xfffffffc00e48947 */ /* 0x000fea000083ffff */
.L_x_3081:
[----:B------:R-:W-:Y:S05]  /*48680*/  BSYNC B3 ;  /* 0x0000000000037941 */ /* 0x000fea0003800000 */
.L_x_3080:
[----:B------:R-:W-:-:S13]  /*48690*/  LOP3.LUT P0, RZ, R91, 0x1000000, RZ, 0xc0, !PT ;  /* 0x010000005bff7812 */ /* 0x000fda000780c0ff */
[----:B------:R-:W-:Y:S01]  /*486a0*/  @P0 LEA R85, R51, 0x7f800000, 0x1c ;  /* 0x7f80000033550811 */ /* 0x000fe200078ee0ff */
[----:B------:R-:W-:Y:S06]  /*486b0*/  @P0 BRA `(.L_x_3078) ;  /* 0x0000000000300947 */ /* 0x000fec0003800000 */
.L_x_3079:
        /* <DEDUP_REMOVED lines=9> */
.L_x_3071:
[----:B------:R-:W-:Y:S01]  /*48750*/  LEA R85, R51, 0x7f800000, 0x1c ;  /* 0x7f80000033557811 */ /* 0x000fe200078ee0ff */
[----:B------:R-:W-:Y:S06]  /*48760*/  BRA `(.L_x_3078) ;  /* 0x0000000000047947 */ /* 0x000fec0003800000 */
.L_x_3067:
[----:B------:R-:W-:-:S07]  /*48770*/  IMAD.SHL.U32 R85, R51, 0x10000000, RZ ;  /* 0x1000000033557824 */ /* 0x000fce00078e00ff */
.L_x_3078:
[----:B------:R-:W-:Y:S05]  /*48780*/  BSYNC B2 ;  /* 0x0000000000027941 */ /* 0x000fea0003800000 */
.L_x_3066:
        /* <DEDUP_REMOVED lines=19> */
.L_x_3087:
[C---:B------:R-:W-:Y:S01]  /*488c0*/  LOP3.LUT P0, RZ, R93.reuse, 0x3, RZ, 0xc0, !PT ;  /* 0x000000035dff7812 */ /* 0x040fe2000780c0ff */
[----:B------:R-:W-:Y:S02]  /*488d0*/  IMAD.SHL.U32 R93, R93, 0x2, RZ ;  /* 0x000000025d5d7824 */ /* 0x000fe400078e00ff */
[----:B------:R-:W-:-:S10]  /*488e0*/  VIADD R84, R84, 0xffffffff ;  /* 0xffffffff54547836 */ /* 0x000fd40000000000 */
[----:B------:R-:W-:Y:S05]  /*488f0*/  @!P0 BRA `(.L_x_3087) ;  /* 0xfffffffc00f08947 */ /* 0x000fea000383ffff */
[----:B------:R-:W-:Y:S05]  /*48900*/  BSYNC B4 ;  /* 0x0000000000047941 */ /* 0x000fea0003800000 */
.L_x_3086:
[----:B------:R-:W-:Y:S05]  /*48910*/  BSYNC B3 ;  /* 0x0000000000037941 */ /* 0x000fea0003800000 */
.L_x_3085:
        /* <DEDUP_REMOVED lines=30> */
.L_x_3094:
[----:B------:R-:W-:Y:S05]  /*48b00*/  BSYNC B4 ;  /* 0x0000000000047941 */ /* 0x000fea0003800000 */
.L_x_3093:
[----:B------:R-:W-:Y:S01]  /*48b10*/  IMAD.IADD R52, R52, 0x1, R91 ;  /* 0x0000000134347824 */ /* 0x000fe200078e025b */
[----:B------:R-:W-:Y:S06]  /*48b20*/  BRA `(.L_x_3092) ;  /* 0x0000000000087947 */ /* 0x000fec0003800000 */
.L_x_3091:
[----:B------:R-:W-:-:S05]  /*48b30*/  VIADD R52, R84, 0x94 ;  /* 0x0000009454347836 */ /* 0x000fca0000000000 */
[----:B------:R-:W-:-:S07]  /*48b40*/  SHF.L.U32 R52, R93, R52, RZ ;  /* 0x000000345d347219 */ /* 0x000fce00000006ff */
.L_x_3092:
[----:B------:R-:W-:Y:S05]  /*48b50*/  BSYNC B3 ;  /* 0x0000000000037941 */ /* 0x000fea0003800000 */
.L_x_3090:
[C---:B------:R-:W-:Y:S01]  /*48b60*/  LOP3.LUT P0, RZ, R52.reuse, 0x1800000, RZ, 0xc0, !PT ;  /* 0x0180000034ff7812 */ /* 0x040fe2000780c0ff */
[----:B------:R-:W-:Y:S01]  /*48b70*/  IMAD.SHL.U32 R51, R51, 0x10000000, RZ ;  /* 0x1000000033337824 */ /* 0x000fe200078e00ff */
[----:B------:R-:W-:-:S04]  /*48b80*/  LOP3.LUT R52, R52, 0x7fffff, RZ, 0xc0, !PT ;  /* 0x007fffff34347812 */ /* 0x000fc800078ec0ff */
[----:B------:R-:W-:-:S07]  /*48b90*/  LOP3.LUT R84, R51, 0xf0000000, R52, 0xe2, !PT ;  /* 0xf000000033547812 */ /* 0x000fce00078ee234 */
[----:B------:R-:W-:Y:S01]  /*48ba0*/  @P0 LOP3.LUT R84, R84, 0x800000, RZ, 0xfc, !PT ;  /* 0x0080000054540812 */ /* 0x000fe200078efcff */
[----:B------:R-:W-:Y:S06]  /*48bb0*/  BRA `(.L_x_3095) ;  /* 0x0000000000787947 */ /* 0x000fec0003800000 */
.L_x_3089:
[C---:B------:R-:W-:Y:S01]  /*48bc0*/  LOP3.LUT P0, RZ, R93.reuse, 0x4, RZ, 0xc0, !PT ;  /* 0x000000045dff7812 */ /* 0x040fe2000780c0ff */
[----:B------:R-:W-:Y:S02]  /*48bd0*/  VIADD R25, R84, 0x7f ;  /* 0x0000007f54197836 */ /* 0x000fe40000000000 */
[----:B------:R-:W-:-:S10]  /*48be0*/  IMAD.SHL.U32 R93, R93, 0x400000, RZ ;  /* 0x004000005d5d7824 */ /* 0x000fd400078e00ff */
[----:B------:R-:W-:Y:S05]  /*48bf0*/  @!P0 BRA `(.L_x_3096) ;  /* 0x0000000000388947 */ /* 0x000fea0003800000 */
[----:B------:R-:W-:Y:S01]  /*48c00*/  ISETP.GT.AND P0, PT, R84, 0x7e, PT ;  /* 0x0000007e5400780c */ /* 0x000fe20003f04270 */
[----:B------:R-:W-:-:S12]  /*48c10*/  BSSY B3, `(.L_x_3097) ;  /* 0x0000009000037945 */ /* 0x000fd80003800000 */
[----:B------:R-:W-:Y:S05]  /*48c20*/  @P0 BRA `(.L_x_3098) ;  /* 0x00000000001c0947 */ /* 0x000fea0003800000 */
.L_x_3099:
[--C-:B------:R-:W-:Y:S02]  /*48c30*/  SHF.R.U32.HI R50, RZ, 0x19, R93.reuse ;  /* 0x00000019ff327819 */ /* 0x100fe4000001165d */
[C---:B------:R-:W-:Y:S01]  /*48c40*/  ISETP.LT.AND P1, PT, R25.reuse, 0xfd, PT ;  /* 0x000000fd1900780c */ /* 0x040fe20003f21270 */
[----:B------:R-:W-:Y:S01]  /*48c50*/  VIADD R25, R25, 0x1 ;  /* 0x0000000119197836 */ /* 0x000fe20000000000 */
[----:B------:R-:W-:Y:S02]  /*48c60*/  LOP3.LUT R50, R50, 0x1, RZ, 0xc0, !PT ;  /* 0x0000000132327812 */ /* 0x000fe400078ec0ff */
[----:B------:R-:W-:Y:S02]  /*48c70*/  SHF.R.U32.HI R93, RZ, 0x1, R93 ;  /* 0x00000001ff5d7819 */ /* 0x000fe4000001165d */
[----:B------:R-:W-:-:S13]  /*48c80*/  ISETP.NE.U32.AND P0, PT, R50, 0x1, PT ;  /* 0x000000013200780c */ /* 0x000fda0003f05070 */
[----:B------:R-:W-:Y:S05]  /*48c90*/  @!P0 BRA P1, `(.L_x_3099) ;  /* 0xfffffffc00e48947 */ /* 0x000fea000083ffff */
.L_x_3098:
[----:B------:R-:W-:Y:S05]  /*48ca0*/  BSYNC B3 ;  /* 0x0000000000037941 */ /* 0x000fea0003800000 */
.L_x_3097:
[----:B------:R-:W-:-:S13]  /*48cb0*/  LOP3.LUT P0, RZ, R93, 0x1000000, RZ, 0xc0, !PT ;  /* 0x010000005dff7812 */ /* 0x000fda000780c0ff */
[----:B------:R-:W-:Y:S01]  /*48cc0*/  @P0 LEA R84, R51, 0x7f800000, 0x1c ;  /* 0x7f80000033540811 */ /* 0x000fe200078ee0ff */
[----:B------:R-:W-:Y:S06]  /*48cd0*/  @P0 BRA `(.L_x_3095) ;  /* 0x0000000000300947 */ /* 0x000fec0003800000 */
.L_x_3096:
        /* <DEDUP_REMOVED lines=9> */
.L_x_3088:
[----:B------:R-:W-:Y:S01]  /*48d70*/  LEA R84, R51, 0x7f800000, 0x1c ;  /* 0x7f80000033547811 */ /* 0x000fe200078ee0ff */
[----:B------:R-:W-:Y:S06]  /*48d80*/  BRA `(.L_x_3095) ;  /* 0x0000000000047947 */ /* 0x000fec0003800000 */
.L_x_3084:
[----:B------:R-:W-:-:S07]  /*48d90*/  IMAD.SHL.U32 R84, R51, 0x10000000, RZ ;  /* 0x1000000033547824 */ /* 0x000fce00078e00ff */
.L_x_3095:
[----:B------:R-:W-:Y:S05]  /*48da0*/  BSYNC B2 ;  /* 0x0000000000027941 */ /* 0x000fea0003800000 */
.L_x_3083:
        /* <DEDUP_REMOVED lines=19> */
.L_x_3104:
[C---:B------:R-:W-:Y:S01]  /*48ee0*/  LOP3.LUT P0, RZ, R93.reuse, 0x3, RZ, 0xc0, !PT ;  /* 0x000000035dff7812 */ /* 0x040fe2000780c0ff */
[----:B------:R-:W-:Y:S02]  /*48ef0*/  IMAD.SHL.U32 R93, R93, 0x2, RZ ;  /* 0x000000025d5d7824 */ /* 0x000fe400078e00ff */
[----:B------:R-:W-:-:S10]  /*48f00*/  VIADD R90, R90, 0xffffffff ;  /* 0xffffffff5a5a7836 */ /* 0x000fd40000000000 */
[----:B------:R-:W-:Y:S05]  /*48f10*/  @!P0 BRA `(.L_x_3104) ;  /* 0xfffffffc00f08947 */ /* 0x000fea000383ffff */
[----:B------:R-:W-:Y:S05]  /*48f20*/  BSYNC B4 ;  /* 0x0000000000047941 */ /* 0x000fea0003800000 */
.L_x_3103:
[----:B------:R-:W-:Y:S05]  /*48f30*/  BSYNC B3 ;  /* 0x0000000000037941 */ /* 0x000fea0003800000 */
.L_x_3102:
        /* <DEDUP_REMOVED lines=30> */
.L_x_3111:
[----:B------:R-:W-:Y:S05]  /*49120*/  BSYNC B4 ;  /* 0x0000000000047941 */ /* 0x000fea0003800000 */
.L_x_3110:
[----:B------:R-:W-:Y:S01]  /*49130*/  IMAD.IADD R52, R52, 0x1, R91 ;  /* 0x0000000134347824 */ /* 0x000fe200078e025b */
[----:B------:R-:W-:Y:S06]  /*49140*/  BRA `(.L_x_3109) ;  /* 0x0000000000087947 */ /* 0x000fec0003800000 */
.L_x_3108:
[----:B------:R-:W-:-:S05]  /*49150*/  VIADD R52, R90, 0x94 ;  /* 0x000000945a347836 */ /* 0x000fca0000000000 */
[----:B------:R-:W-:-:S07]  /*49160*/  SHF.L.U32 R52, R93, R52, RZ ;  /* 0x000000345d347219 */ /* 0x000fce00000006ff */
.L_x_3109:
[----:B------:R-:W-:Y:S05]  /*49170*/  BSYNC B3 ;  /* 0x0000000000037941 */ /* 0x000fea0003800000 */
.L_x_3107:
[C---:B------:R-:W-:Y:S01]  /*49180*/  LOP3.LUT P0, RZ, R52.reuse, 0x1800000, RZ, 0xc0, !PT ;  /* 0x0180000034ff7812 */ /* 0x040fe2000780c0ff */
[----:B------:R-:W-:Y:S01]  /*49190*/  IMAD.SHL.U32 R50, R51, 0x10000000, RZ ;  /* 0x1000000033327824 */ /* 0x000fe200078e00ff */
[----:B------:R-:W-:-:S04]  /*491a0*/  LOP3.LUT R25, R52, 0x7fffff, RZ, 0xc0, !PT ;  /* 0x007fffff34197812 */ /* 0x000fc800078ec0ff */
[----:B------:R-:W-:-:S07]  /*491b0*/  LOP3.LUT R25, R50, 0xf0000000, R25, 0xe2, !PT ;  /* 0xf000000032197812 */ /* 0x000fce00078ee219 */
[----:B------:R-:W-:Y:S01]  /*491c0*/  @P0 LOP3.LUT R25, R25, 0x800000, RZ, 0xfc, !PT ;  /* 0x0080000019190812 */ /* 0x000fe200078efcff */
[----:B------:R-:W-:Y:S06]  /*491d0*/  BRA `(.L_x_3112) ;  /* 0x0000000000787947 */ /* 0x000fec0003800000 */
.L_x_3106:
[C---:B------:R-:W-:Y:S01]  /*491e0*/  LOP3.LUT P0, RZ, R93.reuse, 0x4, RZ, 0xc0, !PT ;  /* 0x000000045dff7812 */ /* 0x040fe2000780c0ff */
[----:B------:R-:W-:Y:S02]  /*491f0*/  VIADD R50, R90, 0x7f ;  /* 0x0000007f5a327836 */ /* 0x000fe40000000000 */
[----:B------:R-:W-:-:S10]  /*49200*/  IMAD.SHL.U32 R93, R93, 0x400000, RZ ;  /* 0x004000005d5d7824 */ /* 0x000fd400078e00ff */
[----:B------:R-:W-:Y:S05]  /*49210*/  @!P0 BRA `(.L_x_3113) ;  /* 0x0000000000388947 */ /* 0x000fea0003800000 */
[----:B------:R-:W-:Y:S01]  /*49220*/  ISETP.GT.AND P0, PT, R90, 0x7e, PT ;  /* 0x0000007e5a00780c */ /* 0x000fe20003f04270 */
[----:B------:R-:W-:-:S12]  /*49230*/  BSSY B3, `(.L_x_3114) ;  /* 0x0000009000037945 */ /* 0x000fd80003800000 */
[----:B------:R-:W-:Y:S05]  /*49240*/  @P0 BRA `(.L_x_3115) ;  /* 0x00000000001c0947 */ /* 0x000fea0003800000 */
.L_x_3116:
[--C-:B------:R-:W-:Y:S02]  /*49250*/  SHF.R.U32.HI R25, RZ, 0x19, R93.reuse ;  /* 0x00000019ff197819 */ /* 0x100fe4000001165d */
[C---:B------:R-:W-:Y:S01]  /*49260*/  ISETP.LT.AND P1, PT, R50.reuse, 0xfd, PT ;  /* 0x000000fd3200780c */ /* 0x040fe20003f21270 */
[----:B------:R-:W-:Y:S01]  /*49270*/  VIADD R50, R50, 0x1 ;  /* 0x0000000132327836 */ /* 0x000fe20000000000 */
[----:B------:R-:W-:Y:S02]  /*49280*/  LOP3.LUT R25, R25, 0x1, RZ, 0xc0, !PT ;  /* 0x0000000119197812 */ /* 0x000fe400078ec0ff */
[----:B------:R-:W-:Y:S02]  /*49290*/  SHF.R.U32.HI R93, RZ, 0x1, R93 ;  /* 0x00000001ff5d7819 */ /* 0x000fe4000001165d */
[----:B------:R-:W-:-:S13]  /*492a0*/  ISETP.NE.U32.AND P0, PT, R25, 0x1, PT ;  /* 0x000000011900780c */ /* 0x000fda0003f05070 */
[----:B------:R-:W-:Y:S05]  /*492b0*/  @!P0 BRA P1, `(.L_x_3116) ;  /* 0xfffffffc00e48947 */ /* 0x000fea000083ffff */
.L_x_3115:
[----:B------:R-:W-:Y:S05]  /*492c0*/  BSYNC B3 ;  /* 0x0000000000037941 */ /* 0x000fea0003800000 */
.L_x_3114:
[----:B------:R-:W-:-:S13]  /*492d0*/  LOP3.LUT P0, RZ, R93, 0x1000000, RZ, 0xc0, !PT ;  /* 0x010000005dff7812 */ /* 0x000fda000780c0ff */
[----:B------:R-:W-:Y:S01]  /*492e0*/  @P0 LEA R25, R51, 0x7f800000, 0x1c ;  /* 0x7f80000033190811 */ /* 0x000fe200078ee0ff */
[----:B------:R-:W-:Y:S06]  /*492f0*/  @P0 BRA `(.L_x_3112) ;  /* 0x0000000000300947 */ /* 0x000fec0003800000 */
.L_x_3113:
        /* <DEDUP_REMOVED lines=9> */
.L_x_3105:
[----:B------:R-:W-:Y:S01]  /*49390*/  LEA R25, R51, 0x7f800000, 0x1c ;  /* 0x7f80000033197811 */ /* 0x000fe200078ee0ff */
[----:B------:R-:W-:Y:S06]  /*493a0*/  BRA `(.L_x_3112) ;  /* 0x0000000000047947 */ /* 0x000fec0003800000 */
.L_x_3101:
[----:B------:R-:W-:-:S07]  /*493b0*/  IMAD.SHL.U32 R25, R51, 0x10000000, RZ ;  /* 0x1000000033197824 */ /* 0x000fce00078e00ff */
.L_x_3112:
[----:B------:R-:W-:Y:S05]  /*493c0*/  BSYNC B2 ;  /* 0x0000000000027941 */ /* 0x000fea0003800000 */
.L_x_3100:
        /* <DEDUP_REMOVED lines=18> */
.L_x_3121:
[C---:B------:R-:W-:Y:S01]  /*494f0*/  LOP3.LUT P0, RZ, R92.reuse, 0x3, RZ, 0xc0, !PT ;  /* 0x000000035cff7812 */ /* 0x040fe2000780c0ff */
[----:B------:R-:W-:Y:S02]  /*49500*/  IMAD.SHL.U32 R92, R92, 0x2, RZ ;  /* 0x000000025c5c7824 */ /* 0x000fe400078e00ff */
[----:B------:R-:W-:-:S10]  /*49510*/  VIADD R90, R90, 0xffffffff ;  /* 0xffffffff5a5a7836 */ /* 0x000fd40000000000 */
[----:B------:R-:W-:Y:S05]  /*49520*/  @!P0 BRA `(.L_x_3121) ;  /* 0xfffffffc00f08947 */ /* 0x000fea000383ffff */
[----:B------:R-:W-:Y:S05]  /*49530*/  BSYNC B4 ;  /* 0x0000000000047941 */ /* 0x000fea0003800000 */
.L_x_3120:
[----:B------:R-:W-:Y:S05]  /*49540*/  BSYNC B3 ;  /* 0x0000000000037941 */ /* 0x000fea0003800000 */
.L_x_3119:
        /* <DEDUP_REMOVED lines=30> */
.L_x_3128:
[----:B------:R-:W-:Y:S05]  /*49730*/  BSYNC B4 ;  /* 0x0000000000047941 */ /* 0x000fea0003800000 */
.L_x_3127:
[----:B------:R-:W-:Y:S01]  /*49740*/  IMAD.IADD R52, R52, 0x1, R91 ;  /* 0x0000000134347824 */ /* 0x000fe200078e025b */
[----:B------:R-:W-:Y:S06]  /*49750*/  BRA `(.L_x_3126) ;  /* 0x0000000000087947 */ /* 0x000fec0003800000 */
.L_x_3125:
[----:B------:R-:W-:-:S05]  /*49760*/  VIADD R51, R90, 0x94 ;  /* 0x000000945a337836 */ /* 0x000fca0000000000 */
[----:B------:R-:W-:-:S07]  /*49770*/  SHF.L.U32 R52, R92, R51, RZ ;  /* 0x000000335c347219 */ /* 0x000fce00000006ff */
.L_x_3126:
[----:B------:R-:W-:Y:S05]  /*49780*/  BSYNC B3 ;  /* 0x0000000000037941 */ /* 0x000fea0003800000 */
.L_x_3124:
        /* <DEDUP_REMOVED lines=8> */
.L_x_3123:
[----:B------:R-:W-:Y:S01]  /*49810*/  LOP3.LUT P0, RZ, R92, 0x4, RZ, 0xc0, !PT ;  /* 0x000000045cff7812 */ /* 0x000fe2000780c0ff */
[----:B------:R-:W-:Y:S02]  /*49820*/  VIADD R51, R90, 0x7f ;  /* 0x0000007f5a337836 */ /* 0x000fe40000000000 */
[----:B------:R-:W-:-:S10]  /*49830*/  IMAD.SHL.U32 R92, R92, 0x400000, RZ ;  /* 0x004000005c5c7824 */ /* 0x000fd400078e00ff */
[----:B------:R-:W-:Y:S05]  /*49840*/  @!P0 BRA `(.L_x_3130) ;  /* 0x00000000003c8947 */ /* 0x000fea0003800000 */
[----:B------:R-:W-:Y:S01]  /*49850*/  ISETP.GT.AND P0, PT, R90, 0x7e, PT ;  /* 0x0000007e5a00780c */ /* 0x000fe20003f04270 */
[----:B------:R-:W-:-:S12]  /*49860*/  BSSY B3, `(.L_x_3131) ;  /* 0x0000009000037945 */ /* 0x000fd80003800000 */
[----:B------:R-:W-:Y:S05]  /*49870*/  @P0 BRA `(.L_x_3132) ;  /* 0x00000000001c0947 */ /* 0x000fea0003800000 */
.L_x_3133:
[--C-:B------:R-:W-:Y:S02]  /*49880*/  SHF.R.U32.HI R50, RZ, 0x19, R92.reuse ;  /* 0x00000019ff327819 */ /* 0x100fe4000001165c */
[C---:B------:R-:W-:Y:S01]  /*49890*/  ISETP.LT.AND P1, PT, R51.reuse, 0xfd, PT ;  /* 0x000000fd3300780c */ /* 0x040fe20003f21270 */
[----:B------:R-:W-:Y:S01]  /*498a0*/  VIADD R51, R51, 0x1 ;  /* 0x0000000133337836 */ /* 0x000fe20000000000 */
[----:B------:R-:W-:Y:S02]  /*498b0*/  LOP3.LUT R50, R50, 0x1, RZ, 0xc0, !PT ;  /* 0x0000000132327812 */ /* 0x000fe400078ec0ff */
[----:B------:R-:W-:Y:S02]  /*498c0*/  SHF.R.U32.HI R92, RZ, 0x1, R92 ;  /* 0x00000001ff5c7819 */ /* 0x000fe4000001165c */
[----:B------:R-:W-:-:S13]  /*498d0*/  ISETP.NE.U32.AND P0, PT, R50, 0x1, PT ;  /* 0x000000013200780c */ /* 0x000fda0003f05070 */
[----:B------:R-:W-:Y:S05]  /*498e0*/  @!P0 BRA P1, `(.L_x_3133) ;  /* 0xfffffffc00e48947 */ /* 0x000fea000083ffff */
.L_x_3132:
[----:B------:R-:W-:Y:S05]  /*498f0*/  BSYNC B3 ;  /* 0x0000000000037941 */ /* 0x000fea0003800000 */
.L_x_3131:
[----:B------:R-:W-:-:S13]  /*49900*/  LOP3.LUT P0, RZ, R92, 0x1000000, RZ, 0xc0, !PT ;  /* 0x010000005cff7812 */ /* 0x000fda000780c0ff */
[----:B------:R-:W-:-:S04]  /*49910*/  @P0 LOP3.LUT R50, R26, 0x80000000, RZ, 0xc0, !PT ;  /* 0x800000001a320812 */ /* 0x000fc800078ec0ff */
[----:B------:R-:W-:Y:S01]  /*49920*/  @P0 LOP3.LUT R50, R50, 0x7f800000, RZ, 0xfc, !PT ;  /* 0x7f80000032320812 */ /* 0x000fe200078efcff */
[----:B------:R-:W-:Y:S06]  /*49930*/  @P0 BRA `(.L_x_3129) ;  /* 0x0000000000400947 */ /* 0x000fec0003800000 */
.L_x_3130:
        /* <DEDUP_REMOVED lines=11> */
.L_x_3122:
[----:B------:R-:W-:-:S04]  /*499f0*/  LOP3.LUT R26, R26, 0x80000000, RZ, 0xc0, !PT ;  /* 0x800000001a1a7812 */ /* 0x000fc800078ec0ff */
[----:B------:R-:W-:Y:S01]  /*49a00*/  LOP3.LUT R50, R26, 0x7f800000, RZ, 0xfc, !PT ;  /* 0x7f8000001a327812 */ /* 0x000fe200078efcff */
[----:B------:R-:W-:Y:S06]  /*49a10*/  BRA `(.L_x_3129) ;  /* 0x0000000000087947 */ /* 0x000fec0003800000 */
.L_x_3118:
[----:B------:R-:W-:-:S05]  /*49a20*/  LOP3.LUT R50, R50, 0x8, RZ, 0xc0, !PT ;  /* 0x0000000832327812 */ /* 0x000fca00078ec0ff */
[----:B------:R-:W-:-:S07]  /*49a30*/  IMAD.SHL.U32 R50, R50, 0x10000000, RZ ;  /* 0x1000000032327824 */ /* 0x000fce00078e00ff */
.L_x_3129:
[----:B------:R-:W-:Y:S05]  /*49a40*/  BSYNC B2 ;  /* 0x0000000000027941 */ /* 0x000fea0003800000 */
.L_x_3117:
        /* <DEDUP_REMOVED lines=19> */
.L_x_3138:
[C---:B------:R-:W-:Y:S01]  /*49b80*/  LOP3.LUT P0, RZ, R92.reuse, 0x3, RZ, 0xc0, !PT ;  /* 0x000000035cff7812 */ /* 0x040fe2000780c0ff */
[----:B------:R-:W-:Y:S02]  /*49b90*/  IMAD.SHL.U32 R92, R92, 0x2, RZ ;  /* 0x000000025c5c7824 */ /* 0x000fe400078e00ff */
[----:B------:R-:W-:-:S10]  /*49ba0*/  VIADD R90, R90, 0xffffffff ;  /* 0xffffffff5a5a7836 */ /* 0x000fd40000000000 */
[----:B------:R-:W-:Y:S05]  /*49bb0*/  @!P0 BRA `(.L_x_3138) ;  /* 0xfffffffc00f08947 */ /* 0x000fea000383ffff */
[----:B------:R-:W-:Y:S05]  /*49bc0*/  BSYNC B4 ;  /* 0x0000000000047941 */ /* 0x000fea0003800000 */
.L_x_3137:
[----:B------:R-:W-:Y:S05]  /*49bd0*/  BSYNC B3 ;  /* 0x0000000000037941 */ /* 0x000fea0003800000 */
.L_x_3136:
        /* <DEDUP_REMOVED lines=30> */
.L_x_3145:
[----:B------:R-:W-:Y:S05]  /*49dc0*/  BSYNC B4 ;  /* 0x0000000000047941 */ /* 0x000fea0003800000 */
.L_x_3144:
[----:B------:R-:W-:Y:S01]  /*49dd0*/  IMAD.IADD R52, R52, 0x1, R91 ;  /* 0x0000000134347824 */ /* 0x000fe200078e025b */
[----:B------:R-:W-:Y:S06]  /*49de0*/  BRA `(.L_x_3143) ;  /* 0x0000000000087947 */ /* 0x000fec0003800000 */
.L_x_3142:
[----:B------:R-:W-:-:S05]  /*49df0*/  VIADD R51, R90, 0x94 ;  /* 0x000000945a337836 */ /* 0x000fca0000000000 */
[----:B------:R-:W-:-:S07]  /*49e00*/  SHF.L.U32 R52, R92, R51, RZ ;  /* 0x000000335c347219 */ /* 0x000fce00000006ff */
.L_x_3143:
[----:B------:R-:W-:Y:S05]  /*49e10*/  BSYNC B3 ;  /* 0x0000000000037941 */ /* 0x000fea0003800000 */
.L_x_3141:
[----:B------:R-:W-:Y:S02]  /*49e20*/  LOP3.LUT R50, R27, 0x8, RZ, 0xc0, !PT ;  /* 0x000000081b327812 */ /* 0x000fe400078ec0ff */
[C---:B------:R-:W-:Y:S02]  /*49e30*/  LOP3.LUT P0, RZ, R52.reuse, 0x1800000, RZ, 0xc0, !PT ;  /* 0x0180000034ff7812 */ /* 0x040fe4000780c0ff */
[----:B------:R-:W-:Y:S01]  /*49e40*/  LOP3.LUT R52, R52, 0x7fffff, RZ, 0xc0, !PT ;  /* 0x007fffff34347812 */ /* 0x000fe200078ec0ff */
[----:B------:R-:W-:-:S05]  /*49e50*/  IMAD.SHL.U32 R51, R50, 0x10000000, RZ ;  /* 0x1000000032337824 */ /* 0x000fca00078e00ff */
[----:B------:R-:W-:-:S05]  /*49e60*/  LOP3.LUT R90, R51, 0xf0000000, R52, 0xe2, !PT ;  /* 0xf0000000335a7812 */ /* 0x000fca00078ee234 */
[----:B------:R-:W-:Y:S01]  /*49e70*/  @P0 LOP3.LUT R90, R90, 0x800000, RZ, 0xfc, !PT ;  /* 0x008000005a5a0812 */ /* 0x000fe200078efcff */
[----:B------:R-:W-:Y:S06]  /*49e80*/  BRA `(.L_x_3146) ;  /* 0x0000000000887947 */ /* 0x000fec0003800000 */
.L_x_3140:
[----:B------:R-:W-:Y:S01]  /*49e90*/  LOP3.LUT P0, RZ, R92, 0x4, RZ, 0xc0, !PT ;  /* 0x000000045cff7812 */ /* 0x000fe2000780c0ff */
[----:B------:R-:W-:Y:S02]  /*49ea0*/  VIADD R50, R90, 0x7f ;  /* 0x0000007f5a327836 */ /* 0x000fe40000000000 */
[----:B------:R-:W-:-:S10]  /*49eb0*/  IMAD.SHL.U32 R92, R92, 0x400000, RZ ;  /* 0x004000005c5c7824 */ /* 0x000fd400078e00ff */
[----:B------:R-:W-:Y:S05]  /*49ec0*/  @!P0 BRA `(.L_x_3147) ;  /* 0x00000000003c8947 */ /* 0x000fea0003800000 */
[----:B------:R-:W-:Y:S01]  /*49ed0*/  ISETP.GT.AND P0, PT, R90, 0x7e, PT ;  /* 0x0000007e5a00780c */ /* 0x000fe20003f04270 */
[----:B------:R-:W-:-:S12]  /*49ee0*/  BSSY B3, `(.L_x_3148) ;  /* 0x0000009000037945 */ /* 0x000fd80003800000 */
[----:B------:R-:W-:Y:S05]  /*49ef0*/  @P0 BRA `(.L_x_3149) ;  /* 0x00000000001c0947 */ /* 0x000fea0003800000 */
.L_x_3150:
[--C-:B------:R-:W-:Y:S02]  /*49f00*/  SHF.R.U32.HI R51, RZ, 0x19, R92.reuse ;  /* 0x00000019ff337819 */ /* 0x100fe4000001165c */
[C---:B------:R-:W-:Y:S01]  /*49f10*/  ISETP.LT.AND P1, PT, R50.reuse, 0xfd, PT ;  /* 0x000000fd3200780c */ /* 0x040fe20003f21270 */
[----:B------:R-:W-:Y:S01]  /*49f20*/  VIADD R50, R50, 0x1 ;  /* 0x0000000132327836 */ /* 0x000fe20000000000 */
[----:B------:R-:W-:Y:S02]  /*49f30*/  LOP3.LUT R51, R51, 0x1, RZ, 0xc0, !PT ;  /* 0x0000000133337812 */ /* 0x000fe400078ec0ff */
[----:B------:R-:W-:Y:S02]  /*49f40*/  SHF.R.U32.HI R92, RZ, 0x1, R92 ;  /* 0x00000001ff5c7819 */ /* 0x000fe4000001165c */
[----:B------:R-:W-:-:S13]  /*49f50*/  ISETP.NE.U32.AND P0, PT, R51, 0x1, PT ;  /* 0x000000013300780c */ /* 0x000fda0003f05070 */
[----:B------:R-:W-:Y:S05]  /*49f60*/  @!P0 BRA P1, `(.L_x_3150) ;  /* 0xfffffffc00e48947 */ /* 0x000fea000083ffff */
.L_x_3149:
[----:B------:R-:W-:Y:S05]  /*49f70*/  BSYNC B3 ;  /* 0x0000000000037941 */ /* 0x000fea0003800000 */
.L_x_3148:
[----:B------:R-:W-:-:S13]  /*49f80*/  LOP3.LUT P0, RZ, R92, 0x1000000, RZ, 0xc0, !PT ;  /* 0x010000005cff7812 */ /* 0x000fda000780c0ff */
[----:B------:R-:W-:-:S04]  /*49f90*/  @P0 LOP3.LUT R90, R27, 0x8, RZ, 0xc0, !PT ;  /* 0x000000081b5a0812 */ /* 0x000fc800078ec0ff */
[----:B------:R-:W-:Y:S01]  /*49fa0*/  @P0 LEA R90, R90, 0x7f800000, 0x1c ;  /* 0x7f8000005a5a0811 */ /* 0x000fe200078ee0ff */
[----:B------:R-:W-:Y:S06]  /*49fb0*/  @P0 BRA `(.L_x_3146) ;  /* 0x00000000003c0947 */ /* 0x000fec0003800000 */
.L_x_3147:
        /* <DEDUP_REMOVED lines=10> */
.L_x_3139:
[----:B------:R-:W-:-:S04]  /*4a060*/  LOP3.LUT R90, R27, 0x8, RZ, 0xc0, !PT ;  /* 0x000000081b5a7812 */ /* 0x000fc800078ec0ff */
[----:B------:R-:W-:Y:S01]  /*4a070*/  LEA R90, R90, 0x7f800000, 0x1c ;  /* 0x7f8000005a5a7811 */ /* 0x000fe200078ee0ff */
[----:B------:R-:W-:Y:S06]  /*4a080*/  BRA `(.L_x_3146) ;  /* 0x0000000000087947 */ /* 0x000fec0003800000 */
.L_x_3135:
[----:B------:R-:W-:-:S05]  /*4a090*/  LOP3.LUT R90, R27, 0x8, RZ, 0xc0, !PT ;  /* 0x000000081b5a7812 */ /* 0x000fca00078ec0ff */
[----:B------:R-:W-:-:S07]  /*4a0a0*/  IMAD.SHL.U32 R90, R90, 0x10000000, RZ ;  /* 0x100000005a5a7824 */ /* 0x000fce00078e00ff */
.L_x_3146:
[----:B------:R-:W-:Y:S05]  /*4a0b0*/  BSYNC B2 ;  /* 0x0000000000027941 */ /* 0x000fea0003800000 */
.L_x_3134:
        /* <DEDUP_REMOVED lines=19> */
.L_x_3155:
[C---:B------:R-:W-:Y:S01]  /*4a1f0*/  LOP3.LUT P0, RZ, R108.reuse, 0x3, RZ, 0xc0, !PT ;  /* 0x000000036cff7812 */ /* 0x040fe2000780c0ff */
[----:B------:R-:W-:Y:S02]  /*4a200*/  IMAD.SHL.U32 R108, R108, 0x2, RZ ;  /* 0x000000026c6c7824 */ /* 0x000fe400078e00ff */
[----:B------:R-:W-:-:S10]  /*4a210*/  VIADD R93, R93, 0xffffffff ;  /* 0xffffffff5d5d7836 */ /* 0x000fd40000000000 */
[----:B------:R-:W-:Y:S05]  /*4a220*/  @!P0 BRA `(.L_x_3155) ;  /* 0xfffffffc00f08947 */ /* 0x000fea000383ffff */
[----:B------:R-:W-:Y:S05]  /*4a230*/  BSYNC B4 ;  /* 0x0000000000047941 */ /* 0x000fea0003800000 */
.L_x_3154:
[----:B------:R-:W-:Y:S05]  /*4a240*/  BSYNC B3 ;  /* 0x0000000000037941 */ /* 0x000fea0003800000 */
.L_x_3153:
        /* <DEDUP_REMOVED lines=30> */
.L_x_3162:
[----:B------:R-:W-:Y:S05]  /*4a430*/  BSYNC B4 ;  /* 0x0000000000047941 */ /* 0x000fea0003800000 */
.L_x_3161:
[----:B------:R-:W-:Y:S01]  /*4a440*/  IMAD.IADD R91, R91, 0x1, R92 ;  /* 0x000000015b5b7824 */ /* 0x000fe200078e025c */
[----:B------:R-:W-:Y:S06]  /*4a450*/  BRA `(.L_x_3160) ;  /* 0x0000000000087947 */ /* 0x000fec0003800000 */
.L_x_3159:
[----:B------:R-:W-:-:S05]  /*4a460*/  VIADD R91, R93, 0x94 ;  /* 0x000000945d5b7836 */ /* 0x000fca0000000000 */
[----:B------:R-:W-:-:S07]  /*4a470*/  SHF.L.U32 R91, R108, R91, RZ ;  /* 0x0000005b6c5b7219 */ /* 0x000fce00000006ff */
.L_x_3160:
[----:B------:R-:W-:Y:S05]  /*4a480*/  BSYNC B3 ;  /* 0x0000000000037941 */ /* 0x000fea0003800000 */
.L_x_3158:
[C---:B------:R-:W-:Y:S01]  /*4a490*/  LOP3.LUT P0, RZ, R91.reuse, 0x1800000, RZ, 0xc0, !PT ;  /* 0x018000005bff7812 */ /* 0x040fe2000780c0ff */
[----:B------:R-:W-:Y:S01]  /*4a4a0*/  IMAD.SHL.U32 R52, R52, 0x10000000, RZ ;  /* 0x1000000034347824 */ /* 0x000fe200078e00ff */
[----:B------:R-:W-:-:S04]  /*4a4b0*/  LOP3.LUT R91, R91, 0x7fffff, RZ, 0xc0, !PT ;  /* 0x007fffff5b5b7812 */ /* 0x000fc800078ec0ff */
[----:B------:R-:W-:-:S07]  /*4a4c0*/  LOP3.LUT R91, R52, 0xf0000000, R91, 0xe2, !PT ;  /* 0xf0000000345b7812 */ /* 0x000fce00078ee25b */
[----:B------:R-:W-:Y:S01]  /*4a4d0*/  @P0 LOP3.LUT R91, R91, 0x800000, RZ, 0xfc, !PT ;  /* 0x008000005b5b0812 */ /* 0x000fe200078efcff */
[----:B------:R-:W-:Y:S06]  /*4a4e0*/  BRA `(.L_x_3163) ;  /* 0x0000000000787947 */ /* 0x000fec0003800000 */
.L_x_3157:
[C---:B------:R-:W-:Y:S01]  /*4a4f0*/  LOP3.LUT P0, RZ, R108.reuse, 0x4, RZ, 0xc0, !PT ;  /* 0x000000046cff7812 */ /* 0x040fe2000780c0ff */
[----:B------:R-:W-:Y:S02]  /*4a500*/  VIADD R50, R93, 0x7f ;  /* 0x0000007f5d327836 */ /* 0x000fe40000000000 */
[----:B------:R-:W-:-:S10]  /*4a510*/  IMAD.SHL.U32 R108, R108, 0x400000, RZ ;  /* 0x004000006c6c7824 */ /* 0x000fd400078e00ff */
[----:B------:R-:W-:Y:S05]  /*4a520*/  @!P0 BRA `(.L_x_3164) ;  /* 0x0000000000388947 */ /* 0x000fea0003800000 */
[----:B------:R-:W-:Y:S01]  /*4a530*/  ISETP.GT.AND P0, PT, R93, 0x7e, PT ;  /* 0x0000007e5d00780c */ /* 0x000fe20003f04270 */
[----:B------:R-:W-:-:S12]  /*4a540*/  BSSY B3, `(.L_x_3165) ;  /* 0x0000009000037945 */ /* 0x000fd80003800000 */
[----:B------:R-:W-:Y:S05]  /*4a550*/  @P0 BRA `(.L_x_3166) ;  /* 0x00000000001c0947 */ /* 0x000fea0003800000 */
.L_x_3167:
[--C-:B------:R-:W-:Y:S02]  /*4a560*/  SHF.R.U32.HI R51, RZ, 0x19, R108.reuse ;  /* 0x00000019ff337819 */ /* 0x100fe4000001166c */
[C---:B------:R-:W-:Y:S01]  /*4a570*/  ISETP.LT.AND P1, PT, R50.reuse, 0xfd, PT ;  /* 0x000000fd3200780c */ /* 0x040fe20003f21270 */
[----:B------:R-:W-:Y:S01]  /*4a580*/  VIADD R50, R50, 0x1 ;  /* 0x0000000132327836 */ /* 0x000fe20000000000 */
[----:B------:R-:W-:Y:S02]  /*4a590*/  LOP3.LUT R51, R51, 0x1, RZ, 0xc0, !PT ;  /* 0x0000000133337812 */ /* 0x000fe400078ec0ff */
[----:B------:R-:W-:Y:S02]  /*4a5a0*/  SHF.R.U32.HI R108, RZ, 0x1, R108 ;  /* 0x00000001ff6c7819 */ /* 0x000fe4000001166c */
[----:B------:R-:W-:-:S13]  /*4a5b0*/  ISETP.NE.U32.AND P0, PT, R51, 0x1, PT ;  /* 0x000000013300780c */ /* 0x000fda0003f05070 */
[----:B------:R-:W-:Y:S05]  /*4a5c0*/  @!P0 BRA P1, `(.L_x_3167) ;  /* 0xfffffffc00e48947 */ /* 0x000fea000083ffff */
.L_x_3166:
[----:B------:R-:W-:Y:S05]  /*4a5d0*/  BSYNC B3 ;  /* 0x0000000000037941 */ /* 0x000fea0003800000 */
.L_x_3165:
[----:B------:R-:W-:-:S13]  /*4a5e0*/  LOP3.LUT P0, RZ, R108, 0x1000000, RZ, 0xc0, !PT ;  /* 0x010000006cff7812 */ /* 0x000fda000780c0ff */
[----:B------:R-:W-:Y:S01]  /*4a5f0*/  @P0 LEA R91, R52, 0x7f800000, 0x1c ;  /* 0x7f800000345b0811 */ /* 0x000fe200078ee0ff */
[----:B------:R-:W-:Y:S06]  /*4a600*/  @P0 BRA `(.L_x_3163) ;  /* 0x0000000000300947 */ /* 0x000fec0003800000 */
.L_x_3164:
        /* <DEDUP_REMOVED lines=9> */
.L_x_3156:
[----:B------:R-:W-:Y:S01]  /*4a6a0*/  LEA R91, R52, 0x7f800000, 0x1c ;  /* 0x7f800000345b7811 */ /* 0x000fe200078ee0ff */
[----:B------:R-:W-:Y:S06]  /*4a6b0*/  BRA `(.L_x_3163) ;  /* 0x0000000000047947 */ /* 0x000fec0003800000 */
.L_x_3152:
[----:B------:R-:W-:-:S07]  /*4a6c0*/  IMAD.SHL.U32 R91, R52, 0x10000000, RZ ;  /* 0x10000000345b7824 */ /* 0x000fce00078e00ff */
.L_x_3163:
[----:B------:R-:W-:Y:S05]  /*4a6d0*/  BSYNC B2 ;  /* 0x0000000000027941 */ /* 0x000fea0003800000 */
.L_x_3151:
        /* <DEDUP_REMOVED lines=19> */
.L_x_3172:
[C---:B------:R-:W-:Y:S01]  /*4a810*/  LOP3.LUT P0, RZ, R108.reuse, 0x3, RZ, 0xc0, !PT ;  /* 0x000000036cff7812 */ /* 0x040fe2000780c0ff */
[----:B------:R-:W-:Y:S02]  /*4a820*/  IMAD.SHL.U32 R108, R108, 0x2, RZ ;  /* 0x000000026c6c7824 */ /* 0x000fe400078e00ff */
[----:B------:R-:W-:-:S10]  /*4a830*/  VIADD R107, R107, 0xffffffff ;  /* 0xffffffff6b6b7836 */ /* 0x000fd40000000000 */
[----:B------:R-:W-:Y:S05]  /*4a840*/  @!P0 BRA `(.L_x_3172) ;  /* 0xfffffffc00f08947 */ /* 0x000fea000383ffff */
[----:B------:R-:W-:Y:S05]  /*4a850*/  BSYNC B4 ;  /* 0x0000000000047941 */ /* 0x000fea0003800000 */
.L_x_3171:
[----:B------:R-:W-:Y:S05]  /*4a860*/  BSYNC B3 ;  /* 0x0000000000037941 */ /* 0x000fea0003800000 */
.L_x_3170:
        /* <DEDUP_REMOVED lines=30> */
.L_x_3179:
[----:B------:R-:W-:Y:S05]  /*4aa50*/  BSYNC B4 ;  /* 0x0000000000047941 */ /* 0x000fea0003800000 */
.L_x_3178:
[----:B------:R-:W-:Y:S01]  /*4aa60*/  IMAD.IADD R92, R92, 0x1, R93 ;  /* 0x000000015c5c7824 */ /* 0x000fe200078e025d */
[----:B------:R-:W-:Y:S06]  /*4aa70*/  BRA `(.L_x_3177) ;  /* 0x0000000000087947 */ /* 0x000fec0003800000 */
.L_x_3176:
[----:B------:R-:W-:-:S05]  /*4aa80*/  VIADD R107, R107, 0x94 ;  /* 0x000000946b6b7836 */ /* 0x000fca0000000000 */
[----:B------:R-:W-:-:S07]  /*4aa90*/  SHF.L.U32 R92, R108, R107, RZ ;  /* 0x0000006b6c5c7219 */ /* 0x000fce00000006ff */
.L_x_3177:
[----:B------:R-:W-:Y:S05]  /*4aaa0*/  BSYNC B3 ;  /* 0x0000000000037941 */ /* 0x000fea0003800000 */
.L_x_3175:
[----:B------:R-:W-:Y:S01]  /*4aab0*/  LOP3.LUT P0, RZ, R92, 0x1800000, RZ, 0xc0, !PT ;  /* 0x018000005cff7812 */ /* 0x000fe2000780c0ff */
[----:B------:R-:W-:Y:S01]  /*4aac0*/  IMAD.SHL.U32 R51, R52, 0x10000000, RZ ;  /* 0x1000000034337824 */ /* 0x000fe200078e00ff */
[----:B------:R-:W-:-:S04]  /*4aad0*/  LOP3.LUT R92, R92, 0x7fffff, RZ, 0xc0, !PT ;  /* 0x007fffff5c5c7812 */ /* 0x000fc800078ec0ff */
[----:B------:R-:W-:-:S07]  /*4aae0*/  LOP3.LUT R92, R51, 0xf0000000, R92, 0xe2, !PT ;  /* 0xf0000000335c7812 */ /* 0x000fce00078ee25c */
[----:B------:R-:W-:Y:S01]  /*4aaf0*/  @P0 LOP3.LUT R92, R92, 0x800000, RZ, 0xfc, !PT ;  /* 0x008000005c5c0812 */ /* 0x000fe200078efcff */
[----:B------:R-:W-:Y:S06]  /*4ab00*/  BRA `(.L_x_3180) ;  /* 0x0000000000787947 */ /* 0x000fec0003800000 */
.L_x_3174:
[C---:B------:R-:W-:Y:S01]  /*4ab10*/  LOP3.LUT P0, RZ, R108.reuse, 0x4, RZ, 0xc0, !PT ;  /* 0x000000046cff7812 */ /* 0x040fe2000780c0ff */
[----:B------:R-:W-:Y:S02]  /*4ab20*/  VIADD R50, R107, 0x7f ;  /* 0x0000007f6b327836 */ /* 0x000fe40000000000 */
[----:B------:R-:W-:-:S10]  /*4ab30*/  IMAD.SHL.U32 R108, R108, 0x400000, RZ ;  /* 0x004000006c6c7824 */ /* 0x000fd400078e00ff */
[----:B------:R-:W-:Y:S05]  /*4ab40*/  @!P0 BRA `(.L_x_3181) ;  /* 0x0000000000388947 */ /* 0x000fea0003800000 */
[----:B------:R-:W-:Y:S01]  /*4ab50*/  ISETP.GT.AND P0, PT, R107, 0x7e, PT ;  /* 0x0000007e6b00780c */ /* 0x000fe20003f04270 */
[----:B------:R-:W-:-:S12]  /*4ab60*/  BSSY B3, `(.L_x_3182) ;  /* 0x0000009000037945 */ /* 0x000fd80003800000 */
[----:B------:R-:W-:Y:S05]  /*4ab70*/  @P0 BRA `(.L_x_3183) ;  /* 0x00000000001c0947 */ /* 0x000fea0003800000 */
.L_x_3184:
[--C-:B------:R-:W-:Y:S02]  /*4ab80*/  SHF.R.U32.HI R51, RZ, 0x19, R108.reuse ;  /* 0x00000019ff337819 */ /* 0x100fe4000001166c */
[C---:B------:R-:W-:Y:S01]  /*4ab90*/  ISETP.LT.AND P1, PT, R50.reuse, 0xfd, PT ;  /* 0x000000fd3200780c */ /* 0x040fe20003f21270 */
[----:B------:R-:W-:Y:S01]  /*4aba0*/  VIADD R50, R50, 0x1 ;  /* 0x0000000132327836 */ /* 0x000fe20000000000 */
[----:B------:R-:W-:Y:S02]  /*4abb0*/  LOP3.LUT R51, R51, 0x1, RZ, 0xc0, !PT ;  /* 0x0000000133337812 */ /* 0x000fe400078ec0ff */
[----:B------:R-:W-:Y:S02]  /*4abc0*/  SHF.R.U32.HI R108, RZ, 0x1, R108 ;  /* 0x00000001ff6c7819 */ /* 0x000fe4000001166c */
[----:B------:R-:W-:-:S13]  /*4abd0*/  ISETP.NE.U32.AND P0, PT, R51, 0x1, PT ;  /* 0x000000013300780c */ /* 0x000fda0003f05070 */
[----:B------:R-:W-:Y:S05]  /*4abe0*/  @!P0 BRA P1, `(.L_x_3184) ;  /* 0xfffffffc00e48947 */ /* 0x000fea000083ffff */
.L_x_3183:
[----:B------:R-:W-:Y:S05]  /*4abf0*/  BSYNC B3 ;  /* 0x0000000000037941 */ /* 0x000fea0003800000 */
.L_x_3182:
[----:B------:R-:W-:-:S13]  /*4ac00*/  LOP3.LUT P0, RZ, R108, 0x1000000, RZ, 0xc0, !PT ;  /* 0x010000006cff7812 */ /* 0x000fda000780c0ff */
[----:B------:R-:W-:Y:S01]  /*4ac10*/  @P0 LEA R92, R52, 0x7f800000, 0x1c ;  /* 0x7f800000345c0811 */ /* 0x000fe200078ee0ff */
[----:B------:R-:W-:Y:S06]  /*4ac20*/  @P0 BRA `(.L_x_3180) ;  /* 0x0000000000300947 */ /* 0x000fec0003800000 */
.L_x_3181:
        /* <DEDUP_REMOVED lines=9> */
.L_x_3173:
[----:B------:R-:W-:Y:S01]  /*4acc0*/  LEA R92, R52, 0x7f800000, 0x1c ;  /* 0x7f800000345c7811 */ /* 0x000fe200078ee0ff */
[----:B------:R-:W-:Y:S06]  /*4acd0*/  BRA `(.L_x_3180) ;  /* 0x0000000000047947 */ /* 0x000fec0003800000 */
.L_x_3169:
[----:B------:R-:W-:-:S07]  /*4ace0*/  IMAD.SHL.U32 R92, R52, 0x10000000, RZ ;  /* 0x10000000345c7824 */ /* 0x000fce00078e00ff */
.L_x_3180:
[----:B------:R-:W-:Y:S05]  /*4acf0*/  BSYNC B2 ;  /* 0x0000000000027941 */ /* 0x000fea0003800000 */
.L_x_3168:
        /* <DEDUP_REMOVED lines=19> */
.L_x_3189:
[C---:B------:R-:W-:Y:S01]  /*4ae30*/  LOP3.LUT P0, RZ, R110.reuse, 0x3, RZ, 0xc0, !PT ;  /* 0x000000036eff7812 */ /* 0x040fe2000780c0ff */
[----:B------:R-:W-:Y:S02]  /*4ae40*/  IMAD.SHL.U32 R110, R110, 0x2, RZ ;  /* 0x000000026e6e7824 */ /* 0x000fe400078e00ff */
[----:B------:R-:W-:-:S10]  /*4ae50*/  VIADD R107, R107, 0xffffffff ;  /* 0xffffffff6b6b7836 */ /* 0x000fd40000000000 */
[----:B------:R-:W-:Y:S05]  /*4ae60*/  @!P0 BRA `(.L_x_3189) ;  /* 0xfffffffc00f08947 */ /* 0x000fea000383ffff */
[----:B------:R-:W-:Y:S05]  /*4ae70*/  BSYNC B4 ;  /* 0x0000000000047941 */ /* 0x000fea0003800000 */
.L_x_3188:
[----:B------:R-:W-:Y:S05]  /*4ae80*/  BSYNC B3 ;  /* 0x0000000000037941 */ /* 0x000fea0003800000 */
.L_x_3187:
        /* <DEDUP_REMOVED lines=30> */
.L_x_3196:
[----:B------:R-:W-:Y:S05]  /*4b070*/  BSYNC B4 ;  /* 0x0000000000047941 */ /* 0x000fea0003800000 */
.L_x_3195:
[----:B------:R-:W-:Y:S01]  /*4b080*/  IMAD.IADD R93, R93, 0x1, R108 ;  /* 0x000000015d5d7824 */ /* 0x000fe200078e026c */
[----:B------:R-:W-:Y:S06]  /*4b090*/  BRA `(.L_x_3194) ;  /* 0x0000000000087947 */ /* 0x000fec0003800000 */
.L_x_3193:
[----:B------:R-:W-:-:S05]  /*4b0a0*/  VIADD R93, R107, 0x94 ;  /* 0x000000946b5d7836 */ /* 0x000fca0000000000 */
[----:B------:R-:W-:-:S07]  /*4b0b0*/  SHF.L.U32 R93, R110, R93, RZ ;  /* 0x0000005d6e5d7219 */ /* 0x000fce00000006ff */
.L_x_3194:
[----:B------:R-:W-:Y:S05]  /*4b0c0*/  BSYNC B3 ;  /* 0x0000000000037941 */ /* 0x000fea0003800000 */
.L_x_3192:
[C---:B------:R-:W-:Y:S01]  /*4b0d0*/  LOP3.LUT P0, RZ, R93.reuse, 0x1800000, RZ, 0xc0, !PT ;  /* 0x018000005dff7812 */ /* 0x040fe2000780c0ff */
[----:B------:R-:W-:Y:S01]  /*4b0e0*/  IMAD.SHL.U32 R52, R52, 0x10000000, RZ ;  /* 0x1000000034347824 */ /* 0x000fe200078e00ff */
[----:B------:R-:W-:-:S04]  /*4b0f0*/  LOP3.LUT R93, R93, 0x7fffff, RZ, 0xc0, !PT ;  /* 0x007fffff5d5d7812 */ /* 0x000fc800078ec0ff */
[----:B------:R-:W-:-:S07]  /*4b100*/  LOP3.LUT R93, R52, 0xf0000000, R93, 0xe2, !PT ;  /* 0xf0000000345d7812 */ /* 0x000fce00078ee25d */
[----:B------:R-:W-:Y:S01]  /*4b110*/  @P0 LOP3.LUT R93, R93, 0x800000, RZ, 0xfc, !PT ;  /* 0x008000005d5d0812 */ /* 0x000fe200078efcff */
[----:B------:R-:W-:Y:S06]  /*4b120*/  BRA `(.L_x_3197) ;  /* 0x0000000000787947 */ /* 0x000fec0003800000 */
.L_x_3191:
[C---:B------:R-:W-:Y:S01]  /*4b130*/  LOP3.LUT P0, RZ, R110.reuse, 0x4, RZ, 0xc0, !PT ;  /* 0x000000046eff7812 */ /* 0x040fe2000780c0ff */
[----:B------:R-:W-:Y:S02]  /*4b140*/  VIADD R50, R107, 0x7f ;  /* 0x0000007f6b327836 */ /* 0x000fe40000000000 */
[----:B------:R-:W-:-:S10]  /*4b150*/  IMAD.SHL.U32 R110, R110, 0x400000, RZ ;  /* 0x004000006e6e7824 */ /* 0x000fd400078e00ff */
[----:B------:R-:W-:Y:S05]  /*4b160*/  @!P0 BRA `(.L_x_3198) ;  /* 0x0000000000388947 */ /* 0x000fea0003800000 */
[----:B------:R-:W-:Y:S01]  /*4b170*/  ISETP.GT.AND P0, PT, R107, 0x7e, PT ;  /* 0x0000007e6b00780c */ /* 0x000fe20003f04270 */
[----:B------:R-:W-:-:S12]  /*4b180*/  BSSY B3, `(.L_x_3199) ;  /* 0x0000009000037945 */ /* 0x000fd80003800000 */
[----:B------:R-:W-:Y:S05]  /*4b190*/  @P0 BRA `(.L_x_3200) ;  /* 0x00000000001c0947 */ /* 0x000fea0003800000 */
.L_x_3201:
[--C-:B------:R-:W-:Y:S02]  /*4b1a0*/  SHF.R.U32.HI R51, RZ, 0x19, R110.reuse ;  /* 0x00000019ff337819 */ /* 0x100fe4000001166e */
[C---:B------:R-:W-:Y:S01]  /*4b1b0*/  ISETP.LT.AND P1, PT, R50.reuse, 0xfd, PT ;  /* 0x000000fd3200780c */ /* 0x040fe20003f21270 */
[----:B------:R-:W-:Y:S01]  /*4b1c0*/  VIADD R50, R50, 0x1 ;  /* 0x0000000132327836 */ /* 0x000fe20000000000 */
[----:B------:R-:W-:Y:S02]  /*4b1d0*/  LOP3.LUT R51, R51, 0x1, RZ, 0xc0, !PT ;  /* 0x0000000133337812 */ /* 0x000fe400078ec0ff */
[----:B------:R-:W-:Y:S02]  /*4b1e0*/  SHF.R.U32.HI R110, RZ, 0x1, R110 ;  /* 0x00000001ff6e7819 */ /* 0x000fe4000001166e */
[----:B------:R-:W-:-:S13]  /*4b1f0*/  ISETP.NE.U32.AND P0, PT, R51, 0x1, PT ;  /* 0x000000013300780c */ /* 0x000fda0003f05070 */
[----:B------:R-:W-:Y:S05]  /*4b200*/  @!P0 BRA P1, `(.L_x_3201) ;  /* 0xfffffffc00e48947 */ /* 0x000fea000083ffff */
.L_x_3200:
[----:B------:R-:W-:Y:S05]  /*4b210*/  BSYNC B3 ;  /* 0x0000000000037941 */ /* 0x000fea0003800000 */
.L_x_3199:
[----:B------:R-:W-:-:S13]  /*4b220*/  LOP3.LUT P0, RZ, R110, 0x1000000, RZ, 0xc0, !PT ;  /* 0x010000006eff7812 */ /* 0x000fda000780c0ff */
[----:B------:R-:W-:Y:S01]  /*4b230*/  @P0 LEA R93, R52, 0x7f800000, 0x1c ;  /* 0x7f800000345d0811 */ /* 0x000fe200078ee0ff */
[----:B------:R-:W-:Y:S06]  /*4b240*/  @P0 BRA `(.L_x_3197) ;  /* 0x0000000000300947 */ /* 0x000fec0003800000 */
.L_x_3198:
        /* <DEDUP_REMOVED lines=9> */
.L_x_3190:
[----:B------:R-:W-:Y:S01]  /*4b2e0*/  LEA R93, R52, 0x7f800000, 0x1c ;  /* 0x7f800000345d7811 */ /* 0x000fe200078ee0ff */
[----:B------:R-:W-:Y:S06]  /*4b2f0*/  BRA `(.L_x_3197) ;  /* 0x0000000000047947 */ /* 0x000fec0003800000 */
.L_x_3186:
[----:B------:R-:W-:-:S07]  /*4b300*/  IMAD.SHL.U32 R93, R52, 0x10000000, RZ ;  /* 0x10000000345d7824 */ /* 0x000fce00078e00ff */
.L_x_3197:
[----:B------:R-:W-:Y:S05]  /*4b310*/  BSYNC B2 ;  /* 0x0000000000027941 */ /* 0x000fea0003800000 */
.L_x_3185:
        /* <DEDUP_REMOVED lines=19> */
.L_x_3206:
[C---:B------:R-:W-:Y:S01]  /*4b450*/  LOP3.LUT P0, RZ, R110.reuse, 0x3, RZ, 0xc0, !PT ;  /* 0x000000036eff7812 */ /* 0x040fe2000780c0ff */
[----:B------:R-:W-:Y:S02]  /*4b460*/  IMAD.SHL.U32 R110, R110, 0x2, RZ ;  /* 0x000000026e6e7824 */ /* 0x000fe400078e00ff */
[----:B------:R-:W-:-:S10]  /*4b470*/  VIADD R109, R109, 0xffffffff ;  /* 0xffffffff6d6d7836 */ /* 0x000fd40000000000 */
[----:B------:R-:W-:Y:S05]  /*4b480*/  @!P0 BRA `(.L_x_3206) ;  /* 0xfffffffc00f08947 */ /* 0x000fea000383ffff */
[----:B------:R-:W-:Y:S05]  /*4b490*/  BSYNC B4 ;  /* 0x0000000000047941 */ /* 0x000fea0003800000 */
.L_x_3205:
[----:B------:R-:W-:Y:S05]  /*4b4a0*/  BSYNC B3 ;  /* 0x0000000000037941 */ /* 0x000fea0003800000 */
.L_x_3204:
        /* <DEDUP_REMOVED lines=30> */
.L_x_3213:
[----:B------:R-:W-:Y:S05]  /*4b690*/  BSYNC B4 ;  /* 0x0000000000047941 */ /* 0x000fea0003800000 */
.L_x_3212:
[----:B------:R-:W-:Y:S01]  /*4b6a0*/  IMAD.IADD R107, R107, 0x1, R108 ;  /* 0x000000016b6b7824 */ /* 0x000fe200078e026c */
[----:B------:R-:W-:Y:S06]  /*4b6b0*/  BRA `(.L_x_3211) ;  /* 0x0000000000087947 */ /* 0x000fec0003800000 */
.L_x_3210:
[----:B------:R-:W-:-:S05]  /*4b6c0*/  VIADD R107, R109, 0x94 ;  /* 0x000000946d6b7836 */ /* 0x000fca0000000000 */
[----:B------:R-:W-:-:S07]  /*4b6d0*/  SHF.L.U32 R107, R110, R107, RZ ;  /* 0x0000006b6e6b7219 */ /* 0x000fce00000006ff */
.L_x_3211:
[----:B------:R-:W-:Y:S05]  /*4b6e0*/  BSYNC B3 ;  /* 0x0000000000037941 */ /* 0x000fea0003800000 */
.L_x_3209:
[C---:B------:R-:W-:Y:S01]  /*4b6f0*/  LOP3.LUT P0, RZ, R107.reuse, 0x1800000, RZ, 0xc0, !PT ;  /* 0x018000006bff7812 */ /* 0x040fe2000780c0ff */
[----:B------:R-:W-:Y:S01]  /*4b700*/  IMAD.SHL.U32 R51, R52, 0x10000000, RZ ;  /* 0x1000000034337824 */ /* 0x000fe200078e00ff */
[----:B------:R-:W-:-:S04]  /*4b710*/  LOP3.LUT R50, R107, 0x7fffff, RZ, 0xc0, !PT ;  /* 0x007fffff6b327812 */ /* 0x000fc800078ec0ff */
[----:B------:R-:W-:-:S07]  /*4b720*/  LOP3.LUT R50, R51, 0xf0000000, R50, 0xe2, !PT ;  /* 0xf000000033327812 */ /* 0x000fce00078ee232 */
[----:B------:R-:W-:Y:S01]  /*4b730*/  @P0 LOP3.LUT R50, R50, 0x800000, RZ, 0xfc, !PT ;  /* 0x0080000032320812 */ /* 0x000fe200078efcff */
[----:B------:R-:W-:Y:S06]  /*4b740*/  BRA `(.L_x_3214) ;  /* 0x0000000000787947 */ /* 0x000fec0003800000 */
.L_x_3208:
[C---:B------:R-:W-:Y:S01]  /*4b750*/  LOP3.LUT P0, RZ, R110.reuse, 0x4, RZ, 0xc0, !PT ;  /* 0x000000046eff7812 */ /* 0x040fe2000780c0ff */
[----:B------:R-:W-:Y:S02]  /*4b760*/  VIADD R51, R109, 0x7f ;  /* 0x0000007f6d337836 */ /* 0x000fe40000000000 */
[----:B------:R-:W-:-:S10]  /*4b770*/  IMAD.SHL.U32 R110, R110, 0x400000, RZ ;  /* 0x004000006e6e7824 */ /* 0x000fd400078e00ff */
[----:B------:R-:W-:Y:S05]  /*4b780*/  @!P0 BRA `(.L_x_3215) ;  /* 0x0000000000388947 */ /* 0x000fea0003800000 */
[----:B------:R-:W-:Y:S01]  /*4b790*/  ISETP.GT.AND P0, PT, R109, 0x7e, PT ;  /* 0x0000007e6d00780c */ /* 0x000fe20003f04270 */
[----:B------:R-:W-:-:S12]  /*4b7a0*/  BSSY B3, `(.L_x_3216) ;  /* 0x0000009000037945 */ /* 0x000fd80003800000 */
[----:B------:R-:W-:Y:S05]  /*4b7b0*/  @P0 BRA `(.L_x_3217) ;  /* 0x00000000001c0947 */ /* 0x000fea0003800000 */
.L_x_3218:
[--C-:B------:R-:W-:Y:S02]  /*4b7c0*/  SHF.R.U32.HI R50, RZ, 0x19, R110.reuse ;  /* 0x00000019ff327819 */ /* 0x100fe4000001166e */
[C---:B------:R-:W-:Y:S01]  /*4b7d0*/  ISETP.LT.AND P1, PT, R51.reuse, 0xfd, PT ;  /* 0x000000fd3300780c */ /* 0x040fe20003f21270 */
[----:B------:R-:W-:Y:S01]  /*4b7e0*/  VIADD R51, R51, 0x1 ;  /* 0x0000000133337836 */ /* 0x000fe20000000000 */
[----:B------:R-:W-:Y:S02]  /*4b7f0*/  LOP3.LUT R50, R50, 0x1, RZ, 0xc0, !PT ;  /* 0x0000000132327812 */ /* 0x000fe400078ec0ff */
[----:B------:R-:W-:Y:S02]  /*4b800*/  SHF.R.U32.HI R110, RZ, 0x1, R110 ;  /* 0x00000001ff6e7819 */ /* 0x000fe4000001166e */
[----:B------:R-:W-:-:S13]  /*4b810*/  ISETP.NE.U32.AND P0, PT, R50, 0x1, PT ;  /* 0x000000013200780c */ /* 0x000fda0003f05070 */
[----:B------:R-:W-:Y:S05]  /*4b820*/  @!P0 BRA P1, `(.L_x_3218) ;  /* 0xfffffffc00e48947 */ /* 0x000fea000083ffff */
.L_x_3217:
[----:B------:R-:W-:Y:S05]  /*4b830*/  BSYNC B3 ;  /* 0x0000000000037941 */ /* 0x000fea0003800000 */
.L_x_3216:
[----:B------:R-:W-:-:S13]  /*4b840*/  LOP3.LUT P0, RZ, R110, 0x1000000, RZ, 0xc0, !PT ;  /* 0x010000006eff7812 */ /* 0x000fda000780c0ff */
[----:B------:R-:W-:Y:S01]  /*4b850*/  @P0 LEA R50, R52, 0x7f800000, 0x1c ;  /* 0x7f80000034320811 */ /* 0x000fe200078ee0ff */
[----:B------:R-:W-:Y:S06]  /*4b860*/  @P0 BRA `(.L_x_3214) ;  /* 0x0000000000300947 */ /* 0x000fec0003800000 */
.L_x_3215:
        /* <DEDUP_REMOVED lines=9> */
.L_x_3207:
[----:B------:R-:W-:Y:S01]  /*4b900*/  LEA R50, R52, 0x7f800000, 0x1c ;  /* 0x7f80000034327811 */ /* 0x000fe200078ee0ff */
[----:B------:R-:W-:Y:S06]  /*4b910*/  BRA `(.L_x_3214) ;  /* 0x0000000000047947 */ /* 0x000fec0003800000 */
.L_x_3203:
[----:B------:R-:W-:-:S07]  /*4b920*/  IMAD.SHL.U32 R50, R52, 0x10000000, RZ ;  /* 0x1000000034327824 */ /* 0x000fce00078e00ff */
.L_x_3214:
[----:B------:R-:W-:Y:S05]  /*4b930*/  BSYNC B2 ;  /* 0x0000000000027941 */ /* 0x000fea0003800000 */
.L_x_3202:
        /* <DEDUP_REMOVED lines=19> */
.L_x_3223:
[C---:B------:R-:W-:Y:S01]  /*4ba70*/  LOP3.LUT P0, RZ, R111.reuse, 0x3, RZ, 0xc0, !PT ;  /* 0x000000036fff7812 */ /* 0x040fe2000780c0ff */
[----:B------:R-:W-:Y:S02]  /*4ba80*/  IMAD.SHL.U32 R111, R111, 0x2, RZ ;  /* 0x000000026f6f7824 */ /* 0x000fe400078e00ff */
[----:B------:R-:W-:-:S10]  /*4ba90*/  VIADD R110, R110, 0xffffffff ;  /* 0xffffffff6e6e7836 */ /* 0x000fd40000000000 */
[----:B------:R-:W-:Y:S05]  /*4baa0*/  @!P0 BRA `(.L_x_3223) ;  /* 0xfffffffc00f08947 */ /* 0x000fea000383ffff */
[----:B------:R-:W-:Y:S05]  /*4bab0*/  BSYNC B4 ;  /* 0x0000000000047941 */ /* 0x000fea0003800000 */
.L_x_3222:
[----:B------:R-:W-:Y:S05]  /*4bac0*/  BSYNC B3 ;  /* 0x0000000000037941 */ /* 0x000fea0003800000 */
.L_x_3221:
        /* <DEDUP_REMOVED lines=30> */
.L_x_3230:
[----:B------:R-:W-:Y:S05]  /*4bcb0*/  BSYNC B4 ;  /* 0x0000000000047941 */ /* 0x000fea0003800000 */
.L_x_3229:
[----:B------:R-:W-:Y:S01]  /*4bcc0*/  IMAD.IADD R108, R108, 0x1, R109 ;  /* 0x000000016c6c7824 */ /* 0x000fe200078e026d */
[----:B------:R-:W-:Y:S06]  /*4bcd0*/  BRA `(.L_x_3228) ;  /* 0x0000000000087947 */ /* 0x000fec0003800000 */
.L_x_3227:
[----:B------:R-:W-:-:S05]  /*4bce0*/  VIADD R108, R110, 0x94 ;  /* 0x000000946e6c7836 */ /* 0x000fca0000000000 */
[----:B------:R-:W-:-:S07]  /*4bcf0*/  SHF.L.U32 R108, R111, R108, RZ ;  /* 0x0000006c6f6c7219 */ /* 0x000fce00000006ff */
.L_x_3228:
[----:B------:R-:W-:Y:S05]  /*4bd00*/  BSYNC B3 ;  /* 0x0000000000037941 */ /* 0x000fea0003800000 */
.L_x_3226:
[C---:B------:R-:W-:Y:S01]  /*4bd10*/  LOP3.LUT P0, RZ, R108.reuse, 0x1800000, RZ, 0xc0, !PT ;  /* 0x018000006cff7812 */ /* 0x040fe2000780c0ff */
[----:B------:R-:W-:Y:S01]  /*4bd20*/  IMAD.SHL.U32 R52, R107, 0x10000000, RZ ;  /* 0x100000006b347824 */ /* 0x000fe200078e00ff */
[----:B------:R-:W-:-:S04]  /*4bd30*/  LOP3.LUT R51, R108, 0x7fffff, RZ, 0xc0, !PT ;  /* 0x007fffff6c337812 */ /* 0x000fc800078ec0ff */
[----:B------:R-:W-:-:S07]  /*4bd40*/  LOP3.LUT R51, R52, 0xf0000000, R51, 0xe2, !PT ;  /* 0xf000000034337812 */ /* 0x000fce00078ee233 */
[----:B------:R-:W-:Y:S01]  /*4bd50*/  @P0 LOP3.LUT R51, R51, 0x800000, RZ, 0xfc, !PT ;  /* 0x0080000033330812 */ /* 0x000fe200078efcff */
[----:B------:R-:W-:Y:S06]  /*4bd60*/  BRA `(.L_x_3231) ;  /* 0x0000000000787947 */ /* 0x000fec0003800000 */
.L_x_3225:
[C---:B------:R-:W-:Y:S01]  /*4bd70*/  LOP3.LUT P0, RZ, R111.reuse, 0x4, RZ, 0xc0, !PT ;  /* 0x000000046fff7812 */ /* 0x040fe2000780c0ff */
[----:B------:R-:W-:Y:S02]  /*4bd80*/  VIADD R52, R110, 0x7f ;  /* 0x0000007f6e347836 */ /* 0x000fe40000000000 */
[----:B------:R-:W-:-:S10]  /*4bd90*/  IMAD.SHL.U32 R111, R111, 0x400000, RZ ;  /* 0x004000006f6f7824 */ /* 0x000fd400078e00ff */
[----:B------:R-:W-:Y:S05]  /*4bda0*/  @!P0 BRA `(.L_x_3232) ;  /* 0x0000000000388947 */ /* 0x000fea0003800000 */
[----:B------:R-:W-:Y:S01]  /*4bdb0*/  ISETP.GT.AND P0, PT, R110, 0x7e, PT ;  /* 0x0000007e6e00780c */ /* 0x000fe20003f04270 */
[----:B------:R-:W-:-:S12]  /*4bdc0*/  BSSY B3, `(.L_x_3233) ;  /* 0x0000009000037945 */ /* 0x000fd80003800000 */
[----:B------:R-:W-:Y:S05]  /*4bdd0*/  @P0 BRA `(.L_x_3234) ;  /* 0x00000000001c0947 */ /* 0x000fea0003800000 */
.L_x_3235:
[--C-:B------:R-:W-:Y:S02]  /*4bde0*/  SHF.R.U32.HI R51, RZ, 0x19, R111.reuse ;  /* 0x00000019ff337819 */ /* 0x100fe4000001166f */
[C---:B------:R-:W-:Y:S01]  /*4bdf0*/  ISETP.LT.AND P1, PT, R52.reuse, 0xfd, PT ;  /* 0x000000fd3400780c */ /* 0x040fe20003f21270 */
[----:B------:R-:W-:Y:S01]  /*4be00*/  VIADD R52, R52, 0x1 ;  /* 0x0000000134347836 */ /* 0x000fe20000000000 */
[----:B------:R-:W-:Y:S02]  /*4be10*/  LOP3.LUT R51, R51, 0x1, RZ, 0xc0, !PT ;  /* 0x0000000133337812 */ /* 0x000fe400078ec0ff */
[----:B------:R-:W-:Y:S02]  /*4be20*/  SHF.R.U32.HI R111, RZ, 0x1, R111 ;  /* 0x00000001ff6f7819 */ /* 0x000fe4000001166f */
[----:B------:R-:W-:-:S13]  /*4be30*/  ISETP.NE.U32.AND P0, PT, R51, 0x1, PT ;  /* 0x000000013300780c */ /* 0x000fda0003f05070 */
[----:B------:R-:W-:Y:S05]  /*4be40*/  @!P0 BRA P1, `(.L_x_3235) ;  /* 0xfffffffc00e48947 */ /* 0x000fea000083ffff */
.L_x_3234:
[----:B------:R-:W-:Y:S05]  /*4be50*/  BSYNC B3 ;  /* 0x0000000000037941 */ /* 0x000fea0003800000 */
.L_x_3233:
[----:B------:R-:W-:-:S13]  /*4be60*/  LOP3.LUT P0, RZ, R111, 0x1000000, RZ, 0xc0, !PT ;  /* 0x010000006fff7812 */ /* 0x000fda000780c0ff */
[----:B------:R-:W-:Y:S01]  /*4be70*/  @P0 LEA R51, R107, 0x7f800000, 0x1c ;  /* 0x7f8000006b330811 */ /* 0x000fe200078ee0ff */
[----:B------:R-:W-:Y:S06]  /*4be80*/  @P0 BRA `(.L_x_3231) ;  /* 0x0000000000300947 */ /* 0x000fec0003800000 */
.L_x_3232:
        /* <DEDUP_REMOVED lines=9> */
.L_x_3224:
[----:B------:R-:W-:Y:S01]  /*4bf20*/  LEA R51, R107, 0x7f800000, 0x1c ;  /* 0x7f8000006b337811 */ /* 0x000fe200078ee0ff */
[----:B------:R-:W-:Y:S06]  /*4bf30*/  BRA `(.L_x_3231) ;  /* 0x0000000000047947 */ /* 0x000fec0003800000 */
.L_x_3220:
[----:B------:R-:W-:-:S07]  /*4bf40*/  IMAD.SHL.U32 R51, R107, 0x10000000, RZ ;  /* 0x100000006b337824 */ /* 0x000fce00078e00ff */
.L_x_3231:
[----:B------:R-:W-:Y:S05]  /*4bf50*/  BSYNC B2 ;  /* 0x0000000000027941 */ /* 0x000fea0003800000 */
.L_x_3219:
        /* <DEDUP_REMOVED lines=19> */
.L_x_3240:
[C---:B------:R-:W-:Y:S01]  /*4c090*/  LOP3.LUT P0, RZ, R112.reuse, 0x3, RZ, 0xc0, !PT ;  /* 0x0000000370ff7812 */ /* 0x040fe2000780c0ff */
[----:B------:R-:W-:Y:S02]  /*4c0a0*/  IMAD.SHL.U32 R112, R112, 0x2, RZ ;  /* 0x0000000270707824 */ /* 0x000fe400078e00ff */
[----:B------:R-:W-:-:S10]  /*4c0b0*/  VIADD R111, R111, 0xffffffff ;  /* 0xffffffff6f6f7836 */ /* 0x000fd40000000000 */
[----:B------:R-:W-:Y:S05]  /*4c0c0*/  @!P0 BRA `(.L_x_3240) ;  /* 0xfffffffc00f08947 */ /* 0x000fea000383ffff */
[----:B------:R-:W-:Y:S05]  /*4c0d0*/  BSYNC B4 ;  /* 0x0000000000047941 */ /* 0x000fea0003800000 */
.L_x_3239:
[----:B------:R-:W-:Y:S05]  /*4c0e0*/  BSYNC B3 ;  /* 0x0000000000037941 */ /* 0x000fea0003800000 */
.L_x_3238:
        /* <DEDUP_REMOVED lines=30> */
.L_x_3247:
[----:B------:R-:W-:Y:S05]  /*4c2d0*/  BSYNC B4 ;  /* 0x0000000000047941 */ /* 0x000fea0003800000 */
.L_x_3246:
[----:B------:R-:W-:Y:S01]  /*4c2e0*/  IMAD.IADD R109, R109, 0x1, R110 ;  /* 0x000000016d6d7824 */ /* 0x000fe200078e026e */
[----:B------:R-:W-:Y:S06]  /*4c2f0*/  BRA `(.L_x_3245) ;  /* 0x0000000000087947 */ /* 0x000fec0003800000 */
.L_x_3244:
[----:B------:R-:W-:-:S05]  /*4c300*/  VIADD R109, R111, 0x94 ;  /* 0x000000946f6d7836 */ /* 0x000fca0000000000 */
[----:B------:R-:W-:-:S07]  /*4c310*/  SHF.L.U32 R109, R112, R109, RZ ;  /* 0x0000006d706d7219 */ /* 0x000fce00000006ff */
.L_x_3245:
[----:B------:R-:W-:Y:S05]  /*4c320*/  BSYNC B3 ;  /* 0x0000000000037941 */ /* 0x000fea0003800000 */
.L_x_3243:
[C---:B------:R-:W-:Y:S01]  /*4c330*/  LOP3.LUT P0, RZ, R109.reuse, 0x1800000, RZ, 0xc0, !PT ;  /* 0x018000006dff7812 */ /* 0x040fe2000780c0ff */
[----:B------:R-:W-:Y:S01]  /*4c340*/  IMAD.SHL.U32 R107, R108, 0x10000000, RZ ;  /* 0x100000006c6b7824 */ /* 0x000fe200078e00ff */
[----:B------:R-:W-:-:S04]  /*4c350*/  LOP3.LUT R52, R109, 0x7fffff, RZ, 0xc0, !PT ;  /* 0x007fffff6d347812 */ /* 0x000fc800078ec0ff */
[----:B------:R-:W-:-:S07]  /*4c360*/  LOP3.LUT R52, R107, 0xf0000000, R52, 0xe2, !PT ;  /* 0xf00000006b347812 */ /* 0x000fce00078ee234 */
[----:B------:R-:W-:Y:S01]  /*4c370*/  @P0 LOP3.LUT R52, R52, 0x800000, RZ, 0xfc, !PT ;  /* 0x0080000034340812 */ /* 0x000fe200078efcff */
[----:B------:R-:W-:Y:S06]  /*4c380*/  BRA `(.L_x_3248) ;  /* 0x0000000000787947 */ /* 0x000fec0003800000 */
.L_x_3242:
[C---:B------:R-:W-:Y:S01]  /*4c390*/  LOP3.LUT P0, RZ, R112.reuse, 0x4, RZ, 0xc0, !PT ;  /* 0x0000000470ff7812 */ /* 0x040fe2000780c0ff */
[----:B------:R-:W-:Y:S02]  /*4c3a0*/  VIADD R107, R111, 0x7f ;  /* 0x0000007f6f6b7836 */ /* 0x000fe40000000000 */
[----:B------:R-:W-:-:S10]  /*4c3b0*/  IMAD.SHL.U32 R112, R112, 0x400000, RZ ;  /* 0x0040000070707824 */ /* 0x000fd400078e00ff */
[----:B------:R-:W-:Y:S05]  /*4c3c0*/  @!P0 BRA `(.L_x_3249) ;  /* 0x0000000000388947 */ /* 0x000fea0003800000 */
[----:B------:R-:W-:Y:S01]  /*4c3d0*/  ISETP.GT.AND P0, PT, R111, 0x7e, PT ;  /* 0x0000007e6f00780c */ /* 0x000fe20003f04270 */
[----:B------:R-:W-:-:S12]  /*4c3e0*/  BSSY B3, `(.L_x_3250) ;  /* 0x0000009000037945 */ /* 0x000fd80003800000 */
[----:B------:R-:W-:Y:S05]  /*4c3f0*/  @P0 BRA `(.L_x_3251) ;  /* 0x00000000001c0947 */ /* 0x000fea0003800000 */
.L_x_3252:
[--C-:B------:R-:W-:Y:S02]  /*4c400*/  SHF.R.U32.HI R52, RZ, 0x19, R112.reuse ;  /* 0x00000019ff347819 */ /* 0x100fe40000011670 */
[C---:B------:R-:W-:Y:S01]  /*4c410*/  ISETP.LT.AND P1, PT, R107.reuse, 0xfd, PT ;  /* 0x000000fd6b00780c */ /* 0x040fe20003f21270 */
[----:B------:R-:W-:Y:S01]  /*4c420*/  VIADD R107, R107, 0x1 ;  /* 0x000000016b6b7836 */ /* 0x000fe20000000000 */
[----:B------:R-:W-:Y:S02]  /*4c430*/  LOP3.LUT R52, R52, 0x1, RZ, 0xc0, !PT ;  /* 0x0000000134347812 */ /* 0x000fe400078ec0ff */
[----:B------:R-:W-:Y:S02]  /*4c440*/  SHF.R.U32.HI R112, RZ, 0x1, R112 ;  /* 0x00000001ff707819 */ /* 0x000fe40000011670 */
[----:B------:R-:W-:-:S13]  /*4c450*/  ISETP.NE.U32.AND P0, PT, R52, 0x1, PT ;  /* 0x000000013400780c */ /* 0x000fda0003f05070 */
[----:B------:R-:W-:Y:S05]  /*4c460*/  @!P0 BRA P1, `(.L_x_3252) ;  /* 0xfffffffc00e48947 */ /* 0x000fea000083ffff */
.L_x_3251:
[----:B------:R-:W-:Y:S05]  /*4c470*/  BSYNC B3 ;  /* 0x0000000000037941 */ /* 0x000fea0003800000 */
.L_x_3250:
[----:B------:R-:W-:-:S13]  /*4c480*/  LOP3.LUT P0, RZ, R112, 0x1000000, RZ, 0xc0, !PT ;  /* 0x0100000070ff7812 */ /* 0x000fda000780c0ff */
[----:B------:R-:W-:Y:S01]  /*4c490*/  @P0 LEA R52, R108, 0x7f800000, 0x1c ;  /* 0x7f8000006c340811 */ /* 0x000fe200078ee0ff */
[----:B------:R-:W-:Y:S06]  /*4c4a0*/  @P0 BRA `(.L_x_3248) ;  /* 0x0000000000300947 */ /* 0x000fec0003800000 */
.L_x_3249:
        /* <DEDUP_REMOVED lines=9> */
.L_x_3241:
[----:B------:R-:W-:Y:S01]  /*4c540*/  LEA R52, R108, 0x7f800000, 0x1c ;  /* 0x7f8000006c347811 */ /* 0x000fe200078ee0ff */
[----:B------:R-:W-:Y:S06]  /*4c550*/  BRA `(.L_x_3248) ;  /* 0x0000000000047947 */ /* 0x000fec0003800000 */
.L_x_3237:
[----:B------:R-:W-:-:S07]  /*4c560*/  IMAD.SHL.U32 R52, R108, 0x10000000, RZ ;  /* 0x100000006c347824 */ /* 0x000fce00078e00ff */
.L_x_3248:
[----:B------:R-:W-:Y:S05]  /*4c570*/  BSYNC B2 ;  /* 0x0000000000027941 */ /* 0x000fea0003800000 */
.L_x_3236:
        /* <DEDUP_REMOVED lines=18> */
.L_x_3257:
[C---:B------:R-:W-:Y:S01]  /*4c6a0*/  LOP3.LUT P0, RZ, R113.reuse, 0x3, RZ, 0xc0, !PT ;  /* 0x0000000371ff7812 */ /* 0x040fe2000780c0ff */
[----:B------:R-:W-:Y:S02]  /*4c6b0*/  IMAD.SHL.U32 R113, R113, 0x2, RZ ;  /* 0x0000000271717824 */ /* 0x000fe400078e00ff */
[----:B------:R-:W-:-:S10]  /*4c6c0*/  VIADD R111, R111, 0xffffffff ;  /* 0xffffffff6f6f7836 */ /* 0x000fd40000000000 */
[----:B------:R-:W-:Y:S05]  /*4c6d0*/  @!P0 BRA `(.L_x_3257) ;  /* 0xfffffffc00f08947 */ /* 0x000fea000383ffff */
[----:B------:R-:W-:Y:S05]  /*4c6e0*/  BSYNC B4 ;  /* 0x0000000000047941 */ /* 0x000fea0003800000 */
.L_x_3256:
[----:B------:R-:W-:Y:S05]  /*4c6f0*/  BSYNC B3 ;  /* 0x0000000000037941 */ /* 0x000fea0003800000 */
.L_x_3255:
        /* <DEDUP_REMOVED lines=30> */
.L_x_3264:
[----:B------:R-:W-:Y:S05]  /*4c8e0*/  BSYNC B4 ;  /* 0x0000000000047941 */ /* 0x000fea0003800000 */
.L_x_3263:
[----:B------:R-:W-:Y:S01]  /*4c8f0*/  IMAD.IADD R109, R109, 0x1, R110 ;  /* 0x000000016d6d7824 */ /* 0x000fe200078e026e */
[----:B------:R-:W-:Y:S06]  /*4c900*/  BRA `(.L_x_3262) ;  /* 0x0000000000087947 */ /* 0x000fec0003800000 */
.L_x_3261:
[----:B------:R-:W-:-:S05]  /*4c910*/  VIADD R108, R111, 0x94 ;  /* 0x000000946f6c7836 */ /* 0x000fca0000000000 */
[----:B------:R-:W-:-:S07]  /*4c920*/  SHF.L.U32 R109, R113, R108, RZ ;  /* 0x0000006c716d7219 */ /* 0x000fce00000006ff */
.L_x_3262:
[----:B------:R-:W-:Y:S05]  /*4c930*/  BSYNC B3 ;  /* 0x0000000000037941 */ /* 0x000fea0003800000 */
.L_x_3260:
        /* <DEDUP_REMOVED lines=8> */
.L_x_3259:
[----:B------:R-:W-:Y:S01]  /*4c9c0*/  LOP3.LUT P0, RZ, R113, 0x4, RZ, 0xc0, !PT ;  /* 0x0000000471ff7812 */ /* 0x000fe2000780c0ff */
[----:B------:R-:W-:Y:S01]  /*4c9d0*/  BSSY B3, `(.L_x_3266) ;  /* 0x0000014000037945 */ /* 0x000fe20003800000 */
[----:B------:R-:W-:Y:S02]  /*4c9e0*/  VIADD R107, R111, 0x7f ;  /* 0x0000007f6f6b7836 */ /* 0x000fe40000000000 */
[----:B------:R-:W-:-:S09]  /*4c9f0*/  IMAD.SHL.U32 R113, R113, 0x400000, RZ ;  /* 0x0040000071717824 */ /* 0x000fd200078e00ff */
[----:B------:R-:W-:Y:S05]  /*4ca00*/  @!P0 BRA `(.L_x_3267) ;  /* 0x0000000000408947 */ /* 0x000fea0003800000 */
[----:B------:R-:W-:Y:S01]  /*4ca10*/  ISETP.GT.AND P0, PT, R111, 0x7e, PT ;  /* 0x0000007e6f00780c */ /* 0x000fe20003f04270 */
[----:B------:R-:W-:-:S12]  /*4ca20*/  BSSY B4, `(.L_x_3268) ;  /* 0x0000009000047945 */ /* 0x000fd80003800000 */
[----:B------:R-:W-:Y:S05]  /*4ca30*/  @P0 BRA `(.L_x_3269) ;  /* 0x00000000001c0947 */ /* 0x000fea0003800000 */
.L_x_3270:
[--C-:B------:R-:W-:Y:S02]  /*4ca40*/  SHF.R.U32.HI R108, RZ, 0x19, R113.reuse ;  /* 0x00000019ff6c7819 */ /* 0x100fe40000011671 */
[C---:B------:R-:W-:Y:S01]  /*4ca50*/  ISETP.LT.AND P1, PT, R107.reuse, 0xfd, PT ;  /* 0x000000fd6b00780c */ /* 0x040fe20003f21270 */
[----:B------:R-:W-:Y:S01]  /*4ca60*/  VIADD R107, R107, 0x1 ;  /* 0x000000016b6b7836 */ /* 0x000fe20000000000 */
[----:B------:R-:W-:Y:S02]  /*4ca70*/  LOP3.LUT R108, R108, 0x1, RZ, 0xc0, !PT ;  /* 0x000000016c6c7812 */ /* 0x000fe400078ec0ff */
[----:B------:R-:W-:Y:S02]  /*4ca80*/  SHF.R.U32.HI R113, RZ, 0x1, R113 ;  /* 0x00000001ff717819 */ /* 0x000fe40000011671 */
[----:B------:R-:W-:-:S13]  /*4ca90*/  ISETP.NE.U32.AND P0, PT, R108, 0x1, PT ;  /* 0x000000016c00780c */ /* 0x000fda0003f05070 */
[----:B------:R-:W-:Y:S05]  /*4caa0*/  @!P0 BRA P1, `(.L_x_3270) ;  /* 0xfffffffc00e48947 */ /* 0x000fea000083ffff */
.L_x_3269:
[----:B------:R-:W-:Y:S05]  /*4cab0*/  BSYNC B4 ;  /* 0x0000000000047941 */ /* 0x000fea0003800000 */
.L_x_3268:
[----:B------:R-:W-:-:S13]  /*4cac0*/  LOP3.LUT P0, RZ, R113, 0x1000000, RZ, 0xc0, !PT ;  /* 0x0100000071ff7812 */ /* 0x000fda000780c0ff */
[----:B------:R-:W-:Y:S01]  /*4cad0*/  @P0 LOP3.LUT R108, R27, 0x80000000, RZ, 0xc0, !PT ;  /* 0x800000001b6c0812 */ /* 0x000fe200078ec0ff */
[----:B------:R-:W-:Y:S05]  /*4cae0*/  @P0 BREAK B3 ;  /* 0x0000000000030942 */ /* 0x000fea0003800000 */
[----:B------:R-:W-:Y:S01]  /*4caf0*/  @P0 LOP3.LUT R108, R108, 0x7f800000, RZ, 0xfc, !PT ;  /* 0x7f8000006c6c0812 */ /* 0x000fe200078efcff */
[----:B------:R-:W-:Y:S06]  /*4cb00*/  @P0 BRA `(.L_x_3265) ;  /* 0x0000000000440947 */ /* 0x000fec0003800000 */
.L_x_3267:
[----:B------:R-:W-:Y:S05]  /*4cb10*/  BSYNC B3 ;  /* 0x0000000000037941 */ /* 0x000fea0003800000 */
.L_x_3266:
        /* <DEDUP_REMOVED lines=11> */
.L_x_3258:
[----:B------:R-:W-:-:S04]  /*4cbd0*/  LOP3.LUT R27, R27, 0x80000000, RZ, 0xc0, !PT ;  /* 0x800000001b1b7812 */ /* 0x000fc800078ec0ff */
[----:B------:R-:W-:Y:S01]  /*4cbe0*/  LOP3.LUT R108, R27, 0x7f800000, RZ, 0xfc, !PT ;  /* 0x7f8000001b6c7812 */ /* 0x000fe200078efcff */
[----:B------:R-:W-:Y:S06]  /*4cbf0*/  BRA `(.L_x_3265) ;  /* 0x0000000000087947 */ /* 0x000fec0003800000 */
.L_x_3254:
[----:B------:R-:W-:-:S05]  /*4cc00*/  LOP3.LUT R107, R107, 0x8, RZ, 0xc0, !PT ;  /* 0x000000086b6b7812 */ /* 0x000fca00078ec0ff */
[----:B------:R-:W-:-:S07]  /*4cc10*/  IMAD.SHL.U32 R108, R107, 0x10000000, RZ ;  /* 0x100000006b6c7824 */ /* 0x000fce00078e00ff */
.L_x_3265:
[----:B------:R-:W-:Y:S05]  /*4cc20*/  BSYNC B2 ;  /* 0x0000000000027941 */ /* 0x000fea0003800000 */
.L_x_3253:
[----:B------:R-:W-:Y:S05]  /*4cc30*/  WARPSYNC.ALL ;  /* 0x0000000000007948 */ /* 0x000fea0003800000 */
[----:B------:R-:W-:Y:S01]  /*4cc40*/  PRMT R59, R59, 0x5410, R69 ;  /* 0x000054103b3b7816 */ /* 0x000fe20000000045 */
[----:B------:R-:W0:Y:S01]  /*4cc50*/  LDGDEPBAR ;  /* 0x00000000000079af */ /* 0x000e220000000000 */
[----:B------:R-:W-:Y:S01]  /*4cc60*/  PRMT R79, R79, 0x5410, R89 ;  /* 0x000054104f4f7816 */ /* 0x000fe20000000059 */
[----:B------:R-:W-:Y:S01]  /*4cc70*/  UIADD3 UR4, UR7, 0x1, URZ ;  /* 0x0000000107047890 */ /* 0x000fe2000fffe03f */
[----:B------:R-:W-:Y:S01]  /*4cc80*/  PRMT R58, R58, 0x5410, R68 ;  /* 0x000054103a3a7816 */ /* 0x000fe20000000044 */
[----:B------:R-:W-:Y:S01]  /*4cc90*/  BSSY B2, `(.L_x_3271) ;  /* 0x00000b3000027945 */ /* 0x000fe20003800000 */
[----:B------:R-:W-:Y:S01]  /*4cca0*/  PRMT R78, R78, 0x5410, R88 ;  /* 0x000054104e4e7816 */ /* 0x000fe20000000058 */
[----:B------:R-:W-:Y:S01]  /*4ccb0*/  UISETP.NE.AND UP0, UPT, UR4, 0x2, UPT ;  /* 0x000000020400788c */ /* 0x000fe2000bf05270 */
[----:B------:R-:W-:Y:S01]  /*4ccc0*/  HFMA2.MMA R59, R59, R79, RZ ;  /* 0x0000004f3b3b7235 */ /* 0x000fe200000000ff */
[----:B------:R-:W-:-:S02]  /*4ccd0*/  PRMT R57, R57, 0x5410, R67 ;  /* 0x0000541039397816 */ /* 0x000fc40000000043 */
[----:B------:R-:W-:Y:S01]  /*4cce0*/  PRMT R77, R77, 0x5410, R87 ;  /* 0x000054104d4d7816 */ /* 0x000fe20000000057 */
[----:B------:R-:W-:Y:S01]  /*4ccf0*/  USEL UR4, UR4, URZ, UP0 ;  /* 0x0000003f04047287 */ /* 0x000fe20008000000 */
[----:B------:R-:W-:Y:S02]  /*4cd00*/  PRMT R56, R56, 0x5410, R66 ;  /* 0x0000541038387816 */ /* 0x000fe40000000042 */
[----:B------:R-:W-:Y:S01]  /*4cd10*/  PRMT R76, R76, 0x5410, R86 ;  /* 0x000054104c4c7816 */ /* 0x000fe20000000056 */
[----:B------:R-:W-:Y:S01]  /*4cd20*/  ULEA UR9, UR4, UR12, 0xa ;  /* 0x0000000c04097291 */ /* 0x000fe2000f8e503f */
[----:B------:R-:W-:Y:S01]  /*4cd30*/  PRMT R65, R55, 0x5410, R65 ;  /* 0x0000541037417816 */ /* 0x000fe20000000041 */
[----:B------:R-:W-:Y:S01]  /*4cd40*/  HFMA2 R59, R58, R78, R59 ;  /* 0x0000004e3a3b7231 */ /* 0x000fe2000000003b */
[----:B------:R-:W-:Y:S01]  /*4cd50*/  PRMT R75, R75, 0x5410, R85 ;  /* 0x000054104b4b7816 */ /* 0x000fe20000000055 */
[----:B------:R-:W-:Y:S01]  /*4cd60*/  ULEA UR10, UR4, UR12, 0x6 ;  /* 0x0000000c040a7291 */ /* 0x000fe2000f8e303f */
[----:B------:R-:W-:Y:S01]  /*4cd70*/  PRMT R54, R54, 0x5410, R64 ;  /* 0x0000541036367816 */ /* 0x000fe20000000040 */
[----:B------:R-:W-:Y:S01]  /*4cd80*/  ULEA UR8, UR4, UR12, 0xd ;  /* 0x0000000c04087291 */ /* 0x000fe2000f8e683f */
[----:B------:R-:W-:Y:S01]  /*4cd90*/  PRMT R74, R74, 0x5410, R84 ;  /* 0x000054104a4a7816 */ /* 0x000fe20000000054 */
[----:B------:R-:W-:Y:S01]  /*4cda0*/  HFMA2.MMA R59, R57, R77, R59 ;  /* 0x0000004d393b7235 */ /* 0x000fe2000000003b */
[----:B------:R-:W-:Y:S01]  /*4cdb0*/  PRMT R53, R53, 0x5410, R21 ;  /* 0x0000541035357816 */ /* 0x000fe20000000015 */
[----:B------:R-:W-:-:S04]  /*4cdc0*/  DEPBAR.LE SB0, 0x0 ;  /* 0x000080000000791a */ /* 0x000fc80000000000 */
[----:B------:R-:W-:Y:S01]  /*4cdd0*/  PRMT R23, R23, 0x5410, R25 ;  /* 0x0000541017177816 */ /* 0x000fe20000000019 */
[----:B------:R-:W-:Y:S01]  /*4cde0*/  ULEA UR4, UR4, UR12, 0x9 ;  /* 0x0000000c04047291 */ /* 0x000fe2000f8e483f */
[----:B------:R-:W-:Y:S02]  /*4cdf0*/  PRMT R63, R63, 0x5410, R73 ;  /* 0x000054103f3f7816 */ /* 0x000fe40000000049 */
        /* <DEDUP_REMOVED lines=15> */
[----:B------:R-:W-:Y:S02]  /*4cef0*/  LOP3.LUT R27, R106, 0xff, RZ, 0xc0, !PT ;  /* 0x000000ff6a1b7812 */ /* 0x000fe400078ec0ff */
[----:B------:R-:W-:Y:S02]  /*4cf00*/  SHF.R.U32.HI R106, RZ, 0x8, R106 ;  /* 0x00000008ff6a7819 */ /* 0x000fe4000001166a */
[----:B------:R-:W-:Y:S02]  /*4cf10*/  F2FP.F16.E4M3.UNPACK_B R27, R27 ;  /* 0x0000001bff1b723e */ /* 0x000fe400020006ff */
[----:B------:R-:W-:Y:S02]  /*4cf20*/  LOP3.LUT R55, R105, 0xff, RZ, 0xc0, !PT ;  /* 0x000000ff69377812 */ /* 0x000fe400078ec0ff */
[----:B------:R-:W-:Y:S01]  /*4cf30*/  SHF.R.U32.HI R58, RZ, 0x8, R105 ;  /* 0x00000008ff3a7819 */ /* 0x000fe20000011669 */
[----:B------:R-:W-:Y:S01]  /*4cf40*/  HFMA2 R59, R63, R83, R59 ;  /* 0x000000533f3b7231 */ /* 0x000fe2000000003b */
[----:B------:R-:W-:Y:S01]  /*4cf50*/  F2FP.F16.E4M3.UNPACK_B R57, R106 ;  /* 0x0000006aff39723e */ /* 0x000fe200020006ff */
[----:B------:R-:W-:Y:S01]  /*4cf60*/  HADD2.F32 R27, -RZ, R27.H0_H0 ;  /* 0x2000001bff1b7230 */ /* 0x000fe20000004100 */
[----:B------:R-:W-:Y:S01]  /*4cf70*/  LEA R106, R4, UR9, 0x1 ;  /* 0x00000009046a7c11 */ /* 0x000fe2000f8e08ff */
[----:B------:R-:W-:Y:S01]  /*4cf80*/  BAR.SYNC.DEFER_BLOCKING 0x0 ;  /* 0x0000000000007b1d */ /* 0x000fe20000010000 */
[----:B------:R-:W-:Y:S01]  /*4cf90*/  LEA R105, R38, UR10, 0x1 ;  /* 0x0000000a26697c11 */ /* 0x000fe2000f8e08ff */
[----:B------:R-:W-:Y:S01]  /*4cfa0*/  HFMA2.MMA R59, R62, R82, R59 ;  /* 0x000000523e3b7235 */ /* 0x000fe2000000003b */
[----:B------:R-:W-:Y:S01]  /*4cfb0*/  LEA R20, R4, UR8, 0x4 ;  /* 0x0000000804147c11 */ /* 0x000fe2000f8e20ff */
[----:B------:R-:W-:Y:S01]  /*4cfc0*/  HADD2.F32 R57, -RZ, R57.H0_H0 ;  /* 0x20000039ff397230 */ /* 0x000fe20000004100 */
[----:B------:R-:W-:-:S02]  /*4cfd0*/  LEA R25, R38, UR4, 0x4 ;  /* 0x0000000426197c11 */ /* 0x000fc4000f8e20ff */
[----:B------:R-:W-:Y:S02]  /*4cfe0*/  PRMT R44, R39, 0x5410, R43 ;  /* 0x00005410272c7816 */ /* 0x000fe4000000002b */
[----:B------:R-:W-:Y:S02]  /*4cff0*/  PRMT R47, R47, 0x5410, R51 ;  /* 0x000054102f2f7816 */ /* 0x000fe40000000033 */
[----:B------:R-:W-:Y:S01]  /*4d000*/  LOP3.LUT P0, RZ, R28, 0x6, RZ, 0xc0, !PT ;  /* 0x000000061cff7812 */ /* 0x000fe2000780c0ff */
[----:B------:R-:W-:Y:S01]  /*4d010*/  HFMA2 R59, R61, R81, R59 ;  /* 0x000000513d3b7231 */ /* 0x000fe2000000003b */
[----:B------:R-:W-:Y:S02]  /*4d020*/  F2FP.F16.F32.PACK_AB R108, R27, R108 ;  /* 0x0000006c1b6c723e */ /* 0x000fe400000000ff */
[----:B------:R-:W-:Y:S02]  /*4d030*/  PRMT R37, R37, 0x5410, R42 ;  /* 0x0000541025257816 */ /* 0x000fe4000000002a */
[----:B------:R-:W-:Y:S01]  /*4d040*/  PRMT R46, R46, 0x5410, R52 ;  /* 0x000054102e2e7816 */ /* 0x000fe20000000034 */
[----:B------:R-:W-:Y:S01]  /*4d050*/  HFMA2.MMA R59, R60, R80, R59 ;  /* 0x000000503c3b7235 */ /* 0x000fe2000000003b */
[----:B------:R-:W-:-:S02]  /*4d060*/  LOP3.LUT R39, R28, 0xffff, RZ, 0xc0, !PT ;  /* 0x0000ffff1c277812 */ /* 0x000fc400078ec0ff */
[----:B------:R-:W-:Y:S02]  /*4d070*/  F2FP.F16.E4M3.UNPACK_B R55, R55 ;  /* 0x00000037ff37723e */ /* 0x000fe400020006ff */
[----:B------:R-:W-:Y:S01]  /*4d080*/  SHF.R.U32.HI R39, RZ, 0x1, R39 ;  /* 0x00000001ff277819 */ /* 0x000fe20000011627 */
[----:B------:R-:W2:Y:S01]  /*4d090*/  LDS.U16 R106, [R106+0x4450] ;  /* 0x004450006a6a7984 */ /* 0x000ea20000000400 */
[----:B------:R-:W-:Y:S01]  /*4d0a0*/  PRMT R41, R41, 0x5410, R45 ;  /* 0x0000541029297816 */ /* 0x000fe2000000002d */
[----:B------:R-:W-:Y:S01]  /*4d0b0*/  HADD2.F32 R55, -RZ, R55.H0_H0 ;  /* 0x20000037ff377230 */ /* 0x000fe20000004100 */
[----:B------:R-:W-:Y:S01]  /*4d0c0*/  PRMT R49, R49, 0x5410, R108 ;  /* 0x0000541031317816 */ /* 0x000fe2000000006c */
[----:B------:R-:W-:Y:S01]  /*4d0d0*/  HFMA2 R59, R22, R24, R59 ;  /* 0x00000018163b7231 */ /* 0x000fe2000000003b */
[----:B------:R-:W3:Y:S01]  /*4d0e0*/  LDS.U16 R105, [R105+0x4c50] ;  /* 0x004c500069697984 */ /* 0x000ee20000000400 */
[----:B------:R-:W-:Y:S02]  /*4d0f0*/  F2FP.F16.E4M3.UNPACK_B R58, R58 ;  /* 0x0000003aff3a723e */ /* 0x000fe400020006ff */
[----:B------:R-:W-:Y:S01]  /*4d100*/  F2FP.F16.F32.PACK_AB R55, RZ, R55 ;  /* 0x00000037ff37723e */ /* 0x000fe200000000ff */
[----:B------:R-:W4:Y:S01]  /*4d110*/  LDS.128 R20, [R20+0x50] ;  /* 0x0000500014147984 */ /* 0x000f220000000c00 */
[----:B------:R-:W-:Y:S01]  /*4d120*/  HFMA2.MMA R59, R40, R48, R59 ;  /* 0x00000030283b7235 */ /* 0x000fe2000000003b */
[----:B------:R-:W-:Y:S01]  /*4d130*/  LOP3.LUT R40, R28, 0x1, RZ, 0xc0, !PT ;  /* 0x000000011c287812 */ /* 0x000fe200078ec0ff */
[----:B------:R-:W-:Y:S01]  /*4d140*/  HADD2.F32 R58, -RZ, R58.H0_H0 ;  /* 0x2000003aff3a7230 */ /* 0x000fe20000004100 */
[----:B------:R-:W1:Y:S01]  /*4d150*/  LDS.128 R24, [R25+0x4050] ;  /* 0x0040500019187984 */ /* 0x000e620000000c00 */
[----:B------:R-:W-:Y:S01]  /*4d160*/  HMUL2 R54, R108.H1_H1, R55.H0_H0 ;  /* 0x200000376c367232 */ /* 0x000fe20000000c00 */
[----:B------:R-:W-:-:S02]  /*4d170*/  @P0 LOP3.LUT R40, R40, 0x2, RZ, 0xfc, !PT ;  /* 0x0000000228280812 */ /* 0x000fc400078efcff */
[----:B------:R-:W-:Y:S02]  /*4d180*/  F2FP.F16.F32.PACK_AB R57, R58, R57 ;  /* 0x000000393a39723e */ /* 0x000fe400000000ff */
[----:B------:R-:W-:Y:S01]  /*4d190*/  LOP3.LUT P0, RZ, R39, 0x3, RZ, 0xc0, !PT ;  /* 0x0000000327ff7812 */ /* 0x000fe2000780c0ff */
[----:B------:R-:W-:Y:S02]  /*4d1a0*/  HFMA2 R59, R44, R47, R59 ;  /* 0x0000002f2c3b7231 */ /* 0x000fe4000000003b */
[----:B------:R-:W-:-:S04]  /*4d1b0*/  HMUL2 R57, R57.H0_H0, R57.H1_H1 ;  /* 0x3000003939397232 */ /* 0x000fc80000000800 */
[----:B------:R-:W-:Y:S01]  /*4d1c0*/  HFMA2.MMA R59, R37, R46, R59 ;  /* 0x0000002e253b7235 */ /* 0x000fe2000000003b */
[----:B------:R-:W-:-:S09]  /*4d1d0*/  LOP3.LUT R37, R40, 0x3, R39, 0xf8, !PT ;  /* 0x0000000328257812 */ /* 0x000fd200078ef827 */
[----:B------:R-:W-:Y:S01]  /*4d1e0*/  HFMA2 R59, R41, R49, R59 ;  /* 0x00000031293b7231 */ /* 0x000fe2000000003b */
[----:B------:R-:W-:Y:S02]  /*4d1f0*/  PRMT R41, R37, 0x9910, RZ ;  /* 0x0000991025297816 */ /* 0x000fe400000000ff */
[----:B------:R-:W-:Y:S01]  /*4d200*/  LOP3.LUT R37, R39, 0x3, RZ, 0xc0, !PT ;  /* 0x0000000327257812 */ /* 0x000fe200078ec0ff */
[C---:B------:R-:W-:Y:S01]  /*4d210*/  HFMA2 R54, R59.reuse.H0_H0, R54.H0_H0, RZ.H0_H0 ;  /* 0x200000363b367231 */ /* 0x040fe200000408ff */
[----:B------:R-:W-:Y:S02]  /*4d220*/  ISETP.NE.AND P1, PT, R41, RZ, PT ;  /* 0x000000ff2900720c */ /* 0x000fe40003f25270 */
[----:B------:R-:W-:Y:S01]  /*4d230*/  LOP3.LUT R39, R28, 0x8, RZ, 0xc0, !PT ;  /* 0x000000081c277812 */ /* 0x000fe200078ec0ff */
[----:B------:R-:W-:Y:S02]  /*4d240*/  VIADD R37, R37, 0xffffffff ;  /* 0xffffffff25257836 */ /* 0x000fe40000000000 */
[----:B------:R-:W-:-:S04]  /*4d250*/  HFMA2 R44, R59.H1_H1, R57.H0_H0, R54.H0_H0 ;  /* 0x200000393b2c7231 */ /* 0x000fc80000040c36 */
[----:B------:R-:W-:Y:S01]  /*4d260*/  HADD2 R44, R19.H0_H0, R44.H0_H0 ;  /* 0x2000002c132c7230 */ /* 0x000fe20000000800 */
[----:B------:R-:W-:-:S03]  /*4d270*/  SEL R37, R37, RZ, P0 ;  /* 0x000000ff25257207 */ /* 0x000fc60000000000 */
[----:B-1234-:R-:W-:Y:S05]  /*4d280*/  @!P1 BRA `(.L_x_3272) ;  /* 0x0000000400489947 */ /* 0x01efea0003800000 */
[----:B------:R-:W-:Y:S01]  /*4d290*/  LOP3.LUT P0, RZ, R40, 0x2, RZ, 0xc0, !PT ;  /* 0x0000000228ff7812 */ /* 0x000fe2000780c0ff */
[----:B------:R-:W-:-:S12]  /*4d2a0*/  BSSY B3, `(.L_x_3273) ;  /* 0x0000008000037945 */ /* 0x000fd80003800000 */
[----:B------:R-:W-:Y:S05]  /*4d2b0*/  @P0 BRA `(.L_x_3274) ;  /* 0x0000000000180947 */ /* 0x000fea0003800000 */
[----:B------:R-:W-:Y:S01]  /*4d2c0*/  BSSY B4, `(.L_x_3274) ;  /* 0x0000005000047945 */ /* 0x000fe20003800000 */
.L_x_3275:
[C---:B------:R-:W-:Y:S01]  /*4d2d0*/  LOP3.LUT P0, RZ, R40.reuse, 0x3, RZ, 0xc0, !PT ;  /* 0x0000000328ff7812 */ /* 0x040fe2000780c0ff */
[----:B------:R-:W-:Y:S02]  /*4d2e0*/  IMAD.SHL.U32 R40, R40, 0x2, RZ ;  /* 0x0000000228287824 */ /* 0x000fe400078e00ff */
[----:B------:R-:W-:-:S10]  /*4d2f0*/  VIADD R37, R37, 0xffffffff ;  /* 0xffffffff25257836 */ /* 0x000fd40000000000 */
[----:B------:R-:W-:Y:S05]  /*4d300*/  @!P0 BRA `(.L_x_3275) ;  /* 0xfffffffc00f08947 */ /* 0x000fea000383ffff */
[----:B------:R-:W-:Y:S05]  /*4d310*/  BSYNC B4 ;  /* 0x0000000000047941 */ /* 0x000fea0003800000 */
.L_x_3274:
[----:B------:R-:W-:Y:S05]  /*4d320*/  BSYNC B3 ;  /* 0x0000000000037941 */ /* 0x000fea0003800000 */
.L_x_3273:
        /* <DEDUP_REMOVED lines=31> */
.L_x_3282:
[----:B------:R-:W-:Y:S05]  /*4d520*/  BSYNC B4 ;  /* 0x0000000000047941 */ /* 0x000fea0003800000 */
.L_x_3281:
[----:B------:R-:W-:Y:S01]  /*4d530*/  IMAD.IADD R19, R42, 0x1, R19 ;  /* 0x000000012a137824 */ /* 0x000fe200078e0213 */
[----:B------:R-:W-:Y:S06]  /*4d540*/  BRA `(.L_x_3280) ;  /* 0x0000000000087947 */ /* 0x000fec0003800000 */
.L_x_3279:
[----:B------:R-:W-:-:S05]  /*4d550*/  VIADD R37, R37, 0x94 ;  /* 0x0000009425257836 */ /* 0x000fca0000000000 */
[----:B------:R-:W-:-:S07]  /*4d560*/  SHF.L.U32 R19, R40, R37, RZ ;  /* 0x0000002528137219 */ /* 0x000fce00000006ff */
.L_x_3280:
[----:B------:R-:W-:Y:S05]  /*4d570*/  BSYNC B3 ;  /* 0x0000000000037941 */ /* 0x000fea0003800000 */
.L_x_3278:
[----:B------:R-:W-:Y:S01]  /*4d580*/  LOP3.LUT P0, RZ, R19, 0x1800000, RZ, 0xc0, !PT ;  /* 0x0180000013ff7812 */ /* 0x000fe2000780c0ff */
[----:B------:R-:W-:Y:S01]  /*4d590*/  IMAD.SHL.U32 R40, R39, 0x10000000, RZ ;  /* 0x1000000027287824 */ /* 0x000fe200078e00ff */
[----:B------:R-:W-:-:S04]  /*4d5a0*/  LOP3.LUT R19, R19, 0x7fffff, RZ, 0xc0, !PT ;  /* 0x007fffff13137812 */ /* 0x000fc800078ec0ff */
[----:B------:R-:W-:-:S07]  /*4d5b0*/  LOP3.LUT R43, R40, 0xf0000000, R19, 0xe2, !PT ;  /* 0xf0000000282b7812 */ /* 0x000fce00078ee213 */
[----:B------:R-:W-:Y:S01]  /*4d5c0*/  @P0 LOP3.LUT R43, R43, 0x800000, RZ, 0xfc, !PT ;  /* 0x008000002b2b0812 */ /* 0x000fe200078efcff */
[----:B------:R-:W-:Y:S06]  /*4d5d0*/  BRA `(.L_x_3283) ;  /* 0x0000000000787947 */ /* 0x000fec0003800000 */
.L_x_3277:
[C---:B------:R-:W-:Y:S01]  /*4d5e0*/  LOP3.LUT P0, RZ, R40.reuse, 0x4, RZ, 0xc0, !PT ;  /* 0x0000000428ff7812 */ /* 0x040fe2000780c0ff */
[----:B------:R-:W-:Y:S02]  /*4d5f0*/  IMAD.SHL.U32 R40, R40, 0x400000, RZ ;  /* 0x0040000028287824 */ /* 0x000fe400078e00ff */
[----:B------:R-:W-:-:S10]  /*4d600*/  VIADD R19, R37, 0x7f ;  /* 0x0000007f25137836 */ /* 0x000fd40000000000 */
[----:B------:R-:W-:Y:S05]  /*4d610*/  @!P0 BRA `(.L_x_3284) ;  /* 0x0000000000388947 */ /* 0x000fea0003800000 */
[----:B------:R-:W-:Y:S01]  /*4d620*/  ISETP.GT.AND P0, PT, R37, 0x7e, PT ;  /* 0x0000007e2500780c */ /* 0x000fe20003f04270 */
[----:B------:R-:W-:-:S12]  /*4d630*/  BSSY B3, `(.L_x_3285) ;  /* 0x0000009000037945 */ /* 0x000fd80003800000 */
[----:B------:R-:W-:Y:S05]  /*4d640*/  @P0 BRA `(.L_x_3286) ;  /* 0x00000000001c0947 */ /* 0x000fea0003800000 */
.L_x_3287:
[--C-:B------:R-:W-:Y:S02]  /*4d650*/  SHF.R.U32.HI R37, RZ, 0x19, R40.reuse ;  /* 0x00000019ff257819 */ /* 0x100fe40000011628 */
[C---:B------:R-:W-:Y:S01]  /*4d660*/  ISETP.LT.AND P1, PT, R19.reuse, 0xfd, PT ;  /* 0x000000fd1300780c */ /* 0x040fe20003f21270 */
[----:B------:R-:W-:Y:S01]  /*4d670*/  VIADD R19, R19, 0x1 ;  /* 0x0000000113137836 */ /* 0x000fe20000000000 */
[----:B------:R-:W-:Y:S02]  /*4d680*/  LOP3.LUT R37, R37, 0x1, RZ, 0xc0, !PT ;  /* 0x0000000125257812 */ /* 0x000fe400078ec0ff */
[----:B------:R-:W-:Y:S02]  /*4d690*/  SHF.R.U32.HI R40, RZ, 0x1, R40 ;  /* 0x00000001ff287819 */ /* 0x000fe40000011628 */
[----:B------:R-:W-:-:S13]  /*4d6a0*/  ISETP.NE.U32.AND P0, PT, R37, 0x1, PT ;  /* 0x000000012500780c */ /* 0x000fda0003f05070 */
[----:B------:R-:W-:Y:S05]  /*4d6b0*/  @!P0 BRA P1, `(.L_x_3287) ;  /* 0xfffffffc00e48947 */ /* 0x000fea000083ffff */
.L_x_3286:
[----:B------:R-:W-:Y:S05]  /*4d6c0*/  BSYNC B3 ;  /* 0x0000000000037941 */ /* 0x000fea0003800000 */
.L_x_3285:
[----:B------:R-:W-:-:S13]  /*4d6d0*/  LOP3.LUT P0, RZ, R40, 0x1000000, RZ, 0xc0, !PT ;  /* 0x0100000028ff7812 */ /* 0x000fda000780c0ff */
[----:B------:R-:W-:Y:S01]  /*4d6e0*/  @P0 LEA R43, R39, 0x7f800000, 0x1c ;  /* 0x7f800000272b0811 */ /* 0x000fe200078ee0ff */
[----:B------:R-:W-:Y:S06]  /*4d6f0*/  @P0 BRA `(.L_x_3283) ;  /* 0x0000000000300947 */ /* 0x000fec0003800000 */
.L_x_3284:
        /* <DEDUP_REMOVED lines=9> */
.L_x_3276:
[----:B------:R-:W-:Y:S01]  /*4d790*/  LEA R43, R39, 0x7f800000, 0x1c ;  /* 0x7f800000272b7811 */ /* 0x000fe200078ee0ff */
[----:B------:R-:W-:Y:S06]  /*4d7a0*/  BRA `(.L_x_3283) ;  /* 0x0000000000047947 */ /* 0x000fec0003800000 */
.L_x_3272:
[----:B------:R-:W-:-:S07]  /*4d7b0*/  IMAD.SHL.U32 R43, R39, 0x10000000, RZ ;  /* 0x10000000272b7824 */ /* 0x000fce00078e00ff */
.L_x_3283:
[----:B------:R-:W-:Y:S05]  /*4d7c0*/  BSYNC B2 ;  /* 0x0000000000027941 */ /* 0x000fea0003800000 */
.L_x_3271:
        /* <DEDUP_REMOVED lines=19> */
.L_x_3292:
[C---:B------:R-:W-:Y:S01]  /*4d900*/  LOP3.LUT P0, RZ, R40.reuse, 0x3, RZ, 0xc0, !PT ;  /* 0x0000000328ff7812 */ /* 0x040fe2000780c0ff */
[----:B------:R-:W-:Y:S02]  /*4d910*/  IMAD.SHL.U32 R40, R40, 0x2, RZ ;  /* 0x0000000228287824 */ /* 0x000fe400078e00ff */
[----:B------:R-:W-:-:S10]  /*4d920*/  VIADD R37, R37, 0xffffffff ;  /* 0xffffffff25257836 */ /* 0x000fd40000000000 */
[----:B------:R-:W-:Y:S05]  /*4d930*/  @!P0 BRA `(.L_x_3292) ;  /* 0xfffffffc00f08947 */ /* 0x000fea000383ffff */
[----:B------:R-:W-:Y:S05]  /*4d940*/  BSYNC B4 ;  /* 0x0000000000047941 */ /* 0x000fea0003800000 */
.L_x_3291:
[----:B------:R-:W-:Y:S05]  /*4d950*/  BSYNC B3 ;  /* 0x0000000000037941 */ /* 0x000fea0003800000 */
.L_x_3290:
        /* <DEDUP_REMOVED lines=31> */
.L_x_3299:
[----:B------:R-:W-:Y:S05]  /*4db50*/  BSYNC B4 ;  /* 0x0000000000047941 */ /* 0x000fea0003800000 */
.L_x_3298:
[----:B------:R-:W-:Y:S01]  /*4db60*/  IMAD.IADD R19, R42, 0x1, R19 ;  /* 0x000000012a137824 */ /* 0x000fe200078e0213 */
[----:B------:R-:W-:Y:S06]  /*4db70*/  BRA `(.L_x_3297) ;  /* 0x0000000000087947 */ /* 0x000fec0003800000 */
.L_x_3296:
[----:B------:R-:W-:-:S05]  /*4db80*/  VIADD R37, R37, 0x94 ;  /* 0x0000009425257836 */ /* 0x000fca0000000000 */
[----:B------:R-:W-:-:S07]  /*4db90*/  SHF.L.U32 R19, R40, R37, RZ ;  /* 0x0000002528137219 */ /* 0x000fce00000006ff */
.L_x_3297:
[----:B------:R-:W-:Y:S05]  /*4dba0*/  BSYNC B3 ;  /* 0x0000000000037941 */ /* 0x000fea0003800000 */
.L_x_3295:
[C---:B------:R-:W-:Y:S01]  /*4dbb0*/  LOP3.LUT P0, RZ, R19.reuse, 0x1800000, RZ, 0xc0, !PT ;  /* 0x0180000013ff7812 */ /* 0x040fe2000780c0ff */
[----:B------:R-:W-:Y:S01]  /*4dbc0*/  IMAD.SHL.U32 R42, R46, 0x10000000, RZ ;  /* 0x100000002e2a7824 */ /* 0x000fe200078e00ff */
[----:B------:R-:W-:-:S04]  /*4dbd0*/  LOP3.LUT R19, R19, 0x7fffff, RZ, 0xc0, !PT ;  /* 0x007fffff13137812 */ /* 0x000fc800078ec0ff */
[----:B------:R-:W-:-:S07]  /*4dbe0*/  LOP3.LUT R42, R42, 0xf0000000, R19, 0xe2, !PT ;  /* 0xf00000002a2a7812 */ /* 0x000fce00078ee213 */
[----:B------:R-:W-:Y:S01]  /*4dbf0*/  @P0 LOP3.LUT R42, R42, 0x800000, RZ, 0xfc, !PT ;  /* 0x008000002a2a0812 */ /* 0x000fe200078efcff */
[----:B------:R-:W-:Y:S06]  /*4dc00*/  BRA `(.L_x_3300) ;  /* 0x0000000000787947 */ /* 0x000fec0003800000 */
.L_x_3294:
[C---:B------:R-:W-:Y:S01]  /*4dc10*/  LOP3.LUT P0, RZ, R40.reuse, 0x4, RZ, 0xc0, !PT ;  /* 0x0000000428ff7812 */ /* 0x040fe2000780c0ff */
[----:B------:R-:W-:Y:S02]  /*4dc20*/  IMAD.SHL.U32 R40, R40, 0x400000, RZ ;  /* 0x0040000028287824 */ /* 0x000fe400078e00ff */
[----:B------:R-:W-:-:S10]  /*4dc30*/  VIADD R19, R37, 0x7f ;  /* 0x0000007f25137836 */ /* 0x000fd40000000000 */
[----:B------:R-:W-:Y:S05]  /*4dc40*/  @!P0 BRA `(.L_x_3301) ;  /* 0x0000000000388947 */ /* 0x000fea0003800000 */
[----:B------:R-:W-:Y:S01]  /*4dc50*/  ISETP.GT.AND P0, PT, R37, 0x7e, PT ;  /* 0x0000007e2500780c */ /* 0x000fe20003f04270 */
[----:B------:R-:W-:-:S12]  /*4dc60*/  BSSY B3, `(.L_x_3302) ;  /* 0x0000009000037945 */ /* 0x000fd80003800000 */
[----:B------:R-:W-:Y:S05]  /*4dc70*/  @P0 BRA `(.L_x_3303) ;  /* 0x00000000001c0947 */ /* 0x000fea0003800000 */
.L_x_3304:
[--C-:B------:R-:W-:Y:S02]  /*4dc80*/  SHF.R.U32.HI R37, RZ, 0x19, R40.reuse ;  /* 0x00000019ff257819 */ /* 0x100fe40000011628 */
[C---:B------:R-:W-:Y:S01]  /*4dc90*/  ISETP.LT.AND P1, PT, R19.reuse, 0xfd, PT ;  /* 0x000000fd1300780c */ /* 0x040fe20003f21270 */
[----:B------:R-:W-:Y:S01]  /*4dca0*/  VIADD R19, R19, 0x1 ;  /* 0x0000000113137836 */ /* 0x000fe20000000000 */
[----:B------:R-:W-:Y:S02]  /*4dcb0*/  LOP3.LUT R37, R37, 0x1, RZ, 0xc0, !PT ;  /* 0x0000000125257812 */ /* 0x000fe400078ec0ff */
[----:B------:R-:W-:Y:S02]  /*4dcc0*/  SHF.R.U32.HI R40, RZ, 0x1, R40 ;  /* 0x00000001ff287819 */ /* 0x000fe40000011628 */
[----:B------:R-:W-:-:S13]  /*4dcd0*/  ISETP.NE.U32.AND P0, PT, R37, 0x1, PT ;  /* 0x000000012500780c */ /* 0x000fda0003f05070 */
[----:B------:R-:W-:Y:S05]  /*4dce0*/  @!P0 BRA P1, `(.L_x_3304) ;  /* 0xfffffffc00e48947 */ /* 0x000fea000083ffff */
.L_x_3303:
[----:B------:R-:W-:Y:S05]  /*4dcf0*/  BSYNC B3 ;  /* 0x0000000000037941 */ /* 0x000fea0003800000 */
.L_x_3302:
[----:B------:R-:W-:-:S13]  /*4dd00*/  LOP3.LUT P0, RZ, R40, 0x1000000, RZ, 0xc0, !PT ;  /* 0x0100000028ff7812 */ /* 0x000fda000780c0ff */
[----:B------:R-:W-:Y:S01]  /*4dd10*/  @P0 LEA R42, R46, 0x7f800000, 0x1c ;  /* 0x7f8000002e2a0811 */ /* 0x000fe200078ee0ff */
[----:B------:R-:W-:Y:S06]  /*4dd20*/  @P0 BRA `(.L_x_3300) ;  /* 0x0000000000300947 */ /* 0x000fec0003800000 */
.L_x_3301:
        /* <DEDUP_REMOVED lines=9> */
.L_x_3293:
[----:B------:R-:W-:Y:S01]  /*4ddc0*/  LEA R42, R46, 0x7f800000, 0x1c ;  /* 0x7f8000002e2a7811 */ /* 0x000fe200078ee0ff */
[----:B------:R-:W-:Y:S06]  /*4ddd0*/  BRA `(.L_x_3300) ;  /* 0x0000000000047947 */ /* 0x000fec0003800000 */
.L_x_3289:
[----:B------:R-:W-:-:S07]  /*4dde0*/  IMAD.SHL.U32 R42, R46, 0x10000000, RZ ;  /* 0x100000002e2a7824 */ /* 0x000fce00078e00ff */
.L_x_3300:
[----:B------:R-:W-:Y:S05]  /*4ddf0*/  BSYNC B2 ;  /* 0x0000000000027941 */ /* 0x000fea0003800000 */
.L_x_3288:
        /* <DEDUP_REMOVED lines=19> */
.L_x_3309:
[C---:B------:R-:W-:Y:S01]  /*4df30*/  LOP3.LUT P0, RZ, R40.reuse, 0x3, RZ, 0xc0, !PT ;  /* 0x0000000328ff7812 */ /* 0x040fe2000780c0ff */
[----:B------:R-:W-:Y:S02]  /*4df40*/  IMAD.SHL.U32 R40, R40, 0x2, RZ ;  /* 0x0000000228287824 */ /* 0x000fe400078e00ff */
[----:B------:R-:W-:-:S10]  /*4df50*/  VIADD R37, R37, 0xffffffff ;  /* 0xffffffff25257836 */ /* 0x000fd40000000000 */
[----:B------:R-:W-:Y:S05]  /*4df60*/  @!P0 BRA `(.L_x_3309) ;  /* 0xfffffffc00f08947 */ /* 0x000fea000383ffff */
[----:B------:R-:W-:Y:S05]  /*4df70*/  BSYNC B4 ;  /* 0x0000000000047941 */ /* 0x000fea0003800000 */
.L_x_3308:
[----:B------:R-:W-:Y:S05]  /*4df80*/  BSYNC B3 ;  /* 0x0000000000037941 */ /* 0x000fea0003800000 */
.L_x_3307:
        /* <DEDUP_REMOVED lines=31> */
.L_x_3316:
[----:B------:R-:W-:Y:S05]  /*4e180*/  BSYNC B4 ;  /* 0x0000000000047941 */ /* 0x000fea0003800000 */
.L_x_3315:
[----:B------:R-:W-:Y:S01]  /*4e190*/  IMAD.IADD R19, R46, 0x1, R19 ;  /* 0x000000012e137824 */ /* 0x000fe200078e0213 */
[----:B------:R-:W-:Y:S06]  /*4e1a0*/  BRA `(.L_x_3314) ;  /* 0x0000000000087947 */ /* 0x000fec0003800000 */
.L_x_3313:
[----:B------:R-:W-:-:S05]  /*4e1b0*/  VIADD R37, R37, 0x94 ;  /* 0x0000009425257836 */ /* 0x000fca0000000000 */
[----:B------:R-:W-:-:S07]  /*4e1c0*/  SHF.L.U32 R19, R40, R37, RZ ;  /* 0x0000002528137219 */ /* 0x000fce00000006ff */
.L_x_3314:
[----:B------:R-:W-:Y:S05]  /*4e1d0*/  BSYNC B3 ;  /* 0x0000000000037941 */ /* 0x000fea0003800000 */
.L_x_3312:
[----:B------:R-:W-:Y:S01]  /*4e1e0*/  LOP3.LUT P0, RZ, R19, 0x1800000, RZ, 0xc0, !PT ;  /* 0x0180000013ff7812 */ /* 0x000fe2000780c0ff */
[----:B------:R-:W-:Y:S01]  /*4e1f0*/  IMAD.SHL.U32 R40, R39, 0x10000000, RZ ;  /* 0x1000000027287824 */ /* 0x000fe200078e00ff */
[----:B------:R-:W-:-:S04]  /*4e200*/  LOP3.LUT R19, R19, 0x7fffff, RZ, 0xc0, !PT ;  /* 0x007fffff13137812 */ /* 0x000fc800078ec0ff */
[----:B------:R-:W-:-:S07]  /*4e210*/  LOP3.LUT R41, R40, 0xf0000000, R19, 0xe2, !PT ;  /* 0xf000000028297812 */ /* 0x000fce00078ee213 */
[----:B------:R-:W-:Y:S01]  /*4e220*/  @P0 LOP3.LUT R41, R41, 0x800000, RZ, 0xfc, !PT ;  /* 0x0080000029290812 */ /* 0x000fe200078efcff */
[----:B------:R-:W-:Y:S06]  /*4e230*/  BRA `(.L_x_3317) ;  /* 0x0000000000787947 */ /* 0x000fec0003800000 */
.L_x_3311:
[C---:B------:R-:W-:Y:S01]  /*4e240*/  LOP3.LUT P0, RZ, R40.reuse, 0x4, RZ, 0xc0, !PT ;  /* 0x0000000428ff7812 */ /* 0x040fe2000780c0ff */
[----:B------:R-:W-:Y:S02]  /*4e250*/  IMAD.SHL.U32 R40, R40, 0x400000, RZ ;  /* 0x0040000028287824 */ /* 0x000fe400078e00ff */
[----:B------:R-:W-:-:S10]  /*4e260*/  VIADD R19, R37, 0x7f ;  /* 0x0000007f25137836 */ /* 0x000fd40000000000 */
[----:B------:R-:W-:Y:S05]  /*4e270*/  @!P0 BRA `(.L_x_3318) ;  /* 0x0000000000388947 */ /* 0x000fea0003800000 */
[----:B------:R-:W-:Y:S01]  /*4e280*/  ISETP.GT.AND P0, PT, R37, 0x7e, PT ;  /* 0x0000007e2500780c */ /* 0x000fe20003f04270 */
[----:B------:R-:W-:-:S12]  /*4e290*/  BSSY B3, `(.L_x_3319) ;  /* 0x0000009000037945 */ /* 0x000fd80003800000 */
[----:B------:R-:W-:Y:S05]  /*4e2a0*/  @P0 BRA `(.L_x_3320) ;  /* 0x00000000001c0947 */ /* 0x000fea0003800000 */
.L_x_3321:
[--C-:B------:R-:W-:Y:S02]  /*4e2b0*/  SHF.R.U32.HI R37, RZ, 0x19, R40.reuse ;  /* 0x00000019ff257819 */ /* 0x100fe40000011628 */
[C---:B------:R-:W-:Y:S01]  /*4e2c0*/  ISETP.LT.AND P1, PT, R19.reuse, 0xfd, PT ;  /* 0x000000fd1300780c */ /* 0x040fe20003f21270 */
[----:B------:R-:W-:Y:S01]  /*4e2d0*/  VIADD R19, R19, 0x1 ;  /* 0x0000000113137836 */ /* 0x000fe20000000000 */
[----:B------:R-:W-:Y:S02]  /*4e2e0*/  LOP3.LUT R37, R37, 0x1, RZ, 0xc0, !PT ;  /* 0x0000000125257812 */ /* 0x000fe400078ec0ff */
[----:B------:R-:W-:Y:S02]  /*4e2f0*/  SHF.R.U32.HI R40, RZ, 0x1, R40 ;  /* 0x00000001ff287819 */ /* 0x000fe40000011628 */
[----:B------:R-:W-:-:S13]  /*4e300*/  ISETP.NE.U32.AND P0, PT, R37, 0x1, PT ;  /* 0x000000012500780c */ /* 0x000fda0003f05070 */
[----:B------:R-:W-:Y:S05]  /*4e310*/  @!P0 BRA P1, `(.L_x_3321) ;  /* 0xfffffffc00e48947 */ /* 0x000fea000083ffff */
.L_x_3320:
[----:B------:R-:W-:Y:S05]  /*4e320*/  BSYNC B3 ;  /* 0x0000000000037941 */ /* 0x000fea0003800000 */
.L_x_3319:
[----:B------:R-:W-:-:S13]  /*4e330*/  LOP3.LUT P0, RZ, R40, 0x1000000, RZ, 0xc0, !PT ;  /* 0x0100000028ff7812 */ /* 0x000fda000780c0ff */
[----:B------:R-:W-:Y:S01]  /*4e340*/  @P0 LEA R41, R39, 0x7f800000, 0x1c ;  /* 0x7f80000027290811 */ /* 0x000fe200078ee0ff */
[----:B------:R-:W-:Y:S06]  /*4e350*/  @P0 BRA `(.L_x_3317) ;  /* 0x0000000000300947 */ /* 0x000fec0003800000 */
.L_x_3318:
        /* <DEDUP_REMOVED lines=9> */
.L_x_3310:
[----:B------:R-:W-:Y:S01]  /*4e3f0*/  LEA R41, R39, 0x7f800000, 0x1c ;  /* 0x7f80000027297811 */ /* 0x000fe200078ee0ff */
[----:B------:R-:W-:Y:S06]  /*4e400*/  BRA `(.L_x_3317) ;  /* 0x0000000000047947 */ /* 0x000fec0003800000 */
.L_x_3306:
[----:B------:R-:W-:-:S07]  /*4e410*/  IMAD.SHL.U32 R41, R39, 0x10000000, RZ ;  /* 0x1000000027297824 */ /* 0x000fce00078e00ff */
.L_x_3317:
[----:B------:R-:W-:Y:S05]  /*4e420*/  BSYNC B2 ;  /* 0x0000000000027941 */ /* 0x000fea0003800000 */
.L_x_3305:
        /* <DEDUP_REMOVED lines=19> */
.L_x_3326:
[C---:B------:R-:W-:Y:S01]  /*4e560*/  LOP3.LUT P0, RZ, R40.reuse, 0x3, RZ, 0xc0, !PT ;  /* 0x0000000328ff7812 */ /* 0x040fe2000780c0ff */
[----:B------:R-:W-:Y:S02]  /*4e570*/  IMAD.SHL.U32 R40, R40, 0x2, RZ ;  /* 0x0000000228287824 */ /* 0x000fe400078e00ff */
[----:B------:R-:W-:-:S10]  /*4e580*/  VIADD R37, R37, 0xffffffff ;  /* 0xffffffff25257836 */ /* 0x000fd40000000000 */
[----:B------:R-:W-:Y:S05]  /*4e590*/  @!P0 BRA `(.L_x_3326) ;  /* 0xfffffffc00f08947 */ /* 0x000fea000383ffff */
[----:B------:R-:W-:Y:S05]  /*4e5a0*/  BSYNC B4 ;  /* 0x0000000000047941 */ /* 0x000fea0003800000 */
.L_x_3325:
[----:B------:R-:W-:Y:S05]  /*4e5b0*/  BSYNC B3 ;  /* 0x0000000000037941 */ /* 0x000fea0003800000 */
.L_x_3324:
        /* <DEDUP_REMOVED lines=31> */
.L_x_3333:
[----:B------:R-:W-:Y:S05]  /*4e7b0*/  BSYNC B4 ;  /* 0x0000000000047941 */ /* 0x000fea0003800000 */
.L_x_3332:
[----:B------:R-:W-:Y:S01]  /*4e7c0*/  IMAD.IADD R19, R46, 0x1, R19 ;  /* 0x000000012e137824 */ /* 0x000fe200078e0213 */
[----:B------:R-:W-:Y:S06]  /*4e7d0*/  BRA `(.L_x_3331) ;  /* 0x0000000000087947 */ /* 0x000fec0003800000 */
.L_x_3330:
[----:B------:R-:W-:-:S05]  /*4e7e0*/  VIADD R37, R37, 0x94 ;  /* 0x0000009425257836 */ /* 0x000fca0000000000 */
[----:B------:R-:W-:-:S07]  /*4e7f0*/  SHF.L.U32 R19, R40, R37, RZ ;  /* 0x0000002528137219 */ /* 0x000fce00000006ff */
.L_x_3331:
[----:B------:R-:W-:Y:S05]  /*4e800*/  BSYNC B3 ;  /* 0x0000000000037941 */ /* 0x000fea0003800000 */
.L_x_3329:
[----:B------:R-:W-:Y:S01]  /*4e810*/  LOP3.LUT P0, RZ, R19, 0x1800000, RZ, 0xc0, !PT ;  /* 0x0180000013ff7812 */ /* 0x000fe2000780c0ff */
[----:B------:R-:W-:Y:S01]  /*4e820*/  IMAD.SHL.U32 R40, R45, 0x10000000, RZ ;  /* 0x100000002d287824 */ /* 0x000fe200078e00ff */
[----:B------:R-:W-:-:S04]  /*4e830*/  LOP3.LUT R19, R19, 0x7fffff, RZ, 0xc0, !PT ;  /* 0x007fffff13137812 */ /* 0x000fc800078ec0ff */
[----:B------:R-:W-:-:S07]  /*4e840*/  LOP3.LUT R40, R40, 0xf0000000, R19, 0xe2, !PT ;  /* 0xf000000028287812 */ /* 0x000fce00078ee213 */
[----:B------:R-:W-:Y:S01]  /*4e850*/  @P0 LOP3.LUT R40, R40, 0x800000, RZ, 0xfc, !PT ;  /* 0x0080000028280812 */ /* 0x000fe200078efcff */
[----:B------:R-:W-:Y:S06]  /*4e860*/  BRA `(.L_x_3334) ;  /* 0x0000000000787947 */ /* 0x000fec0003800000 */
.L_x_3328:
[C---:B------:R-:W-:Y:S01]  /*4e870*/  LOP3.LUT P0, RZ, R40.reuse, 0x4, RZ, 0xc0, !PT ;  /* 0x0000000428ff7812 */ /* 0x040fe2000780c0ff */
[----:B------:R-:W-:Y:S02]  /*4e880*/  IMAD.SHL.U32 R39, R40, 0x400000, RZ ;  /* 0x0040000028277824 */ /* 0x000fe400078e00ff */
[----:B------:R-:W-:-:S10]  /*4e890*/  VIADD R19, R37, 0x7f ;  /* 0x0000007f25137836 */ /* 0x000fd40000000000 */
[----:B------:R-:W-:Y:S05]  /*4e8a0*/  @!P0 BRA `(.L_x_3335) ;  /* 0x0000000000388947 */ /* 0x000fea0003800000 */
[----:B------:R-:W-:Y:S01]  /*4e8b0*/  ISETP.GT.AND P0, PT, R37, 0x7e, PT ;  /* 0x0000007e2500780c */ /* 0x000fe20003f04270 */
[----:B------:R-:W-:-:S12]  /*4e8c0*/  BSSY B3, `(.L_x_3336) ;  /* 0x0000009000037945 */ /* 0x000fd80003800000 */
[----:B------:R-:W-:Y:S05]  /*4e8d0*/  @P0 BRA `(.L_x_3337) ;  /* 0x00000000001c0947 */ /* 0x000fea0003800000 */
.L_x_3338:
[--C-:B------:R-:W-:Y:S02]  /*4e8e0*/  SHF.R.U32.HI R37, RZ, 0x19, R39.reuse ;  /* 0x00000019ff257819 */ /* 0x100fe40000011627 */
[C---:B------:R-:W-:Y:S01]  /*4e8f0*/  ISETP.LT.AND P1, PT, R19.reuse, 0xfd, PT ;  /* 0x000000fd1300780c */ /* 0x040fe20003f21270 */
[----:B------:R-:W-:Y:S01]  /*4e900*/  VIADD R19, R19, 0x1 ;  /* 0x0000000113137836 */ /* 0x000fe20000000000 */
[----:B------:R-:W-:Y:S02]  /*4e910*/  LOP3.LUT R37, R37, 0x1, RZ, 0xc0, !PT ;  /* 0x0000000125257812 */ /* 0x000fe400078ec0ff */
[----:B------:R-:W-:Y:S02]  /*4e920*/  SHF.R.U32.HI R39, RZ, 0x1, R39 ;  /* 0x00000001ff277819 */ /* 0x000fe40000011627 */
[----:B------:R-:W-:-:S13]  /*4e930*/  ISETP.NE.U32.AND P0, PT, R37, 0x1, PT ;  /* 0x000000012500780c */ /* 0x000fda0003f05070 */
[----:B------:R-:W-:Y:S05]  /*4e940*/  @!P0 BRA P1, `(.L_x_3338) ;  /* 0xfffffffc00e48947 */ /* 0x000fea000083ffff */
.L_x_3337:
[----:B------:R-:W-:Y:S05]  /*4e950*/  BSYNC B3 ;  /* 0x0000000000037941 */ /* 0x000fea0003800000 */
.L_x_3336:
[----:B------:R-:W-:-:S13]  /*4e960*/  LOP3.LUT P0, RZ, R39, 0x1000000, RZ, 0xc0, !PT ;  /* 0x0100000027ff7812 */ /* 0x000fda000780c0ff */
[----:B------:R-:W-:Y:S01]  /*4e970*/  @P0 LEA R40, R45, 0x7f800000, 0x1c ;  /* 0x7f8000002d280811 */ /* 0x000fe200078ee0ff */
[----:B------:R-:W-:Y:S06]  /*4e980*/  @P0 BRA `(.L_x_3334) ;  /* 0x0000000000300947 */ /* 0x000fec0003800000 */
.L_x_3335:
        /* <DEDUP_REMOVED lines=9> */
.L_x_3327:
[----:B------:R-:W-:Y:S01]  /*4ea20*/  LEA R40, R45, 0x7f800000, 0x1c ;  /* 0x7f8000002d287811 */ /* 0x000fe200078ee0ff */
[----:B------:R-:W-:Y:S06]  /*4ea30*/  BRA `(.L_x_3334) ;  /* 0x0000000000047947 */ /* 0x000fec0003800000 */
.L_x_3323:
[----:B------:R-:W-:-:S07]  /*4ea40*/  IMAD.SHL.U32 R40, R45, 0x10000000, RZ ;  /* 0x100000002d287824 */ /* 0x000fce00078e00ff */
.L_x_3334:
[----:B------:R-:W-:Y:S05]  /*4ea50*/  BSYNC B2 ;  /* 0x0000000000027941 */ /* 0x000fea0003800000 */
.L_x_3322:
        /* <DEDUP_REMOVED lines=19> */
.L_x_3343:
[C---:B------:R-:W-:Y:S01]  /*4eb90*/  LOP3.LUT P0, RZ, R46.reuse, 0x3, RZ, 0xc0, !PT ;  /* 0x000000032eff7812 */ /* 0x040fe2000780c0ff */
[----:B------:R-:W-:Y:S02]  /*4eba0*/  IMAD.SHL.U32 R46, R46, 0x2, RZ ;  /* 0x000000022e2e7824 */ /* 0x000fe400078e00ff */
[----:B------:R-:W-:-:S10]  /*4ebb0*/  VIADD R37, R37, 0xffffffff ;  /* 0xffffffff25257836 */ /* 0x000fd40000000000 */
[----:B------:R-:W-:Y:S05]  /*4ebc0*/  @!P0 BRA `(.L_x_3343) ;  /* 0xfffffffc00f08947 */ /* 0x000fea000383ffff */
[----:B------:R-:W-:Y:S05]  /*4ebd0*/  BSYNC B4 ;  /* 0x0000000000047941 */ /* 0x000fea0003800000 */
.L_x_3342:
[----:B------:R-:W-:Y:S05]  /*4ebe0*/  BSYNC B3 ;  /* 0x0000000000037941 */ /* 0x000fea0003800000 */
.L_x_3341:
        /* <DEDUP_REMOVED lines=31> */
.L_x_3350:
[----:B------:R-:W-:Y:S05]  /*4ede0*/  BSYNC B4 ;  /* 0x0000000000047941 */ /* 0x000fea0003800000 */
.L_x_3349:
[----:B------:R-:W-:Y:S01]  /*4edf0*/  IMAD.IADD R19, R48, 0x1, R19 ;  /* 0x0000000130137824 */ /* 0x000fe200078e0213 */
[----:B------:R-:W-:Y:S06]  /*4ee00*/  BRA `(.L_x_3348) ;  /* 0x0000000000087947 */ /* 0x000fec0003800000 */
.L_x_3347:
[----:B------:R-:W-:-:S05]  /*4ee10*/  VIADD R37, R37, 0x94 ;  /* 0x0000009425257836 */ /* 0x000fca0000000000 */
[----:B------:R-:W-:-:S07]  /*4ee20*/  SHF.L.U32 R19, R46, R37, RZ ;  /* 0x000000252e137219 */ /* 0x000fce00000006ff */
.L_x_3348:
[----:B------:R-:W-:Y:S05]  /*4ee30*/  BSYNC B3 ;  /* 0x0000000000037941 */ /* 0x000fea0003800000 */
.L_x_3346:
[----:B------:R-:W-:Y:S01]  /*4ee40*/  LOP3.LUT P0, RZ, R19, 0x1800000, RZ, 0xc0, !PT ;  /* 0x0180000013ff7812 */ /* 0x000fe2000780c0ff */
[----:B------:R-:W-:Y:S01]  /*4ee50*/  IMAD.SHL.U32 R46, R45, 0x10000000, RZ ;  /* 0x100000002d2e7824 */ /* 0x000fe200078e00ff */
[----:B------:R-:W-:-:S04]  /*4ee60*/  LOP3.LUT R19, R19, 0x7fffff, RZ, 0xc0, !PT ;  /* 0x007fffff13137812 */ /* 0x000fc800078ec0ff */
[----:B------:R-:W-:-:S07]  /*4ee70*/  LOP3.LUT R39, R46, 0xf0000000, R19, 0xe2, !PT ;  /* 0xf00000002e277812 */ /* 0x000fce00078ee213 */
[----:B------:R-:W-:Y:S01]  /*4ee80*/  @P0 LOP3.LUT R39, R39, 0x800000, RZ, 0xfc, !PT ;  /* 0x0080000027270812 */ /* 0x000fe200078efcff */
[----:B------:R-:W-:Y:S06]  /*4ee90*/  BRA `(.L_x_3351) ;  /* 0x0000000000787947 */ /* 0x000fec0003800000 */
.L_x_3345:
[C---:B------:R-:W-:Y:S01]  /*4eea0*/  LOP3.LUT P0, RZ, R46.reuse, 0x4, RZ, 0xc0, !PT ;  /* 0x000000042eff7812 */ /* 0x040fe2000780c0ff */
[----:B------:R-:W-:Y:S02]  /*4eeb0*/  IMAD.SHL.U32 R46, R46, 0x400000, RZ ;  /* 0x004000002e2e7824 */ /* 0x000fe400078e00ff */
[----:B------:R-:W-:-:S10]  /*4eec0*/  VIADD R19, R37, 0x7f ;  /* 0x0000007f25137836 */ /* 0x000fd40000000000 */
[----:B------:R-:W-:Y:S05]  /*4eed0*/  @!P0 BRA `(.L_x_3352) ;  /* 0x0000000000388947 */ /* 0x000fea0003800000 */
[----:B------:R-:W-:Y:S01]  /*4eee0*/  ISETP.GT.AND P0, PT, R37, 0x7e, PT ;  /* 0x0000007e2500780c */ /* 0x000fe20003f04270 */
[----:B------:R-:W-:-:S12]  /*4eef0*/  BSSY B3, `(.L_x_3353) ;  /* 0x0000009000037945 */ /* 0x000fd80003800000 */
[----:B------:R-:W-:Y:S05]  /*4ef00*/  @P0 BRA `(.L_x_3354) ;  /* 0x00000000001c0947 */ /* 0x000fea0003800000 */
.L_x_3355:
[--C-:B------:R-:W-:Y:S02]  /*4ef10*/  SHF.R.U32.HI R37, RZ, 0x19, R46.reuse ;  /* 0x00000019ff257819 */ /* 0x100fe4000001162e */
[C---:B------:R-:W-:Y:S01]  /*4ef20*/  ISETP.LT.AND P1, PT, R19.reuse, 0xfd, PT ;  /* 0x000000fd1300780c */ /* 0x040fe20003f21270 */
[----:B------:R-:W-:Y:S01]  /*4ef30*/  VIADD R19, R19, 0x1 ;  /* 0x0000000113137836 */ /* 0x000fe20000000000 */
[----:B------:R-:W-:Y:S02]  /*4ef40*/  LOP3.LUT R37, R37, 0x1, RZ, 0xc0, !PT ;  /* 0x0000000125257812 */ /* 0x000fe400078ec0ff */
[----:B------:R-:W-:Y:S02]  /*4ef50*/  SHF.R.U32.HI R46, RZ, 0x1, R46 ;  /* 0x00000001ff2e7819 */ /* 0x000fe4000001162e */
[----:B------:R-:W-:-:S13]  /*4ef60*/  ISETP.NE.U32.AND P0, PT, R37, 0x1, PT ;  /* 0x000000012500780c */ /* 0x000fda0003f05070 */
[----:B------:R-:W-:Y:S05]  /*4ef70*/  @!P0 BRA P1, `(.L_x_3355) ;  /* 0xfffffffc00e48947 */ /* 0x000fea000083ffff */
.L_x_3354:
[----:B------:R-:W-:Y:S05]  /*4ef80*/  BSYNC B3 ;  /* 0x0000000000037941 */ /* 0x000fea0003800000 */
.L_x_3353:
[----:B------:R-:W-:-:S13]  /*4ef90*/  LOP3.LUT P0, RZ, R46, 0x1000000, RZ, 0xc0, !PT ;  /* 0x010000002eff7812 */ /* 0x000fda000780c0ff */
[----:B------:R-:W-:Y:S01]  /*4efa0*/  @P0 LEA R39, R45, 0x7f800000, 0x1c ;  /* 0x7f8000002d270811 */ /* 0x000fe200078ee0ff */
[----:B------:R-:W-:Y:S06]  /*4efb0*/  @P0 BRA `(.L_x_3351) ;  /* 0x0000000000300947 */ /* 0x000fec0003800000 */
.L_x_3352:
        /* <DEDUP_REMOVED lines=9> */
.L_x_3344:
[----:B------:R-:W-:Y:S01]  /*4f050*/  LEA R39, R45, 0x7f800000, 0x1c ;  /* 0x7f8000002d277811 */ /* 0x000fe200078ee0ff */
[----:B------:R-:W-:Y:S06]  /*4f060*/  BRA `(.L_x_3351) ;  /* 0x0000000000047947 */ /* 0x000fec0003800000 */
.L_x_3340:
[----:B------:R-:W-:-:S07]  /*4f070*/  IMAD.SHL.U32 R39, R45, 0x10000000, RZ ;  /* 0x100000002d277824 */ /* 0x000fce00078e00ff */
.L_x_3351:
[----:B------:R-:W-:Y:S05]  /*4f080*/  BSYNC B2 ;  /* 0x0000000000027941 */ /* 0x000fea0003800000 */
.L_x_3339:
        /* <DEDUP_REMOVED lines=19> */
.L_x_3360:
[C---:B------:R-:W-:Y:S01]  /*4f1c0*/  LOP3.LUT P0, RZ, R46.reuse, 0x3, RZ, 0xc0, !PT ;  /* 0x000000032eff7812 */ /* 0x040fe2000780c0ff */
[----:B------:R-:W-:Y:S02]  /*4f1d0*/  IMAD.SHL.U32 R46, R46, 0x2, RZ ;  /* 0x000000022e2e7824 */ /* 0x000fe400078e00ff */
[----:B------:R-:W-:-:S10]  /*4f1e0*/  VIADD R37, R37, 0xffffffff ;  /* 0xffffffff25257836 */ /* 0x000fd40000000000 */
[----:B------:R-:W-:Y:S05]  /*4f1f0*/  @!P0 BRA `(.L_x_3360) ;  /* 0xfffffffc00f08947 */ /* 0x000fea000383ffff */
[----:B------:R-:W-:Y:S05]  /*4f200*/  BSYNC B4 ;  /* 0x0000000000047941 */ /* 0x000fea0003800000 */
.L_x_3359:
[----:B------:R-:W-:Y:S05]  /*4f210*/  BSYNC B3 ;  /* 0x0000000000037941 */ /* 0x000fea0003800000 */
.L_x_3358:
        /* <DEDUP_REMOVED lines=31> */
.L_x_3367:
[----:B------:R-:W-:Y:S05]  /*4f410*/  BSYNC B4 ;  /* 0x0000000000047941 */ /* 0x000fea0003800000 */
.L_x_3366:
[----:B------:R-:W-:Y:S01]  /*4f420*/  IMAD.IADD R19, R48, 0x1, R19 ;  /* 0x0000000130137824 */ /* 0x000fe200078e0213 */
[----:B------:R-:W-:Y:S06]  /*4f430*/  BRA `(.L_x_3365) ;  /* 0x0000000000087947 */ /* 0x000fec0003800000 */
.L_x_3364:
[----:B------:R-:W-:-:S05]  /*4f440*/  VIADD R37, R37, 0x94 ;  /* 0x0000009425257836 */ /* 0x000fca0000000000 */
[----:B------:R-:W-:-:S07]  /*4f450*/  SHF.L.U32 R19, R46, R37, RZ ;  /* 0x000000252e137219 */ /* 0x000fce00000006ff */
.L_x_3365:
[----:B------:R-:W-:Y:S05]  /*4f460*/  BSYNC B3 ;  /* 0x0000000000037941 */ /* 0x000fea0003800000 */
.L_x_3363:
[----:B------:R-:W-:Y:S01]  /*4f470*/  LOP3.LUT P0, RZ, R19, 0x1800000, RZ, 0xc0, !PT ;  /* 0x0180000013ff7812 */ /* 0x000fe2000780c0ff */
[----:B------:R-:W-:Y:S01]  /*4f480*/  IMAD.SHL.U32 R46, R45, 0x10000000, RZ ;  /* 0x100000002d2e7824 */ /* 0x000fe200078e00ff */
[----:B------:R-:W-:-:S04]  /*4f490*/  LOP3.LUT R19, R19, 0x7fffff, RZ, 0xc0, !PT ;  /* 0x007fffff13137812 */ /* 0x000fc800078ec0ff */
[----:B------:R-:W-:-:S07]  /*4f4a0*/  LOP3.LUT R37, R46, 0xf0000000, R19, 0xe2, !PT ;  /* 0xf00000002e257812 */ /* 0x000fce00078ee213 */
[----:B------:R-:W-:Y:S01]  /*4f4b0*/  @P0 LOP3.LUT R37, R37, 0x800000, RZ, 0xfc, !PT ;  /* 0x0080000025250812 */ /* 0x000fe200078efcff */
[----:B------:R-:W-:Y:S06]  /*4f4c0*/  BRA `(.L_x_3368) ;  /* 0x0000000000787947 */ /* 0x000fec0003800000 */
.L_x_3362:
[C---:B------:R-:W-:Y:S01]  /*4f4d0*/  LOP3.LUT P0, RZ, R46.reuse, 0x4, RZ, 0xc0, !PT ;  /* 0x000000042eff7812 */ /* 0x040fe2000780c0ff */
[----:B------:R-:W-:Y:S02]  /*4f4e0*/  IMAD.SHL.U32 R46, R46, 0x400000, RZ ;  /* 0x004000002e2e7824 */ /* 0x000fe400078e00ff */
[----:B------:R-:W-:-:S10]  /*4f4f0*/  VIADD R19, R37, 0x7f ;  /* 0x0000007f25137836 */ /* 0x000fd40000000000 */
[----:B------:R-:W-:Y:S05]  /*4f500*/  @!P0 BRA `(.L_x_3369) ;  /* 0x0000000000388947 */ /* 0x000fea0003800000 */
[----:B------:R-:W-:Y:S01]  /*4f510*/  ISETP.GT.AND P0, PT, R37, 0x7e, PT ;  /* 0x0000007e2500780c */ /* 0x000fe20003f04270 */
[----:B------:R-:W-:-:S12]  /*4f520*/  BSSY B3, `(.L_x_3370) ;  /* 0x0000009000037945 */ /* 0x000fd80003800000 */
[----:B------:R-:W-:Y:S05]  /*4f530*/  @P0 BRA `(.L_x_3371) ;  /* 0x00000000001c0947 */ /* 0x000fea0003800000 */
.L_x_3372:
[--C-:B------:R-:W-:Y:S02]  /*4f540*/  SHF.R.U32.HI R37, RZ, 0x19, R46.reuse ;  /* 0x00000019ff257819 */ /* 0x100fe4000001162e */
[C---:B------:R-:W-:Y:S01]  /*4f550*/  ISETP.LT.AND P1, PT, R19.reuse, 0xfd, PT ;  /* 0x000000fd1300780c */ /* 0x040fe20003f21270 */
[----:B------:R-:W-:Y:S01]  /*4f560*/  VIADD R19, R19, 0x1 ;  /* 0x0000000113137836 */ /* 0x000fe20000000000 */
[----:B------:R-:W-:Y:S02]  /*4f570*/  LOP3.LUT R37, R37, 0x1, RZ, 0xc0, !PT ;  /* 0x0000000125257812 */ /* 0x000fe400078ec0ff */
[----:B------:R-:W-:Y:S02]  /*4f580*/  SHF.R.U32.HI R46, RZ, 0x1, R46 ;  /* 0x00000001ff2e7819 */ /* 0x000fe4000001162e */
[----:B------:R-:W-:-:S13]  /*4f590*/  ISETP.NE.U32.AND P0, PT, R37, 0x1, PT ;  /* 0x000000012500780c */ /* 0x000fda0003f05070 */
[----:B------:R-:W-:Y:S05]  /*4f5a0*/  @!P0 BRA P1, `(.L_x_3372) ;  /* 0xfffffffc00e48947 */ /* 0x000fea000083ffff */
.L_x_3371:
[----:B------:R-:W-:Y:S05]  /*4f5b0*/  BSYNC B3 ;  /* 0x0000000000037941 */ /* 0x000fea0003800000 */
.L_x_3370:
[----:B------:R-:W-:-:S13]  /*4f5c0*/  LOP3.LUT P0, RZ, R46, 0x1000000, RZ, 0xc0, !PT ;  /* 0x010000002eff7812 */ /* 0x000fda000780c0ff */
[----:B------:R-:W-:Y:S01]  /*4f5d0*/  @P0 LEA R37, R45, 0x7f800000, 0x1c ;  /* 0x7f8000002d250811 */ /* 0x000fe200078ee0ff */
[----:B------:R-:W-:Y:S06]  /*4f5e0*/  @P0 BRA `(.L_x_3368) ;  /* 0x0000000000300947 */ /* 0x000fec0003800000 */
.L_x_3369:
        /* <DEDUP_REMOVED lines=9> */
.L_x_3361:
[----:B------:R-:W-:Y:S01]  /*4f680*/  LEA R37, R45, 0x7f800000, 0x1c ;  /* 0x7f8000002d257811 */ /* 0x000fe200078ee0ff */
[----:B------:R-:W-:Y:S06]  /*4f690*/  BRA `(.L_x_3368) ;  /* 0x0000000000047947 */ /* 0x000fec0003800000 */
.L_x_3357:
[----:B------:R-:W-:-:S07]  /*4f6a0*/  IMAD.SHL.U32 R37, R45, 0x10000000, RZ ;  /* 0x100000002d257824 */ /* 0x000fce00078e00ff */
.L_x_3368:
[----:B------:R-:W-:Y:S05]  /*4f6b0*/  BSYNC B2 ;  /* 0x0000000000027941 */ /* 0x000fea0003800000 */
.L_x_3356:
        /* <DEDUP_REMOVED lines=19> */
.L_x_3377:
[C---:B------:R-:W-:Y:S01]  /*4f7f0*/  LOP3.LUT P0, RZ, R46.reuse, 0x3, RZ, 0xc0, !PT ;  /* 0x000000032eff7812 */ /* 0x040fe2000780c0ff */
[----:B------:R-:W-:Y:S02]  /*4f800*/  IMAD.SHL.U32 R46, R46, 0x2, RZ ;  /* 0x000000022e2e7824 */ /* 0x000fe400078e00ff */
[----:B------:R-:W-:-:S10]  /*4f810*/  VIADD R45, R45, 0xffffffff ;  /* 0xffffffff2d2d7836 */ /* 0x000fd40000000000 */
[----:B------:R-:W-:Y:S05]  /*4f820*/  @!P0 BRA `(.L_x_3377) ;  /* 0xfffffffc00f08947 */ /* 0x000fea000383ffff */
[----:B------:R-:W-:Y:S05]  /*4f830*/  BSYNC B4 ;  /* 0x0000000000047941 */ /* 0x000fea0003800000 */
.L_x_3376:
[----:B------:R-:W-:Y:S05]  /*4f840*/  BSYNC B3 ;  /* 0x0000000000037941 */ /* 0x000fea0003800000 */
.L_x_3375:
        /* <DEDUP_REMOVED lines=31> */
.L_x_3384:
[----:B------:R-:W-:Y:S05]  /*4fa40*/  BSYNC B4 ;  /* 0x0000000000047941 */ /* 0x000fea0003800000 */
.L_x_3383:
[----:B------:R-:W-:Y:S01]  /*4fa50*/  IMAD.IADD R19, R48, 0x1, R19 ;  /* 0x0000000130137824 */ /* 0x000fe200078e0213 */
[----:B------:R-:W-:Y:S06]  /*4fa60*/  BRA `(.L_x_3382) ;  /* 0x0000000000087947 */ /* 0x000fec0003800000 */
.L_x_3381:
[----:B------:R-:W-:-:S05]  /*4fa70*/  VIADD R45, R45, 0x94 ;  /* 0x000000942d2d7836 */ /* 0x000fca0000000000 */
[----:B------:R-:W-:-:S07]  /*4fa80*/  SHF.L.U32 R19, R46, R45, RZ ;  /* 0x0000002d2e137219 */ /* 0x000fce00000006ff */
.L_x_3382:
[----:B------:R-:W-:Y:S05]  /*4fa90*/  BSYNC B3 ;  /* 0x0000000000037941 */ /* 0x000fea0003800000 */
.L_x_3380:
[----:B------:R-:W-:Y:S01]  /*4faa0*/  LOP3.LUT P0, RZ, R19, 0x1800000, RZ, 0xc0, !PT ;  /* 0x0180000013ff7812 */ /* 0x000fe2000780c0ff */
[----:B------:R-:W-:Y:S01]  /*4fab0*/  IMAD.SHL.U32 R46, R49, 0x10000000, RZ ;  /* 0x10000000312e7824 */ /* 0x000fe200078e00ff */
[----:B------:R-:W-:-:S04]  /*4fac0*/  LOP3.LUT R19, R19, 0x7fffff, RZ, 0xc0, !PT ;  /* 0x007fffff13137812 */ /* 0x000fc800078ec0ff */
[----:B------:R-:W-:-:S07]  /*4fad0*/  LOP3.LUT R19, R46, 0xf0000000, R19, 0xe2, !PT ;  /* 0xf00000002e137812 */ /* 0x000fce00078ee213 */
[----:B------:R-:W-:Y:S01]  /*4fae0*/  @P0 LOP3.LUT R19, R19, 0x800000, RZ, 0xfc, !PT ;  /* 0x0080000013130812 */ /* 0x000fe200078efcff */
[----:B------:R-:W-:Y:S06]  /*4faf0*/  BRA `(.L_x_3385) ;  /* 0x0000000000787947 */ /* 0x000fec0003800000 */
.L_x_3379:
[C---:B------:R-:W-:Y:S01]  /*4fb00*/  LOP3.LUT P0, RZ, R46.reuse, 0x4, RZ, 0xc0, !PT ;  /* 0x000000042eff7812 */ /* 0x040fe2000780c0ff */
[----:B------:R-:W-:Y:S02]  /*4fb10*/  IMAD.SHL.U32 R47, R46, 0x400000, RZ ;  /* 0x004000002e2f7824 */ /* 0x000fe400078e00ff */
[----:B------:R-:W-:-:S10]  /*4fb20*/  VIADD R46, R45, 0x7f ;  /* 0x0000007f2d2e7836 */ /* 0x000fd40000000000 */
[----:B------:R-:W-:Y:S05]  /*4fb30*/  @!P0 BRA `(.L_x_3386) ;  /* 0x0000000000388947 */ /* 0x000fea0003800000 */
[----:B------:R-:W-:Y:S01]  /*4fb40*/  ISETP.GT.AND P0, PT, R45, 0x7e, PT ;  /* 0x0000007e2d00780c */ /* 0x000fe20003f04270 */
[----:B------:R-:W-:-:S12]  /*4fb50*/  BSSY B3, `(.L_x_3387) ;  /* 0x0000009000037945 */ /* 0x000fd80003800000 */
[----:B------:R-:W-:Y:S05]  /*4fb60*/  @P0 BRA `(.L_x_3388) ;  /* 0x00000000001c0947 */ /* 0x000fea0003800000 */
.L_x_3389:
[--C-:B------:R-:W-:Y:S02]  /*4fb70*/  SHF.R.U32.HI R19, RZ, 0x19, R47.reuse ;  /* 0x00000019ff137819 */ /* 0x100fe4000001162f */
[C---:B------:R-:W-:Y:S01]  /*4fb80*/  ISETP.LT.AND P1, PT, R46.reuse, 0xfd, PT ;  /* 0x000000fd2e00780c */ /* 0x040fe20003f21270 */
[----:B------:R-:W-:Y:S01]  /*4fb90*/  VIADD R46, R46, 0x1 ;  /* 0x000000012e2e7836 */ /* 0x000fe20000000000 */
[----:B------:R-:W-:Y:S02]  /*4fba0*/  LOP3.LUT R19, R19, 0x1, RZ, 0xc0, !PT ;  /* 0x0000000113137812 */ /* 0x000fe400078ec0ff */
[----:B------:R-:W-:Y:S02]  /*4fbb0*/  SHF.R.U32.HI R47, RZ, 0x1, R47 ;  /* 0x00000001ff2f7819 */ /* 0x000fe4000001162f */
[----:B------:R-:W-:-:S13]  /*4fbc0*/  ISETP.NE.U32.AND P0, PT, R19, 0x1, PT ;  /* 0x000000011300780c */ /* 0x000fda0003f05070 */
[----:B------:R-:W-:Y:S05]  /*4fbd0*/  @!P0 BRA P1, `(.L_x_3389) ;  /* 0xfffffffc00e48947 */ /* 0x000fea000083ffff */
.L_x_3388:
[----:B------:R-:W-:Y:S05]  /*4fbe0*/  BSYNC B3 ;  /* 0x0000000000037941 */ /* 0x000fea0003800000 */
.L_x_3387:
[----:B------:R-:W-:-:S13]  /*4fbf0*/  LOP3.LUT P0, RZ, R47, 0x1000000, RZ, 0xc0, !PT ;  /* 0x010000002fff7812 */ /* 0x000fda000780c0ff */
[----:B------:R-:W-:Y:S01]  /*4fc00*/  @P0 LEA R19, R49, 0x7f800000, 0x1c ;  /* 0x7f80000031130811 */ /* 0x000fe200078ee0ff */
[----:B------:R-:W-:Y:S06]  /*4fc10*/  @P0 BRA `(.L_x_3385) ;  /* 0x0000000000300947 */ /* 0x000fec0003800000 */
.L_x_3386:
        /* <DEDUP_REMOVED lines=9> */
.L_x_3378:
[----:B------:R-:W-:Y:S01]  /*4fcb0*/  LEA R19, R49, 0x7f800000, 0x1c ;  /* 0x7f80000031137811 */ /* 0x000fe200078ee0ff */
[----:B------:R-:W-:Y:S06]  /*4fcc0*/  BRA `(.L_x_3385) ;  /* 0x0000000000047947 */ /* 0x000fec0003800000 */
.L_x_3374:
[----:B------:R-:W-:-:S07]  /*4fcd0*/  IMAD.SHL.U32 R19, R49, 0x10000000, RZ ;  /* 0x1000000031137824 */ /* 0x000fce00078e00ff */
.L_x_3385:
[----:B------:R-:W-:Y:S05]  /*4fce0*/  BSYNC B2 ;  /* 0x0000000000027941 */ /* 0x000fea0003800000 */
.L_x_3373:
        /* <DEDUP_REMOVED lines=19> */
.L_x_3394:
[C---:B------:R-:W-:Y:S01]  /*4fe20*/  LOP3.LUT P0, RZ, R47.reuse, 0x3, RZ, 0xc0, !PT ;  /* 0x000000032fff7812 */ /* 0x040fe2000780c0ff */
[----:B------:R-:W-:Y:S02]  /*4fe30*/  IMAD.SHL.U32 R47, R47, 0x2, RZ ;  /* 0x000000022f2f7824 */ /* 0x000fe400078e00ff */
[----:B------:R-:W-:-:S10]  /*4fe40*/  VIADD R46, R46, 0xffffffff ;  /* 0xffffffff2e2e7836 */ /* 0x000fd40000000000 */
[----:B------:R-:W-:Y:S05]  /*4fe50*/  @!P0 BRA `(.L_x_3394) ;  /* 0xfffffffc00f08947 */ /* 0x000fea000383ffff */
[----:B------:R-:W-:Y:S05]  /*4fe60*/  BSYNC B4 ;  /* 0x0000000000047941 */ /* 0x000fea0003800000 */
.L_x_3393:
[----:B------:R-:W-:Y:S05]  /*4fe70*/  BSYNC B3 ;  /* 0x0000000000037941 */ /* 0x000fea0003800000 */
.L_x_3392:
        /* <DEDUP_REMOVED lines=31> */
.L_x_3401:
[----:B------:R-:W-:Y:S05]  /*50070*/  BSYNC B4 ;  /* 0x0000000000047941 */ /* 0x000fea0003800000 */
.L_x_3400:
[----:B------:R-:W-:Y:S01]  /*50080*/  IMAD.IADD R28, R45, 0x1, R28 ;  /* 0x000000012d1c7824 */ /* 0x000fe200078e021c */
[----:B------:R-:W-:Y:S06]  /*50090*/  BRA `(.L_x_3399) ;  /* 0x0000000000087947 */ /* 0x000fec0003800000 */
.L_x_3398:
[----:B------:R-:W-:-:S05]  /*500a0*/  VIADD R46, R46, 0x94 ;  /* 0x000000942e2e7836 */ /* 0x000fca0000000000 */
[----:B------:R-:W-:-:S07]  /*500b0*/  SHF.L.U32 R28, R47, R46, RZ ;  /* 0x0000002e2f1c7219 */ /* 0x000fce00000006ff */
.L_x_3399:
[----:B------:R-:W-:Y:S05]  /*500c0*/  BSYNC B3 ;  /* 0x0000000000037941 */ /* 0x000fea0003800000 */
.L_x_3397:
[----:B------:R-:W-:Y:S01]  /*500d0*/  LOP3.LUT P0, RZ, R28, 0x1800000, RZ, 0xc0, !PT ;  /* 0x018000001cff7812 */ /* 0x000fe2000780c0ff */
[----:B------:R-:W-:Y:S01]  /*500e0*/  IMAD.SHL.U32 R51, R48, 0x10000000, RZ ;  /* 0x1000000030337824 */ /* 0x000fe200078e00ff */
[----:B------:R-:W-:-:S04]  /*500f0*/  LOP3.LUT R28, R28, 0x7fffff, RZ, 0xc0, !PT ;  /* 0x007fffff1c1c7812 */ /* 0x000fc800078ec0ff */
[----:B------:R-:W-:-:S07]  /*50100*/  LOP3.LUT R51, R51, 0xf0000000, R28, 0xe2, !PT ;  /* 0xf000000033337812 */ /* 0x000fce00078ee21c */
[----:B------:R-:W-:Y:S01]  /*50110*/  @P0 LOP3.LUT R51, R51, 0x800000, RZ, 0xfc, !PT ;  /* 0x0080000033330812 */ /* 0x000fe200078efcff */
[----:B------:R-:W-:Y:S06]  /*50120*/  BRA `(.L_x_3402) ;  /* 0x0000000000807947 */ /* 0x000fec0003800000 */
.L_x_3396:
[C---:B------:R-:W-:Y:S01]  /*50130*/  LOP3.LUT P0, RZ, R47.reuse, 0x4, RZ, 0xc0, !PT ;  /* 0x000000042fff7812 */ /* 0x040fe2000780c0ff */
[----:B------:R-:W-:Y:S02]  /*50140*/  IMAD.SHL.U32 R47, R47, 0x400000, RZ ;  /* 0x004000002f2f7824 */ /* 0x000fe400078e00ff */
[----:B------:R-:W-:-:S10]  /*50150*/  VIADD R45, R46, 0x7f ;  /* 0x0000007f2e2d7836 */ /* 0x000fd40000000000 */
[----:B------:R-:W-:Y:S05]  /*50160*/  @!P0 BRA `(.L_x_3403) ;  /* 0x00000000003c8947 */ /* 0x000fea0003800000 */
[----:B------:R-:W-:Y:S01]  /*50170*/  ISETP.GT.AND P0, PT, R46, 0x7e, PT ;  /* 0x0000007e2e00780c */ /* 0x000fe20003f04270 */
[----:B------:R-:W-:-:S12]  /*50180*/  BSSY B3, `(.L_x_3404) ;  /* 0x0000009000037945 */ /* 0x000fd80003800000 */
[----:B------:R-:W-:Y:S05]  /*50190*/  @P0 BRA `(.L_x_3405) ;  /* 0x00000000001c0947 */ /* 0x000fea0003800000 */
.L_x_3406:
[--C-:B------:R-:W-:Y:S02]  /*501a0*/  SHF.R.U32.HI R46, RZ, 0x19, R47.reuse ;  /* 0x00000019ff2e7819 */ /* 0x100fe4000001162f */
[C---:B------:R-:W-:Y:S01]  /*501b0*/  ISETP.LT.AND P1, PT, R45.reuse, 0xfd, PT ;  /* 0x000000fd2d00780c */ /* 0x040fe20003f21270 */
[----:B------:R-:W-:Y:S01]  /*501c0*/  VIADD R45, R45, 0x1 ;  /* 0x000000012d2d7836 */ /* 0x000fe20000000000 */
[----:B------:R-:W-:Y:S02]  /*501d0*/  LOP3.LUT R46, R46, 0x1, RZ, 0xc0, !PT ;  /* 0x000000012e2e7812 */ /* 0x000fe400078ec0ff */
[----:B------:R-:W-:Y:S02]  /*501e0*/  SHF.R.U32.HI R47, RZ, 0x1, R47 ;  /* 0x00000001ff2f7819 */ /* 0x000fe4000001162f */
[----:B------:R-:W-:-:S13]  /*501f0*/  ISETP.NE.U32.AND P0, PT, R46, 0x1, PT ;  /* 0x000000012e00780c */ /* 0x000fda0003f05070 */
[----:B------:R-:W-:Y:S05]  /*50200*/  @!P0 BRA P1, `(.L_x_3406) ;  /* 0xfffffffc00e48947 */ /* 0x000fea000083ffff */
.L_x_3405:
[----:B------:R-:W-:Y:S05]  /*50210*/  BSYNC B3 ;  /* 0x0000000000037941 */ /* 0x000fea0003800000 */
.L_x_3404:
[----:B------:R-:W-:-:S13]  /*50220*/  LOP3.LUT P0, RZ, R47, 0x1000000, RZ, 0xc0, !PT ;  /* 0x010000002fff7812 */ /* 0x000fda000780c0ff */
[----:B------:R-:W-:-:S04]  /*50230*/  @P0 LOP3.LUT R28, R28, 0x80000000, RZ, 0xc0, !PT ;  /* 0x800000001c1c0812 */ /* 0x000fc800078ec0ff */
[----:B------:R-:W-:Y:S01]  /*50240*/  @P0 LOP3.LUT R51, R28, 0x7f800000, RZ, 0xfc, !PT ;  /* 0x7f8000001c330812 */ /* 0x000fe200078efcff */
[----:B------:R-:W-:Y:S06]  /*50250*/  @P0 BRA `(.L_x_3402) ;  /* 0x0000000000340947 */ /* 0x000fec0003800000 */
.L_x_3403:
        /* <DEDUP_REMOVED lines=9> */
.L_x_3395:
[----:B------:R-:W-:-:S04]  /*502f0*/  LOP3.LUT R28, R28, 0x80000000, RZ, 0xc0, !PT ;  /* 0x800000001c1c7812 */ /* 0x000fc800078ec0ff */
[----:B------:R-:W-:Y:S01]  /*50300*/  LOP3.LUT R51, R28, 0x7f800000, RZ, 0xfc, !PT ;  /* 0x7f8000001c337812 */ /* 0x000fe200078efcff */
[----:B------:R-:W-:Y:S06]  /*50310*/  BRA `(.L_x_3402) ;  /* 0x0000000000047947 */ /* 0x000fec0003800000 */
.L_x_3391:
[----:B------:R-:W-:-:S07]  /*50320*/  IMAD.SHL.U32 R51, R48, 0x10000000, RZ ;  /* 0x1000000030337824 */ /* 0x000fce00078e00ff */
.L_x_3402:
[----:B------:R-:W-:Y:S05]  /*50330*/  BSYNC B2 ;  /* 0x0000000000027941 */ /* 0x000fea0003800000 */
.L_x_3390:
        /* <DEDUP_REMOVED lines=20> */
.L_x_3411:
[C---:B------:R-:W-:Y:S01]  /*50480*/  LOP3.LUT P0, RZ, R47.reuse, 0x3, RZ, 0xc0, !PT ;  /* 0x000000032fff7812 */ /* 0x040fe2000780c0ff */
[----:B------:R-:W-:Y:S02]  /*50490*/  IMAD.SHL.U32 R47, R47, 0x2, RZ ;  /* 0x000000022f2f7824 */ /* 0x000fe400078e00ff */
[----:B------:R-:W-:-:S10]  /*504a0*/  VIADD R45, R45, 0xffffffff ;  /* 0xffffffff2d2d7836 */ /* 0x000fd40000000000 */
[----:B------:R-:W-:Y:S05]  /*504b0*/  @!P0 BRA `(.L_x_3411) ;  /* 0xfffffffc00f08947 */ /* 0x000fea000383ffff */
[----:B------:R-:W-:Y:S05]  /*504c0*/  BSYNC B4 ;  /* 0x0000000000047941 */ /* 0x000fea0003800000 */
.L_x_3410:
[----:B------:R-:W-:Y:S05]  /*504d0*/  BSYNC B3 ;  /* 0x0000000000037941 */ /* 0x000fea0003800000 */
.L_x_3409:
        /* <DEDUP_REMOVED lines=31> */
.L_x_3418:
[----:B------:R-:W-:Y:S05]  /*506d0*/  BSYNC B4 ;  /* 0x0000000000047941 */ /* 0x000fea0003800000 */
.L_x_3417:
[----:B------:R-:W-:Y:S01]  /*506e0*/  IMAD.IADD R28, R45, 0x1, R28 ;  /* 0x000000012d1c7824 */ /* 0x000fe200078e021c */
[----:B------:R-:W-:Y:S06]  /*506f0*/  BRA `(.L_x_3416) ;  /* 0x0000000000087947 */ /* 0x000fec0003800000 */
.L_x_3415:
[----:B------:R-:W-:-:S05]  /*50700*/  VIADD R28, R45, 0x94 ;  /* 0x000000942d1c7836 */ /* 0x000fca0000000000 */
[----:B------:R-:W-:-:S07]  /*50710*/  SHF.L.U32 R28, R47, R28, RZ ;  /* 0x0000001c2f1c7219 */ /* 0x000fce00000006ff */
.L_x_3416:
[----:B------:R-:W-:Y:S05]  /*50720*/  BSYNC B3 ;  /* 0x0000000000037941 */ /* 0x000fea0003800000 */
.L_x_3414:
[----:B------:R-:W-:Y:S01]  /*50730*/  LOP3.LUT P0, RZ, R28, 0x1800000, RZ, 0xc0, !PT ;  /* 0x018000001cff7812 */ /* 0x000fe2000780c0ff */
[----:B------:R-:W-:Y:S01]  /*50740*/  IMAD.SHL.U32 R45, R46, 0x10000000, RZ ;  /* 0x100000002e2d7824 */ /* 0x000fe200078e00ff */
[----:B------:R-:W-:-:S04]  /*50750*/  LOP3.LUT R28, R28, 0x7fffff, RZ, 0xc0, !PT ;  /* 0x007fffff1c1c7812 */ /* 0x000fc800078ec0ff */
[----:B------:R-:W-:-:S07]  /*50760*/  LOP3.LUT R50, R45, 0xf0000000, R28, 0xe2, !PT ;  /* 0xf00000002d327812 */ /* 0x000fce00078ee21c */
[----:B------:R-:W-:Y:S01]  /*50770*/  @P0 LOP3.LUT R50, R50, 0x800000, RZ, 0xfc, !PT ;  /* 0x0080000032320812 */ /* 0x000fe200078efcff */
[----:B------:R-:W-:Y:S06]  /*50780*/  BRA `(.L_x_3419) ;  /* 0x0000000000787947 */ /* 0x000fec0003800000 */
.L_x_3413:
[C---:B------:R-:W-:Y:S01]  /*50790*/  LOP3.LUT P0, RZ, R47.reuse, 0x4, RZ, 0xc0, !PT ;  /* 0x000000042fff7812 */ /* 0x040fe2000780c0ff */
[----:B------:R-:W-:Y:S02]  /*507a0*/  IMAD.SHL.U32 R47, R47, 0x400000, RZ ;  /* 0x004000002f2f7824 */ /* 0x000fe400078e00ff */
[----:B------:R-:W-:-:S10]  /*507b0*/  VIADD R28, R45, 0x7f ;  /* 0x0000007f2d1c7836 */ /* 0x000fd40000000000 */
[----:B------:R-:W-:Y:S05]  /*507c0*/  @!P0 BRA `(.L_x_3420) ;  /* 0x0000000000388947 */ /* 0x000fea0003800000 */
[----:B------:R-:W-:Y:S01]  /*507d0*/  ISETP.GT.AND P0, PT, R45, 0x7e, PT ;  /* 0x0000007e2d00780c */ /* 0x000fe20003f04270 */
[----:B------:R-:W-:-:S12]  /*507e0*/  BSSY B3, `(.L_x_3421) ;  /* 0x0000009000037945 */ /* 0x000fd80003800000 */
[----:B------:R-:W-:Y:S05]  /*507f0*/  @P0 BRA `(.L_x_3422) ;  /* 0x00000000001c0947 */ /* 0x000fea0003800000 */
.L_x_3423:
[--C-:B------:R-:W-:Y:S02]  /*50800*/  SHF.R.U32.HI R45, RZ, 0x19, R47.reuse ;  /* 0x00000019ff2d7819 */ /* 0x100fe4000001162f */
[C---:B------:R-:W-:Y:S01]  /*50810*/  ISETP.LT.AND P1, PT, R28.reuse, 0xfd, PT ;  /* 0x000000fd1c00780c */ /* 0x040fe20003f21270 */
[----:B------:R-:W-:Y:S01]  /*50820*/  VIADD R28, R28, 0x1 ;  /* 0x000000011c1c7836 */ /* 0x000fe20000000000 */
[----:B------:R-:W-:Y:S02]  /*50830*/  LOP3.LUT R45, R45, 0x1, RZ, 0xc0, !PT ;  /* 0x000000012d2d7812 */ /* 0x000fe400078ec0ff */
[----:B------:R-:W-:Y:S02]  /*50840*/  SHF.R.U32.HI R47, RZ, 0x1, R47 ;  /* 0x00000001ff2f7819 */ /* 0x000fe4000001162f */
[----:B------:R-:W-:-:S13]  /*50850*/  ISETP.NE.U32.AND P0, PT, R45, 0x1, PT ;  /* 0x000000012d00780c */ /* 0x000fda0003f05070 */
[----:B------:R-:W-:Y:S05]  /*50860*/  @!P0 BRA P1, `(.L_x_3423) ;  /* 0xfffffffc00e48947 */ /* 0x000fea000083ffff */
.L_x_3422:
[----:B------:R-:W-:Y:S05]  /*50870*/  BSYNC B3 ;  /* 0x0000000000037941 */ /* 0x000fea0003800000 */
.L_x_3421:
[----:B------:R-:W-:-:S13]  /*50880*/  LOP3.LUT P0, RZ, R47, 0x1000000, RZ, 0xc0, !PT ;  /* 0x010000002fff7812 */ /* 0x000fda000780c0ff */
[----:B------:R-:W-:Y:S01]  /*50890*/  @P0 LEA R50, R46, 0x7f800000, 0x1c ;  /* 0x7f8000002e320811 */ /* 0x000fe200078ee0ff */
[----:B------:R-:W-:Y:S06]  /*508a0*/  @P0 BRA `(.L_x_3419) ;  /* 0x0000000000300947 */ /* 0x000fec0003800000 */
.L_x_3420:
        /* <DEDUP_REMOVED lines=9> */
.L_x_3412:
[----:B------:R-:W-:Y:S01]  /*50940*/  LEA R50, R46, 0x7f800000, 0x1c ;  /* 0x7f8000002e327811 */ /* 0x000fe200078ee0ff */
[----:B------:R-:W-:Y:S06]  /*50950*/  BRA `(.L_x_3419) ;  /* 0x0000000000047947 */ /* 0x000fec0003800000 */
.L_x_3408:
[----:B------:R-:W-:-:S07]  /*50960*/  IMAD.SHL.U32 R50, R46, 0x10000000, RZ ;  /* 0x100000002e327824 */ /* 0x000fce00078e00ff */
.L_x_3419:
[----:B------:R-:W-:Y:S05]  /*50970*/  BSYNC B2 ;  /* 0x0000000000027941 */ /* 0x000fea0003800000 */
.L_x_3407:
        /* <DEDUP_REMOVED lines=19> */
.L_x_3428:
[C---:B------:R-:W-:Y:S01]  /*50ab0*/  LOP3.LUT P0, RZ, R46.reuse, 0x3, RZ, 0xc0, !PT ;  /* 0x000000032eff7812 */ /* 0x040fe2000780c0ff */
[----:B------:R-:W-:Y:S02]  /*50ac0*/  IMAD.SHL.U32 R46, R46, 0x2, RZ ;  /* 0x000000022e2e7824 */ /* 0x000fe400078e00ff */
[----:B------:R-:W-:-:S10]  /*50ad0*/  VIADD R45, R45, 0xffffffff ;  /* 0xffffffff2d2d7836 */ /* 0x000fd40000000000 */
[----:B------:R-:W-:Y:S05]  /*50ae0*/  @!P0 BRA `(.L_x_3428) ;  /* 0xfffffffc00f08947 */ /* 0x000fea000383ffff */
[----:B------:R-:W-:Y:S05]  /*50af0*/  BSYNC B4 ;  /* 0x0000000000047941 */ /* 0x000fea0003800000 */
.L_x_3427:
[----:B------:R-:W-:Y:S05]  /*50b00*/  BSYNC B3 ;  /* 0x0000000000037941 */ /* 0x000fea0003800000 */
.L_x_3426:
        /* <DEDUP_REMOVED lines=31> */
.L_x_3435:
[----:B------:R-:W-:Y:S05]  /*50d00*/  BSYNC B4 ;  /* 0x0000000000047941 */ /* 0x000fea0003800000 */
.L_x_3434:
[----:B------:R-:W-:Y:S01]  /*50d10*/  IMAD.IADD R28, R47, 0x1, R28 ;  /* 0x000000012f1c7824 */ /* 0x000fe200078e021c */
[----:B------:R-:W-:Y:S06]  /*50d20*/  BRA `(.L_x_3433) ;  /* 0x0000000000087947 */ /* 0x000fec0003800000 */
.L_x_3432:
[----:B------:R-:W-:-:S05]  /*50d30*/  VIADD R45, R45, 0x94 ;  /* 0x000000942d2d7836 */ /* 0x000fca0000000000 */
[----:B------:R-:W-:-:S07]  /*50d40*/  SHF.L.U32 R28, R46, R45, RZ ;  /* 0x0000002d2e1c7219 */ /* 0x000fce00000006ff */
.L_x_3433:
[----:B------:R-:W-:Y:S05]  /*50d50*/  BSYNC B3 ;  /* 0x0000000000037941 */ /* 0x000fea0003800000 */
.L_x_3431:
[----:B------:R-:W-:Y:S01]  /*50d60*/  LOP3.LUT P0, RZ, R28, 0x1800000, RZ, 0xc0, !PT ;  /* 0x018000001cff7812 */ /* 0x000fe2000780c0ff */
[----:B------:R-:W-:Y:S01]  /*50d70*/  IMAD.SHL.U32 R49, R48, 0x10000000, RZ ;  /* 0x1000000030317824 */ /* 0x000fe200078e00ff */
[----:B------:R-:W-:-:S04]  /*50d80*/  LOP3.LUT R28, R28, 0x7fffff, RZ, 0xc0, !PT ;  /* 0x007fffff1c1c7812 */ /* 0x000fc800078ec0ff */
[----:B------:R-:W-:-:S07]  /*50d90*/  LOP3.LUT R49, R49, 0xf0000000, R28, 0xe2, !PT ;  /* 0xf000000031317812 */ /* 0x000fce00078ee21c */
[----:B------:R-:W-:Y:S01]  /*50da0*/  @P0 LOP3.LUT R49, R49, 0x800000, RZ, 0xfc, !PT ;  /* 0x0080000031310812 */ /* 0x000fe200078efcff */
[----:B------:R-:W-:Y:S06]  /*50db0*/  BRA `(.L_x_3436) ;  /* 0x0000000000787947 */ /* 0x000fec0003800000 */
.L_x_3430:
[C---:B------:R-:W-:Y:S01]  /*50dc0*/  LOP3.LUT P0, RZ, R46.reuse, 0x4, RZ, 0xc0, !PT ;  /* 0x000000042eff7812 */ /* 0x040fe2000780c0ff */
[----:B------:R-:W-:Y:S02]  /*50dd0*/  IMAD.SHL.U32 R46, R46, 0x400000, RZ ;  /* 0x004000002e2e7824 */ /* 0x000fe400078e00ff */
[----:B------:R-:W-:-:S10]  /*50de0*/  VIADD R28, R45, 0x7f ;  /* 0x0000007f2d1c7836 */ /* 0x000fd40000000000 */
[----:B------:R-:W-:Y:S05]  /*50df0*/  @!P0 BRA `(.L_x_3437) ;  /* 0x0000000000388947 */ /* 0x000fea0003800000 */
[----:B------:R-:W-:Y:S01]  /*50e00*/  ISETP.GT.AND P0, PT, R45, 0x7e, PT ;  /* 0x0000007e2d00780c */ /* 0x000fe20003f04270 */
[----:B------:R-:W-:-:S12]  /*50e10*/  BSSY B3, `(.L_x_3438) ;  /* 0x0000009000037945 */ /* 0x000fd80003800000 */
[----:B------:R-:W-:Y:S05]  /*50e20*/  @P0 BRA `(.L_x_3439) ;  /* 0x00000000001c0947 */ /* 0x000fea0003800000 */
.L_x_3440:
[--C-:B------:R-:W-:Y:S02]  /*50e30*/  SHF.R.U32.HI R45, RZ, 0x19, R46.reuse ;  /* 0x00000019ff2d7819 */ /* 0x100fe4000001162e */
[C---:B------:R-:W-:Y:S01]  /*50e40*/  ISETP.LT.AND P1, PT, R28.reuse, 0xfd, PT ;  /* 0x000000fd1c00780c */ /* 0x040fe20003f21270 */
[----:B------:R-:W-:Y:S01]  /*50e50*/  VIADD R28, R28, 0x1 ;  /* 0x000000011c1c7836 */ /* 0x000fe20000000000 */
[----:B------:R-:W-:Y:S02]  /*50e60*/  LOP3.LUT R45, R45, 0x1, RZ, 0xc0, !PT ;  /* 0x000000012d2d7812 */ /* 0x000fe400078ec0ff */
[----:B------:R-:W-:Y:S02]  /*50e70*/  SHF.R.U32.HI R46, RZ, 0x1, R46 ;  /* 0x00000001ff2e7819 */ /* 0x000fe4000001162e */
[----:B------:R-:W-:-:S13]  /*50e80*/  ISETP.NE.U32.AND P0, PT, R45, 0x1, PT ;  /* 0x000000012d00780c */ /* 0x000fda0003f05070 */
[----:B------:R-:W-:Y:S05]  /*50e90*/  @!P0 BRA P1, `(.L_x_3440) ;  /* 0xfffffffc00e48947 */ /* 0x000fea000083ffff */
.L_x_3439:
[----:B------:R-:W-:Y:S05]  /*50ea0*/  BSYNC B3 ;  /* 0x0000000000037941 */ /* 0x000fea0003800000 */
.L_x_3438:
[----:B------:R-:W-:-:S13]  /*50eb0*/  LOP3.LUT P0, RZ, R46, 0x1000000, RZ, 0xc0, !PT ;  /* 0x010000002eff7812 */ /* 0x000fda000780c0ff */
[----:B------:R-:W-:Y:S01]  /*50ec0*/  @P0 LEA R49, R48, 0x7f800000, 0x1c ;  /* 0x7f80000030310811 */ /* 0x000fe200078ee0ff */
[----:B------:R-:W-:Y:S06]  /*50ed0*/  @P0 BRA `(.L_x_3436) ;  /* 0x0000000000300947 */ /* 0x000fec0003800000 */
.L_x_3437:
        /* <DEDUP_REMOVED lines=9> */
.L_x_3429:
[----:B------:R-:W-:Y:S01]  /*50f70*/  LEA R49, R48, 0x7f800000, 0x1c ;  /* 0x7f80000030317811 */ /* 0x000fe200078ee0ff */
[----:B------:R-:W-:Y:S06]  /*50f80*/  BRA `(.L_x_3436) ;  /* 0x0000000000047947 */ /* 0x000fec0003800000 */
.L_x_3425:
[----:B------:R-:W-:-:S07]  /*50f90*/  IMAD.SHL.U32 R49, R48, 0x10000000, RZ ;  /* 0x1000000030317824 */ /* 0x000fce00078e00ff */
.L_x_3436:
[----:B------:R-:W-:Y:S05]  /*50fa0*/  BSYNC B2 ;  /* 0x0000000000027941 */ /* 0x000fea0003800000 */
.L_x_3424:
        /* <DEDUP_REMOVED lines=19> */
.L_x_3445:
[C---:B------:R-:W-:Y:S01]  /*510e0*/  LOP3.LUT P0, RZ, R46.reuse, 0x3, RZ, 0xc0, !PT ;  /* 0x000000032eff7812 */ /* 0x040fe2000780c0ff */
[----:B------:R-:W-:Y:S02]  /*510f0*/  IMAD.SHL.U32 R46, R46, 0x2, RZ ;  /* 0x000000022e2e7824 */ /* 0x000fe400078e00ff */
[----:B------:R-:W-:-:S10]  /*51100*/  VIADD R45, R45, 0xffffffff ;  /* 0xffffffff2d2d7836 */ /* 0x000fd40000000000 */
[----:B------:R-:W-:Y:S05]  /*51110*/  @!P0 BRA `(.L_x_3445) ;  /* 0xfffffffc00f08947 */ /* 0x000fea000383ffff */
[----:B------:R-:W-:Y:S05]  /*51120*/  BSYNC B4 ;  /* 0x0000000000047941 */ /* 0x000fea0003800000 */
.L_x_3444:
[----:B------:R-:W-:Y:S05]  /*51130*/  BSYNC B3 ;  /* 0x0000000000037941 */ /* 0x000fea0003800000 */
.L_x_3443:
        /* <DEDUP_REMOVED lines=31> */
.L_x_3452:
[----:B------:R-:W-:Y:S05]  /*51330*/  BSYNC B4 ;  /* 0x0000000000047941 */ /* 0x000fea0003800000 */
.L_x_3451:
[----:B------:R-:W-:Y:S01]  /*51340*/  IMAD.IADD R28, R47, 0x1, R28 ;  /* 0x000000012f1c7824 */ /* 0x000fe200078e021c */
[----:B------:R-:W-:Y:S06]  /*51350*/  BRA `(.L_x_3450) ;  /* 0x0000000000087947 */ /* 0x000fec0003800000 */
.L_x_3449:
[----:B------:R-:W-:-:S05]  /*51360*/  VIADD R45, R45, 0x94 ;  /* 0x000000942d2d7836 */ /* 0x000fca0000000000 */
[----:B------:R-:W-:-:S07]  /*51370*/  SHF.L.U32 R28, R46, R45, RZ ;  /* 0x0000002d2e1c7219 */ /* 0x000fce00000006ff */
.L_x_3450:
[----:B------:R-:W-:Y:S05]  /*51380*/  BSYNC B3 ;  /* 0x0000000000037941 */ /* 0x000fea0003800000 */
.L_x_3448:
[----:B------:R-:W-:Y:S01]  /*51390*/  LOP3.LUT P0, RZ, R28, 0x1800000, RZ, 0xc0, !PT ;  /* 0x018000001cff7812 */ /* 0x000fe2000780c0ff */
[----:B------:R-:W-:Y:S01]  /*513a0*/  IMAD.SHL.U32 R45, R52, 0x10000000, RZ ;  /* 0x10000000342d7824 */ /* 0x000fe200078e00ff */
[----:B------:R-:W-:-:S04]  /*513b0*/  LOP3.LUT R28, R28, 0x7fffff, RZ, 0xc0, !PT ;  /* 0x007fffff1c1c7812 */ /* 0x000fc800078ec0ff */
[----:B------:R-:W-:-:S07]  /*513c0*/  LOP3.LUT R48, R45, 0xf0000000, R28, 0xe2, !PT ;  /* 0xf00000002d307812 */ /* 0x000fce00078ee21c */
[----:B------:R-:W-:Y:S01]  /*513d0*/  @P0 LOP3.LUT R48, R48, 0x800000, RZ, 0xfc, !PT ;  /* 0x0080000030300812 */ /* 0x000fe200078efcff */
[----:B------:R-:W-:Y:S06]  /*513e0*/  BRA `(.L_x_3453) ;  /* 0x0000000000787947 */ /* 0x000fec0003800000 */
.L_x_3447:
[C---:B------:R-:W-:Y:S01]  /*513f0*/  LOP3.LUT P0, RZ, R46.reuse, 0x4, RZ, 0xc0, !PT ;  /* 0x000000042eff7812 */ /* 0x040fe2000780c0ff */
[----:B------:R-:W-:Y:S02]  /*51400*/  IMAD.SHL.U32 R46, R46, 0x400000, RZ ;  /* 0x004000002e2e7824 */ /* 0x000fe400078e00ff */
[----:B------:R-:W-:-:S10]  /*51410*/  VIADD R28, R45, 0x7f ;  /* 0x0000007f2d1c7836 */ /* 0x000fd40000000000 */
[----:B------:R-:W-:Y:S05]  /*51420*/  @!P0 BRA `(.L_x_3454) ;  /* 0x0000000000388947 */ /* 0x000fea0003800000 */
[----:B------:R-:W-:Y:S01]  /*51430*/  ISETP.GT.AND P0, PT, R45, 0x7e, PT ;  /* 0x0000007e2d00780c */ /* 0x000fe20003f04270 */
[----:B------:R-:W-:-:S12]  /*51440*/  BSSY B3, `(.L_x_3455) ;  /* 0x0000009000037945 */ /* 0x000fd80003800000 */
[----:B------:R-:W-:Y:S05]  /*51450*/  @P0 BRA `(.L_x_3456) ;  /* 0x00000000001c0947 */ /* 0x000fea0003800000 */
.L_x_3457:
[--C-:B------:R-:W-:Y:S02]  /*51460*/  SHF.R.U32.HI R45, RZ, 0x19, R46.reuse ;  /* 0x00000019ff2d7819 */ /* 0x100fe4000001162e */
[C---:B------:R-:W-:Y:S01]  /*51470*/  ISETP.LT.AND P1, PT, R28.reuse, 0xfd, PT ;  /* 0x000000fd1c00780c */ /* 0x040fe20003f21270 */
[----:B------:R-:W-:Y:S01]  /*51480*/  VIADD R28, R28, 0x1 ;  /* 0x000000011c1c7836 */ /* 0x000fe20000000000 */
[----:B------:R-:W-:Y:S02]  /*51490*/  LOP3.LUT R45, R45, 0x1, RZ, 0xc0, !PT ;  /* 0x000000012d2d7812 */ /* 0x000fe400078ec0ff */
[----:B------:R-:W-:Y:S02]  /*514a0*/  SHF.R.U32.HI R46, RZ, 0x1, R46 ;  /* 0x00000001ff2e7819 */ /* 0x000fe4000001162e */
[----:B------:R-:W-:-:S13]  /*514b0*/  ISETP.NE.U32.AND P0, PT, R45, 0x1, PT ;  /* 0x000000012d00780c */ /* 0x000fda0003f05070 */
[----:B------:R-:W-:Y:S05]  /*514c0*/  @!P0 BRA P1, `(.L_x_3457) ;  /* 0xfffffffc00e48947 */ /* 0x000fea000083ffff */
.L_x_3456:
[----:B------:R-:W-:Y:S05]  /*514d0*/  BSYNC B3 ;  /* 0x0000000000037941 */ /* 0x000fea0003800000 */
.L_x_3455:
[----:B------:R-:W-:-:S13]  /*514e0*/  LOP3.LUT P0, RZ, R46, 0x1000000, RZ, 0xc0, !PT ;  /* 0x010000002eff7812 */ /* 0x000fda000780c0ff */
[----:B------:R-:W-:Y:S01]  /*514f0*/  @P0 LEA R48, R52, 0x7f800000, 0x1c ;  /* 0x7f80000034300811 */ /* 0x000fe200078ee0ff */
[----:B------:R-:W-:Y:S06]  /*51500*/  @P0 BRA `(.L_x_3453) ;  /* 0x0000000000300947 */ /* 0x000fec0003800000 */
.L_x_3454:
        /* <DEDUP_REMOVED lines=9> */
.L_x_3446:
[----:B------:R-:W-:Y:S01]  /*515a0*/  LEA R48, R52, 0x7f800000, 0x1c ;  /* 0x7f80000034307811 */ /* 0x000fe200078ee0ff */
[----:B------:R-:W-:Y:S06]  /*515b0*/  BRA `(.L_x_3453) ;  /* 0x0000000000047947 */ /* 0x000fec0003800000 */
.L_x_3442:
[----:B------:R-:W-:-:S07]  /*515c0*/  IMAD.SHL.U32 R48, R52, 0x10000000, RZ ;  /* 0x1000000034307824 */ /* 0x000fce00078e00ff */
.L_x_3453:
[----:B------:R-:W-:Y:S05]  /*515d0*/  BSYNC B2 ;  /* 0x0000000000027941 */ /* 0x000fea0003800000 */
.L_x_3441:
        /* <DEDUP_REMOVED lines=19> */
.L_x_3462:
[C---:B------:R-:W-:Y:S01]  /*51710*/  LOP3.LUT P0, RZ, R46.reuse, 0x3, RZ, 0xc0, !PT ;  /* 0x000000032eff7812 */ /* 0x040fe2000780c0ff */
[----:B------:R-:W-:Y:S02]  /*51720*/  IMAD.SHL.U32 R46, R46, 0x2, RZ ;  /* 0x000000022e2e7824 */ /* 0x000fe400078e00ff */
[----:B------:R-:W-:-:S10]  /*51730*/  VIADD R45, R45, 0xffffffff ;  /* 0xffffffff2d2d7836 */ /* 0x000fd40000000000 */
[----:B------:R-:W-:Y:S05]  /*51740*/  @!P0 BRA `(.L_x_3462) ;  /* 0xfffffffc00f08947 */ /* 0x000fea000383ffff */
[----:B------:R-:W-:Y:S05]  /*51750*/  BSYNC B4 ;  /* 0x0000000000047941 */ /* 0x000fea0003800000 */
.L_x_3461:
[----:B------:R-:W-:Y:S05]  /*51760*/  BSYNC B3 ;  /* 0x0000000000037941 */ /* 0x000fea0003800000 */
.L_x_3460:
        /* <DEDUP_REMOVED lines=31> */
.L_x_3469:
[----:B------:R-:W-:Y:S05]  /*51960*/  BSYNC B4 ;  /* 0x0000000000047941 */ /* 0x000fea0003800000 */
.L_x_3468:
[----:B------:R-:W-:Y:S01]  /*51970*/  IMAD.IADD R28, R47, 0x1, R28 ;  /* 0x000000012f1c7824 */ /* 0x000fe200078e021c */
[----:B------:R-:W-:Y:S06]  /*51980*/  BRA `(.L_x_3467) ;  /* 0x0000000000087947 */ /* 0x000fec0003800000 */
.L_x_3466:
[----:B------:R-:W-:-:S05]  /*51990*/  VIADD R45, R45, 0x94 ;  /* 0x000000942d2d7836 */ /* 0x000fca0000000000 */
[----:B------:R-:W-:-:S07]  /*519a0*/  SHF.L.U32 R28, R46, R45, RZ ;  /* 0x0000002d2e1c7219 */ /* 0x000fce00000006ff */
.L_x_3467:
[----:B------:R-:W-:Y:S05]  /*519b0*/  BSYNC B3 ;  /* 0x0000000000037941 */ /* 0x000fea0003800000 */
.L_x_3465:
[----:B------:R-:W-:Y:S01]  /*519c0*/  LOP3.LUT P0, RZ, R28, 0x1800000, RZ, 0xc0, !PT ;  /* 0x018000001cff7812 */ /* 0x000fe2000780c0ff */
[----:B------:R-:W-:Y:S01]  /*519d0*/  IMAD.SHL.U32 R47, R52, 0x10000000, RZ ;  /* 0x10000000342f7824 */ /* 0x000fe200078e00ff */
[----:B------:R-:W-:-:S04]  /*519e0*/  LOP3.LUT R28, R28, 0x7fffff, RZ, 0xc0, !PT ;  /* 0x007fffff1c1c7812 */ /* 0x000fc800078ec0ff */
[----:B------:R-:W-:-:S07]  /*519f0*/  LOP3.LUT R47, R47, 0xf0000000, R28, 0xe2, !PT ;  /* 0xf00000002f2f7812 */ /* 0x000fce00078ee21c */
[----:B------:R-:W-:Y:S01]  /*51a00*/  @P0 LOP3.LUT R47, R47, 0x800000, RZ, 0xfc, !PT ;  /* 0x008000002f2f0812 */ /* 0x000fe200078efcff */
[----:B------:R-:W-:Y:S06]  /*51a10*/  BRA `(.L_x_3470) ;  /* 0x0000000000787947 */ /* 0x000fec0003800000 */
.L_x_3464:
[C---:B------:R-:W-:Y:S01]  /*51a20*/  LOP3.LUT P0, RZ, R46.reuse, 0x4, RZ, 0xc0, !PT ;  /* 0x000000042eff7812 */ /* 0x040fe2000780c0ff */
[----:B------:R-:W-:Y:S02]  /*51a30*/  IMAD.SHL.U32 R46, R46, 0x400000, RZ ;  /* 0x004000002e2e7824 */ /* 0x000fe400078e00ff */
[----:B------:R-:W-:-:S10]  /*51a40*/  VIADD R28, R45, 0x7f ;  /* 0x0000007f2d1c7836 */ /* 0x000fd40000000000 */
[----:B------:R-:W-:Y:S05]  /*51a50*/  @!P0 BRA `(.L_x_3471) ;  /* 0x0000000000388947 */ /* 0x000fea0003800000 */
[----:B------:R-:W-:Y:S01]  /*51a60*/  ISETP.GT.AND P0, PT, R45, 0x7e, PT ;  /* 0x0000007e2d00780c */ /* 0x000fe20003f04270 */
[----:B------:R-:W-:-:S12]  /*51a70*/  BSSY B3, `(.L_x_3472) ;  /* 0x0000009000037945 */ /* 0x000fd80003800000 */
[----:B------:R-:W-:Y:S05]  /*51a80*/  @P0 BRA `(.L_x_3473) ;  /* 0x00000000001c0947 */ /* 0x000fea0003800000 */
.L_x_3474:
[--C-:B------:R-:W-:Y:S02]  /*51a90*/  SHF.R.U32.HI R45, RZ, 0x19, R46.reuse ;  /* 0x00000019ff2d7819 */ /* 0x100fe4000001162e */
[C---:B------:R-:W-:Y:S01]  /*51aa0*/  ISETP.LT.AND P1, PT, R28.reuse, 0xfd, PT ;  /* 0x000000fd1c00780c */ /* 0x040fe20003f21270 */
[----:B------:R-:W-:Y:S01]  /*51ab0*/  VIADD R28, R28, 0x1 ;  /* 0x000000011c1c7836 */ /* 0x000fe20000000000 */
[----:B------:R-:W-:Y:S02]  /*51ac0*/  LOP3.LUT R45, R45, 0x1, RZ, 0xc0, !PT ;  /* 0x000000012d2d7812 */ /* 0x000fe400078ec0ff */
[----:B------:R-:W-:Y:S02]  /*51ad0*/  SHF.R.U32.HI R46, RZ, 0x1, R46 ;  /* 0x00000001ff2e7819 */ /* 0x000fe4000001162e */
[----:B------:R-:W-:-:S13]  /*51ae0*/  ISETP.NE.U32.AND P0, PT, R45, 0x1, PT ;  /* 0x000000012d00780c */ /* 0x000fda0003f05070 */
[----:B------:R-:W-:Y:S05]  /*51af0*/  @!P0 BRA P1, `(.L_x_3474) ;  /* 0xfffffffc00e48947 */ /* 0x000fea000083ffff */
.L_x_3473:
[----:B------:R-:W-:Y:S05]  /*51b00*/  BSYNC B3 ;  /* 0x0000000000037941 */ /* 0x000fea0003800000 */
.L_x_3472:
[----:B------:R-:W-:-:S13]  /*51b10*/  LOP3.LUT P0, RZ, R46, 0x1000000, RZ, 0xc0, !PT ;  /* 0x010000002eff7812 */ /* 0x000fda000780c0ff */
[----:B------:R-:W-:Y:S01]  /*51b20*/  @P0 LEA R47, R52, 0x7f800000, 0x1c ;  /* 0x7f800000342f0811 */ /* 0x000fe200078ee0ff */
[----:B------:R-:W-:Y:S06]  /*51b30*/  @P0 BRA `(.L_x_3470) ;  /* 0x0000000000300947 */ /* 0x000fec0003800000 */
.L_x_3471:
        /* <DEDUP_REMOVED lines=9> */
.L_x_3463:
[----:B------:R-:W-:Y:S01]  /*51bd0*/  LEA R47, R52, 0x7f800000, 0x1c ;  /* 0x7f800000342f7811 */ /* 0x000fe200078ee0ff */
[----:B------:R-:W-:Y:S06]  /*51be0*/  BRA `(.L_x_3470) ;  /* 0x0000000000047947 */ /* 0x000fec0003800000 */
.L_x_3459:
[----:B------:R-:W-:-:S07]  /*51bf0*/  IMAD.SHL.U32 R47, R52, 0x10000000, RZ ;  /* 0x10000000342f7824 */ /* 0x000fce00078e00ff */
.L_x_3470:
[----:B------:R-:W-:Y:S05]  /*51c00*/  BSYNC B2 ;  /* 0x0000000000027941 */ /* 0x000fea0003800000 */
.L_x_3458:
        /* <DEDUP_REMOVED lines=19> */
.L_x_3479:
[C---:B------:R-:W-:Y:S01]  /*51d40*/  LOP3.LUT P0, RZ, R46.reuse, 0x3, RZ, 0xc0, !PT ;  /* 0x000000032eff7812 */ /* 0x040fe2000780c0ff */
[----:B------:R-:W-:Y:S02]  /*51d50*/  IMAD.SHL.U32 R46, R46, 0x2, RZ ;  /* 0x000000022e2e7824 */ /* 0x000fe400078e00ff */
[----:B------:R-:W-:-:S10]  /*51d60*/  VIADD R45, R45, 0xffffffff ;  /* 0xffffffff2d2d7836 */ /* 0x000fd40000000000 */
[----:B------:R-:W-:Y:S05]  /*51d70*/  @!P0 BRA `(.L_x_3479) ;  /* 0xfffffffc00f08947 */ /* 0x000fea000383ffff */
[----:B------:R-:W-:Y:S05]  /*51d80*/  BSYNC B4 ;  /* 0x0000000000047941 */ /* 0x000fea0003800000 */
.L_x_3478:
[----:B------:R-:W-:Y:S05]  /*51d90*/  BSYNC B3 ;  /* 0x0000000000037941 */ /* 0x000fea0003800000 */
.L_x_3477:
        /* <DEDUP_REMOVED lines=31> */
.L_x_3486:
[----:B------:R-:W-:Y:S05]  /*51f90*/  BSYNC B4 ;  /* 0x0000000000047941 */ /* 0x000fea0003800000 */
.L_x_3485:
[----:B------:R-:W-:Y:S01]  /*51fa0*/  IMAD.IADD R52, R53, 0x1, R52 ;  /* 0x0000000135347824 */ /* 0x000fe200078e0234 */
[----:B------:R-:W-:Y:S06]  /*51fb0*/  BRA `(.L_x_3484) ;  /* 0x0000000000087947 */ /* 0x000fec0003800000 */
.L_x_3483:
[----:B------:R-:W-:-:S05]  /*51fc0*/  VIADD R45, R45, 0x94 ;  /* 0x000000942d2d7836 */ /* 0x000fca0000000000 */
[----:B------:R-:W-:-:S07]  /*51fd0*/  SHF.L.U32 R52, R46, R45, RZ ;  /* 0x0000002d2e347219 */ /* 0x000fce00000006ff */
.L_x_3484:
[----:B------:R-:W-:Y:S05]  /*51fe0*/  BSYNC B3 ;  /* 0x0000000000037941 */ /* 0x000fea0003800000 */
.L_x_3482:
[----:B------:R-:W-:Y:S01]  /*51ff0*/  LOP3.LUT P0, RZ, R52, 0x1800000, RZ, 0xc0, !PT ;  /* 0x0180000034ff7812 */ /* 0x000fe2000780c0ff */
[----:B------:R-:W-:Y:S01]  /*52000*/  IMAD.SHL.U32 R45, R28, 0x10000000, RZ ;  /* 0x100000001c2d7824 */ /* 0x000fe200078e00ff */
[----:B------:R-:W-:-:S04]  /*52010*/  LOP3.LUT R46, R52, 0x7fffff, RZ, 0xc0, !PT ;  /* 0x007fffff342e7812 */ /* 0x000fc800078ec0ff */
[----:B------:R-:W-:-:S07]  /*52020*/  LOP3.LUT R46, R45, 0xf0000000, R46, 0xe2, !PT ;  /* 0xf00000002d2e7812 */ /* 0x000fce00078ee22e */
[----:B------:R-:W-:Y:S01]  /*52030*/  @P0 LOP3.LUT R46, R46, 0x800000, RZ, 0xfc, !PT ;  /* 0x008000002e2e0812 */ /* 0x000fe200078efcff */
[----:B------:R-:W-:Y:S06]  /*52040*/  BRA `(.L_x_3487) ;  /* 0x0000000000787947 */ /* 0x000fec0003800000 */
.L_x_3481:
[C---:B------:R-:W-:Y:S01]  /*52050*/  LOP3.LUT P0, RZ, R46.reuse, 0x4, RZ, 0xc0, !PT ;  /* 0x000000042eff7812 */ /* 0x040fe2000780c0ff */
[----:B------:R-:W-:Y:S02]  /*52060*/  IMAD.SHL.U32 R53, R46, 0x400000, RZ ;  /* 0x004000002e357824 */ /* 0x000fe400078e00ff */
[----:B------:R-:W-:-:S10]  /*52070*/  VIADD R52, R45, 0x7f ;  /* 0x0000007f2d347836 */ /* 0x000fd40000000000 */
[----:B------:R-:W-:Y:S05]  /*52080*/  @!P0 BRA `(.L_x_3488) ;  /* 0x0000000000388947 */ /* 0x000fea0003800000 */
[----:B------:R-:W-:Y:S01]  /*52090*/  ISETP.GT.AND P0, PT, R45, 0x7e, PT ;  /* 0x0000007e2d00780c */ /* 0x000fe20003f04270 */
[----:B------:R-:W-:-:S12]  /*520a0*/  BSSY B3, `(.L_x_3489) ;  /* 0x0000009000037945 */ /* 0x000fd80003800000 */
[----:B------:R-:W-:Y:S05]  /*520b0*/  @P0 BRA `(.L_x_3490) ;  /* 0x00000000001c0947 */ /* 0x000fea0003800000 */
.L_x_3491:
[--C-:B------:R-:W-:Y:S02]  /*520c0*/  SHF.R.U32.HI R45, RZ, 0x19, R53.reuse ;  /* 0x00000019ff2d7819 */ /* 0x100fe40000011635 */
[C---:B------:R-:W-:Y:S01]  /*520d0*/  ISETP.LT.AND P1, PT, R52.reuse, 0xfd, PT ;  /* 0x000000fd3400780c */ /* 0x040fe20003f21270 */
[----:B------:R-:W-:Y:S01]  /*520e0*/  VIADD R52, R52, 0x1 ;  /* 0x0000000134347836 */ /* 0x000fe20000000000 */
[----:B------:R-:W-:Y:S02]  /*520f0*/  LOP3.LUT R45, R45, 0x1, RZ, 0xc0, !PT ;  /* 0x000000012d2d7812 */ /* 0x000fe400078ec0ff */
[----:B------:R-:W-:Y:S02]  /*52100*/  SHF.R.U32.HI R53, RZ, 0x1, R53 ;  /* 0x00000001ff357819 */ /* 0x000fe40000011635 */
[----:B------:R-:W-:-:S13]  /*52110*/  ISETP.NE.U32.AND P0, PT, R45, 0x1, PT ;  /* 0x000000012d00780c */ /* 0x000fda0003f05070 */
[----:B------:R-:W-:Y:S05]  /*52120*/  @!P0 BRA P1, `(.L_x_3491) ;  /* 0xfffffffc00e48947 */ /* 0x000fea000083ffff */
.L_x_3490:
[----:B------:R-:W-:Y:S05]  /*52130*/  BSYNC B3 ;  /* 0x0000000000037941 */ /* 0x000fea0003800000 */
.L_x_3489:
[----:B------:R-:W-:-:S13]  /*52140*/  LOP3.LUT P0, RZ, R53, 0x1000000, RZ, 0xc0, !PT ;  /* 0x0100000035ff7812 */ /* 0x000fda000780c0ff */
[----:B------:R-:W-:Y:S01]  /*52150*/  @P0 LEA R46, R28, 0x7f800000, 0x1c ;  /* 0x7f8000001c2e0811 */ /* 0x000fe200078ee0ff */
[----:B------:R-:W-:Y:S06]  /*52160*/  @P0 BRA `(.L_x_3487) ;  /* 0x0000000000300947 */ /* 0x000fec0003800000 */
.L_x_3488:
        /* <DEDUP_REMOVED lines=9> */
.L_x_3480:
[----:B------:R-:W-:Y:S01]  /*52200*/  LEA R46, R28, 0x7f800000, 0x1c ;  /* 0x7f8000001c2e7811 */ /* 0x000fe200078ee0ff */
[----:B------:R-:W-:Y:S06]  /*52210*/  BRA `(.L_x_3487) ;  /* 0x0000000000047947 */ /* 0x000fec0003800000 */
.L_x_3476:
[----:B------:R-:W-:-:S07]  /*52220*/  IMAD.SHL.U32 R46, R28, 0x10000000, RZ ;  /* 0x100000001c2e7824 */ /* 0x000fce00078e00ff */
.L_x_3487:
[----:B------:R-:W-:Y:S05]  /*52230*/  BSYNC B2 ;  /* 0x0000000000027941 */ /* 0x000fea0003800000 */
.L_x_3475:
        /* <DEDUP_REMOVED lines=19> */
.L_x_3496:
[C---:B------:R-:W-:Y:S01]  /*52370*/  LOP3.LUT P0, RZ, R52.reuse, 0x3, RZ, 0xc0, !PT ;  /* 0x0000000334ff7812 */ /* 0x040fe2000780c0ff */
[----:B------:R-:W-:Y:S02]  /*52380*/  IMAD.SHL.U32 R52, R52, 0x2, RZ ;  /* 0x0000000234347824 */ /* 0x000fe400078e00ff */
[----:B------:R-:W-:-:S10]  /*52390*/  VIADD R45, R45, 0xffffffff ;  /* 0xffffffff2d2d7836 */ /* 0x000fd40000000000 */
[----:B------:R-:W-:Y:S05]  /*523a0*/  @!P0 BRA `(.L_x_3496) ;  /* 0xfffffffc00f08947 */ /* 0x000fea000383ffff */
[----:B------:R-:W-:Y:S05]  /*523b0*/  BSYNC B4 ;  /* 0x0000000000047941 */ /* 0x000fea0003800000 */
.L_x_3495:
[----:B------:R-:W-:Y:S05]  /*523c0*/  BSYNC B3 ;  /* 0x0000000000037941 */ /* 0x000fea0003800000 */
.L_x_3494:
        /* <DEDUP_REMOVED lines=31> */
.L_x_3503:
[----:B------:R-:W-:Y:S05]  /*525c0*/  BSYNC B4 ;  /* 0x0000000000047941 */ /* 0x000fea0003800000 */
.L_x_3502:
[----:B------:R-:W-:Y:S01]  /*525d0*/  IMAD.IADD R53, R54, 0x1, R53 ;  /* 0x0000000136357824 */ /* 0x000fe200078e0235 */
[----:B------:R-:W-:Y:S06]  /*525e0*/  BRA `(.L_x_3501) ;  /* 0x0000000000087947 */ /* 0x000fec0003800000 */
.L_x_3500:
[----:B------:R-:W-:-:S05]  /*525f0*/  VIADD R45, R45, 0x94 ;  /* 0x000000942d2d7836 */ /* 0x000fca0000000000 */
[----:B------:R-:W-:-:S07]  /*52600*/  SHF.L.U32 R53, R52, R45, RZ ;  /* 0x0000002d34357219 */ /* 0x000fce00000006ff */
.L_x_3501:
[----:B------:R-:W-:Y:S05]  /*52610*/  BSYNC B3 ;  /* 0x0000000000037941 */ /* 0x000fea0003800000 */
.L_x_3499:
[C---:B------:R-:W-:Y:S01]  /*52620*/  LOP3.LUT P0, RZ, R53.reuse, 0x1800000, RZ, 0xc0, !PT ;  /* 0x0180000035ff7812 */ /* 0x040fe2000780c0ff */
[----:B------:R-:W-:Y:S01]  /*52630*/  IMAD.SHL.U32 R28, R28, 0x10000000, RZ ;  /* 0x100000001c1c7824 */ /* 0x000fe200078e00ff */
[----:B------:R-:W-:-:S04]  /*52640*/  LOP3.LUT R45, R53, 0x7fffff, RZ, 0xc0, !PT ;  /* 0x007fffff352d7812 */ /* 0x000fc800078ec0ff */
[----:B------:R-:W-:-:S07]  /*52650*/  LOP3.LUT R45, R28, 0xf0000000, R45, 0xe2, !PT ;  /* 0xf00000001c2d7812 */ /* 0x000fce00078ee22d */
[----:B------:R-:W-:Y:S01]  /*52660*/  @P0 LOP3.LUT R45, R45, 0x800000, RZ, 0xfc, !PT ;  /* 0x008000002d2d0812 */ /* 0x000fe200078efcff */
[----:B------:R-:W-:Y:S06]  /*52670*/  BRA `(.L_x_3504) ;  /* 0x0000000000787947 */ /* 0x000fec0003800000 */
.L_x_3498:
[C---:B------:R-:W-:Y:S01]  /*52680*/  LOP3.LUT P0, RZ, R52.reuse, 0x4, RZ, 0xc0, !PT ;  /* 0x0000000434ff7812 */ /* 0x040fe2000780c0ff */
[----:B------:R-:W-:Y:S02]  /*52690*/  IMAD.SHL.U32 R53, R52, 0x400000, RZ ;  /* 0x0040000034357824 */ /* 0x000fe400078e00ff */
[----:B------:R-:W-:-:S10]  /*526a0*/  VIADD R52, R45, 0x7f ;  /* 0x0000007f2d347836 */ /* 0x000fd40000000000 */
[----:B------:R-:W-:Y:S05]  /*526b0*/  @!P0 BRA `(.L_x_3505) ;  /* 0x0000000000388947 */ /* 0x000fea0003800000 */
[----:B------:R-:W-:Y:S01]  /*526c0*/  ISETP.GT.AND P0, PT, R45, 0x7e, PT ;  /* 0x0000007e2d00780c */ /* 0x000fe20003f04270 */
[----:B------:R-:W-:-:S12]  /*526d0*/  BSSY B3, `(.L_x_3506) ;  /* 0x0000009000037945 */ /* 0x000fd80003800000 */
[----:B------:R-:W-:Y:S05]  /*526e0*/  @P0 BRA `(.L_x_3507) ;  /* 0x00000000001c0947 */ /* 0x000fea0003800000 */
.L_x_3508:
[--C-:B------:R-:W-:Y:S02]  /*526f0*/  SHF.R.U32.HI R45, RZ, 0x19, R53.reuse ;  /* 0x00000019ff2d7819 */ /* 0x100fe40000011635 */
[C---:B------:R-:W-:Y:S01]  /*52700*/  ISETP.LT.AND P1, PT, R52.reuse, 0xfd, PT ;  /* 0x000000fd3400780c */ /* 0x040fe20003f21270 */
[----:B------:R-:W-:Y:S01]  /*52710*/  VIADD R52, R52, 0x1 ;  /* 0x0000000134347836 */ /* 0x000fe20000000000 */
[----:B------:R-:W-:Y:S02]  /*52720*/  LOP3.LUT R45, R45, 0x1, RZ, 0xc0, !PT ;  /* 0x000000012d2d7812 */ /* 0x000fe400078ec0ff */
[----:B------:R-:W-:Y:S02]  /*52730*/  SHF.R.U32.HI R53, RZ, 0x1, R53 ;  /* 0x00000001ff357819 */ /* 0x000fe40000011635 */
[----:B------:R-:W-:-:S13]  /*52740*/  ISETP.NE.U32.AND P0, PT, R45, 0x1, PT ;  /* 0x000000012d00780c */ /* 0x000fda0003f05070 */
[----:B------:R-:W-:Y:S05]  /*52750*/  @!P0 BRA P1, `(.L_x_3508) ;  /* 0xfffffffc00e48947 */ /* 0x000fea000083ffff */
.L_x_3507:
[----:B------:R-:W-:Y:S05]  /*52760*/  BSYNC B3 ;  /* 0x0000000000037941 */ /* 0x000fea0003800000 */
.L_x_3506:
[----:B------:R-:W-:-:S13]  /*52770*/  LOP3.LUT P0, RZ, R53, 0x1000000, RZ, 0xc0, !PT ;  /* 0x0100000035ff7812 */ /* 0x000fda000780c0ff */
[----:B------:R-:W-:Y:S01]  /*52780*/  @P0 LEA R45, R28, 0x7f800000, 0x1c ;  /* 0x7f8000001c2d0811 */ /* 0x000fe200078ee0ff */
[----:B------:R-:W-:Y:S06]  /*52790*/  @P0 BRA `(.L_x_3504) ;  /* 0x0000000000300947 */ /* 0x000fec0003800000 */
.L_x_3505:
        /* <DEDUP_REMOVED lines=9> */
.L_x_3497:
[----:B------:R-:W-:Y:S01]  /*52830*/  LEA R45, R28, 0x7f800000, 0x1c ;  /* 0x7f8000001c2d7811 */ /* 0x000fe200078ee0ff */
[----:B------:R-:W-:Y:S06]  /*52840*/  BRA `(.L_x_3504) ;  /* 0x0000000000047947 */ /* 0x000fec0003800000 */
.L_x_3493:
[----:B------:R-:W-:-:S07]  /*52850*/  IMAD.SHL.U32 R45, R28, 0x10000000, RZ ;  /* 0x100000001c2d7824 */ /* 0x000fce00078e00ff */
.L_x_3504:
[----:B------:R-:W-:Y:S05]  /*52860*/  BSYNC B2 ;  /* 0x0000000000027941 */ /* 0x000fea0003800000 */
.L_x_3492:
        /* <DEDUP_REMOVED lines=19> */
.L_x_3513:
[C---:B------:R-:W-:Y:S01]  /*529a0*/  LOP3.LUT P0, RZ, R53.reuse, 0x3, RZ, 0xc0, !PT ;  /* 0x0000000335ff7812 */ /* 0x040fe2000780c0ff */
[----:B------:R-:W-:Y:S02]  /*529b0*/  IMAD.SHL.U32 R53, R53, 0x2, RZ ;  /* 0x0000000235357824 */ /* 0x000fe400078e00ff */
[----:B------:R-:W-:-:S10]  /*529c0*/  VIADD R52, R52, 0xffffffff ;  /* 0xffffffff34347836 */ /* 0x000fd40000000000 */
[----:B------:R-:W-:Y:S05]  /*529d0*/  @!P0 BRA `(.L_x_3513) ;  /* 0xfffffffc00f08947 */ /* 0x000fea000383ffff */
[----:B------:R-:W-:Y:S05]  /*529e0*/  BSYNC B4 ;  /* 0x0000000000047941 */ /* 0x000fea0003800000 */
.L_x_3512:
[----:B------:R-:W-:Y:S05]  /*529f0*/  BSYNC B3 ;  /* 0x0000000000037941 */ /* 0x000fea0003800000 */
.L_x_3511:
        /* <DEDUP_REMOVED lines=31> */
.L_x_3520:
[----:B------:R-:W-:Y:S05]  /*52bf0*/  BSYNC B4 ;  /* 0x0000000000047941 */ /* 0x000fea0003800000 */
.L_x_3519:
[----:B------:R-:W-:Y:S01]  /*52c00*/  IMAD.IADD R54, R55, 0x1, R54 ;  /* 0x0000000137367824 */ /* 0x000fe200078e0236 */
[----:B------:R-:W-:Y:S06]  /*52c10*/  BRA `(.L_x_3518) ;  /* 0x0000000000087947 */ /* 0x000fec0003800000 */
.L_x_3517:
[----:B------:R-:W-:-:S05]  /*52c20*/  VIADD R52, R52, 0x94 ;  /* 0x0000009434347836 */ /* 0x000fca0000000000 */
[----:B------:R-:W-:-:S07]  /*52c30*/  SHF.L.U32 R54, R53, R52, RZ ;  /* 0x0000003435367219 */ /* 0x000fce00000006ff */
.L_x_3518:
[----:B------:R-:W-:Y:S05]  /*52c40*/  BSYNC B3 ;  /* 0x0000000000037941 */ /* 0x000fea0003800000 */
.L_x_3516:
[----:B------:R-:W-:Y:S01]  /*52c50*/  LOP3.LUT P0, RZ, R54, 0x1800000, RZ, 0xc0, !PT ;  /* 0x0180000036ff7812 */ /* 0x000fe2000780c0ff */
[----:B------:R-:W-:Y:S01]  /*52c60*/  IMAD.SHL.U32 R53, R28, 0x10000000, RZ ;  /* 0x100000001c357824 */ /* 0x000fe200078e00ff */
[----:B------:R-:W-:-:S04]  /*52c70*/  LOP3.LUT R52, R54, 0x7fffff, RZ, 0xc0, !PT ;  /* 0x007fffff36347812 */ /* 0x000fc800078ec0ff */
[----:B------:R-:W-:-:S07]  /*52c80*/  LOP3.LUT R52, R53, 0xf0000000, R52, 0xe2, !PT ;  /* 0xf000000035347812 */ /* 0x000fce00078ee234 */
[----:B------:R-:W-:Y:S01]  /*52c90*/  @P0 LOP3.LUT R52, R52, 0x800000, RZ, 0xfc, !PT ;  /* 0x0080000034340812 */ /* 0x000fe200078efcff */
[----:B------:R-:W-:Y:S06]  /*52ca0*/  BRA `(.L_x_3521) ;  /* 0x0000000000787947 */ /* 0x000fec0003800000 */
.L_x_3515:
[C---:B------:R-:W-:Y:S01]  /*52cb0*/  LOP3.LUT P0, RZ, R53.reuse, 0x4, RZ, 0xc0, !PT ;  /* 0x0000000435ff7812 */ /* 0x040fe2000780c0ff */
[----:B------:R-:W-:Y:S02]  /*52cc0*/  IMAD.SHL.U32 R54, R53, 0x400000, RZ ;  /* 0x0040000035367824 */ /* 0x000fe400078e00ff */
[----:B------:R-:W-:-:S10]  /*52cd0*/  VIADD R53, R52, 0x7f ;  /* 0x0000007f34357836 */ /* 0x000fd40000000000 */
[----:B------:R-:W-:Y:S05]  /*52ce0*/  @!P0 BRA `(.L_x_3522) ;  /* 0x0000000000388947 */ /* 0x000fea0003800000 */
[----:B------:R-:W-:Y:S01]  /*52cf0*/  ISETP.GT.AND P0, PT, R52, 0x7e, PT ;  /* 0x0000007e3400780c */ /* 0x000fe20003f04270 */
[----:B------:R-:W-:-:S12]  /*52d00*/  BSSY B3, `(.L_x_3523) ;  /* 0x0000009000037945 */ /* 0x000fd80003800000 */
[----:B------:R-:W-:Y:S05]  /*52d10*/  @P0 BRA `(.L_x_3524) ;  /* 0x00000000001c0947 */ /* 0x000fea0003800000 */
.L_x_3525:
[--C-:B------:R-:W-:Y:S02]  /*52d20*/  SHF.R.U32.HI R52, RZ, 0x19, R54.reuse ;  /* 0x00000019ff347819 */ /* 0x100fe40000011636 */
[C---:B------:R-:W-:Y:S01]  /*52d30*/  ISETP.LT.AND P1, PT, R53.reuse, 0xfd, PT ;  /* 0x000000fd3500780c */ /* 0x040fe20003f21270 */
[----:B------:R-:W-:Y:S01]  /*52d40*/  VIADD R53, R53, 0x1 ;  /* 0x0000000135357836 */ /* 0x000fe20000000000 */
[----:B------:R-:W-:Y:S02]  /*52d50*/  LOP3.LUT R52, R52, 0x1, RZ, 0xc0, !PT ;  /* 0x0000000134347812 */ /* 0x000fe400078ec0ff */
[----:B------:R-:W-:Y:S02]  /*52d60*/  SHF.R.U32.HI R54, RZ, 0x1, R54 ;  /* 0x00000001ff367819 */ /* 0x000fe40000011636 */
[----:B------:R-:W-:-:S13]  /*52d70*/  ISETP.NE.U32.AND P0, PT, R52, 0x1, PT ;  /* 0x000000013400780c */ /* 0x000fda0003f05070 */
[----:B------:R-:W-:Y:S05]  /*52d80*/  @!P0 BRA P1, `(.L_x_3525) ;  /* 0xfffffffc00e48947 */ /* 0x000fea000083ffff */
.L_x_3524:
[----:B------:R-:W-:Y:S05]  /*52d90*/  BSYNC B3 ;  /* 0x0000000000037941 */ /* 0x000fea0003800000 */
.L_x_3523:
[----:B------:R-:W-:-:S13]  /*52da0*/  LOP3.LUT P0, RZ, R54, 0x1000000, RZ, 0xc0, !PT ;  /* 0x0100000036ff7812 */ /* 0x000fda000780c0ff */
[----:B------:R-:W-:Y:S01]  /*52db0*/  @P0 LEA R52, R28, 0x7f800000, 0x1c ;  /* 0x7f8000001c340811 */ /* 0x000fe200078ee0ff */
[----:B------:R-:W-:Y:S06]  /*52dc0*/  @P0 BRA `(.L_x_3521) ;  /* 0x0000000000300947 */ /* 0x000fec0003800000 */
.L_x_3522:
        /* <DEDUP_REMOVED lines=9> */
.L_x_3514:
[----:B------:R-:W-:Y:S01]  /*52e60*/  LEA R52, R28, 0x7f800000, 0x1c ;  /* 0x7f8000001c347811 */ /* 0x000fe200078ee0ff */
[----:B------:R-:W-:Y:S06]  /*52e70*/  BRA `(.L_x_3521) ;  /* 0x0000000000047947 */ /* 0x000fec0003800000 */
.L_x_3510:
[----:B------:R-:W-:-:S07]  /*52e80*/  IMAD.SHL.U32 R52, R28, 0x10000000, RZ ;  /* 0x100000001c347824 */ /* 0x000fce00078e00ff */
.L_x_3521:
[----:B------:R-:W-:Y:S05]  /*52e90*/  BSYNC B2 ;  /* 0x0000000000027941 */ /* 0x000fea0003800000 */
.L_x_3509:
        /* <DEDUP_REMOVED lines=19> */
.L_x_3530:
[C---:B------:R-:W-:Y:S01]  /*52fd0*/  LOP3.LUT P0, RZ, R55.reuse, 0x3, RZ, 0xc0, !PT ;  /* 0x0000000337ff7812 */ /* 0x040fe2000780c0ff */
[----:B------:R-:W-:Y:S02]  /*52fe0*/  IMAD.SHL.U32 R55, R55, 0x2, RZ ;  /* 0x0000000237377824 */ /* 0x000fe400078e00ff */
[----:B------:R-:W-:-:S10]  /*52ff0*/  VIADD R54, R54, 0xffffffff ;  /* 0xffffffff36367836 */ /* 0x000fd40000000000 */
[----:B------:R-:W-:Y:S05]  /*53000*/  @!P0 BRA `(.L_x_3530) ;  /* 0xfffffffc00f08947 */ /* 0x000fea000383ffff */
[----:B------:R-:W-:Y:S05]  /*53010*/  BSYNC B4 ;  /* 0x0000000000047941 */ /* 0x000fea0003800000 */
.L_x_3529:
[----:B------:R-:W-:Y:S05]  /*53020*/  BSYNC B3 ;  /* 0x0000000000037941 */ /* 0x000fea0003800000 */
.L_x_3528:
        /* <DEDUP_REMOVED lines=31> */
.L_x_3537:
[----:B------:R-:W-:Y:S05]  /*53220*/  BSYNC B4 ;  /* 0x0000000000047941 */ /* 0x000fea0003800000 */
.L_x_3536:
[----:B------:R-:W-:Y:S01]  /*53230*/  IMAD.IADD R29, R56, 0x1, R29 ;  /* 0x00000001381d7824 */ /* 0x000fe200078e021d */
[----:B------:R-:W-:Y:S06]  /*53240*/  BRA `(.L_x_3535) ;  /* 0x0000000000087947 */ /* 0x000fec0003800000 */
.L_x_3534:
[----:B------:R-:W-:-:S05]  /*53250*/  VIADD R54, R54, 0x94 ;  /* 0x0000009436367836 */ /* 0x000fca0000000000 */
[----:B------:R-:W-:-:S07]  /*53260*/  SHF.L.U32 R29, R55, R54, RZ ;  /* 0x00000036371d7219 */ /* 0x000fce00000006ff */
.L_x_3535:
[----:B------:R-:W-:Y:S05]  /*53270*/  BSYNC B3 ;  /* 0x0000000000037941 */ /* 0x000fea0003800000 */
.L_x_3533:
[C---:B------:R-:W-:Y:S01]  /*53280*/  LOP3.LUT P0, RZ, R29.reuse, 0x1800000, RZ, 0xc0, !PT ;  /* 0x018000001dff7812 */ /* 0x040fe2000780c0ff */
[----:B------:R-:W-:Y:S01]  /*53290*/  IMAD.SHL.U32 R52, R52, 0x10000000, RZ ;  /* 0x1000000034347824 */ /* 0x000fe200078e00ff */
[----:B------:R-:W-:-:S04]  /*532a0*/  LOP3.LUT R29, R29, 0x7fffff, RZ, 0xc0, !PT ;  /* 0x007fffff1d1d7812 */ /* 0x000fc800078ec0ff */
[----:B------:R-:W-:-:S07]  /*532b0*/  LOP3.LUT R58, R52, 0xf0000000, R29, 0xe2, !PT ;  /* 0xf0000000343a7812 */ /* 0x000fce00078ee21d */
[----:B------:R-:W-:Y:S01]  /*532c0*/  @P0 LOP3.LUT R58, R58, 0x800000, RZ, 0xfc, !PT ;  /* 0x008000003a3a0812 */ /* 0x000fe200078efcff */
[----:B------:R-:W-:Y:S06]  /*532d0*/  BRA `(.L_x_3538) ;  /* 0x0000000000807947 */ /* 0x000fec0003800000 */
.L_x_3532:
[C---:B------:R-:W-:Y:S01]  /*532e0*/  LOP3.LUT P0, RZ, R55.reuse, 0x4, RZ, 0xc0, !PT ;  /* 0x0000000437ff7812 */ /* 0x040fe2000780c0ff */
[----:B------:R-:W-:Y:S02]  /*532f0*/  IMAD.SHL.U32 R55, R55, 0x400000, RZ ;  /* 0x0040000037377824 */ /* 0x000fe400078e00ff */
[----:B------:R-:W-:-:S10]  /*53300*/  VIADD R53, R54, 0x7f ;  /* 0x0000007f36357836 */ /* 0x000fd40000000000 */
[----:B------:R-:W-:Y:S05]  /*53310*/  @!P0 BRA `(.L_x_3539) ;  /* 0x00000000003c8947 */ /* 0x000fea0003800000 */
[----:B------:R-:W-:Y:S01]  /*53320*/  ISETP.GT.AND P0, PT, R54, 0x7e, PT ;  /* 0x0000007e3600780c */ /* 0x000fe20003f04270 */
[----:B------:R-:W-:-:S12]  /*53330*/  BSSY B3, `(.L_x_3540) ;  /* 0x0000009000037945 */ /* 0x000fd80003800000 */
[----:B------:R-:W-:Y:S05]  /*53340*/  @P0 BRA `(.L_x_3541) ;  /* 0x00000000001c0947 */ /* 0x000fea0003800000 */
.L_x_3542:
[--C-:B------:R-:W-:Y:S02]  /*53350*/  SHF.R.U32.HI R54, RZ, 0x19, R55.reuse ;  /* 0x00000019ff367819 */ /* 0x100fe40000011637 */
[C---:B------:R-:W-:Y:S01]  /*53360*/  ISETP.LT.AND P1, PT, R53.reuse, 0xfd, PT ;  /* 0x000000fd3500780c */ /* 0x040fe20003f21270 */
[----:B------:R-:W-:Y:S01]  /*53370*/  VIADD R53, R53, 0x1 ;  /* 0x0000000135357836 */ /* 0x000fe20000000000 */
[----:B------:R-:W-:Y:S02]  /*53380*/  LOP3.LUT R54, R54, 0x1, RZ, 0xc0, !PT ;  /* 0x0000000136367812 */ /* 0x000fe400078ec0ff */
[----:B------:R-:W-:Y:S02]  /*53390*/  SHF.R.U32.HI R55, RZ, 0x1, R55 ;  /* 0x00000001ff377819 */ /* 0x000fe40000011637 */
[----:B------:R-:W-:-:S13]  /*533a0*/  ISETP.NE.U32.AND P0, PT, R54, 0x1, PT ;  /* 0x000000013600780c */ /* 0x000fda0003f05070 */
[----:B------:R-:W-:Y:S05]  /*533b0*/  @!P0 BRA P1, `(.L_x_3542) ;  /* 0xfffffffc00e48947 */ /* 0x000fea000083ffff */
.L_x_3541:
[----:B------:R-:W-:Y:S05]  /*533c0*/  BSYNC B3 ;  /* 0x0000000000037941 */ /* 0x000fea0003800000 */
.L_x_3540:
[----:B------:R-:W-:-:S13]  /*533d0*/  LOP3.LUT P0, RZ, R55, 0x1000000, RZ, 0xc0, !PT ;  /* 0x0100000037ff7812 */ /* 0x000fda000780c0ff */
[----:B------:R-:W-:-:S04]  /*533e0*/  @P0 LOP3.LUT R29, R29, 0x80000000, RZ, 0xc0, !PT ;  /* 0x800000001d1d0812 */ /* 0x000fc800078ec0ff */
[----:B------:R-:W-:Y:S01]  /*533f0*/  @P0 LOP3.LUT R58, R29, 0x7f800000, RZ, 0xfc, !PT ;  /* 0x7f8000001d3a0812 */ /* 0x000fe200078efcff */
[----:B------:R-:W-:Y:S06]  /*53400*/  @P0 BRA `(.L_x_3538) ;  /* 0x0000000000340947 */ /* 0x000fec0003800000 */
.L_x_3539:
        /* <DEDUP_REMOVED lines=9> */
.L_x_3531:
[----:B------:R-:W-:-:S04]  /*534a0*/  LOP3.LUT R29, R29, 0x80000000, RZ, 0xc0, !PT ;  /* 0x800000001d1d7812 */ /* 0x000fc800078ec0ff */
[----:B------:R-:W-:Y:S01]  /*534b0*/  LOP3.LUT R58, R29, 0x7f800000, RZ, 0xfc, !PT ;  /* 0x7f8000001d3a7812 */ /* 0x000fe200078efcff */
[----:B------:R-:W-:Y:S06]  /*534c0*/  BRA `(.L_x_3538) ;  /* 0x0000000000047947 */ /* 0x000fec0003800000 */
.L_x_3527:
[----:B------:R-:W-:-:S07]  /*534d0*/  IMAD.SHL.U32 R58, R52, 0x10000000, RZ ;  /* 0x10000000343a7824 */ /* 0x000fce00078e00ff */
.L_x_3538:
[----:B------:R-:W-:Y:S05]  /*534e0*/  BSYNC B2 ;  /* 0x0000000000027941 */ /* 0x000fea0003800000 */
.L_x_3526:
        /* <DEDUP_REMOVED lines=20> */
.L_x_3547:
[C---:B------:R-:W-:Y:S01]  /*53630*/  LOP3.LUT P0, RZ, R54.reuse, 0x3, RZ, 0xc0, !PT ;  /* 0x0000000336ff7812 */ /* 0x040fe2000780c0ff */
[----:B------:R-:W-:Y:S02]  /*53640*/  IMAD.SHL.U32 R54, R54, 0x2, RZ ;  /* 0x0000000236367824 */ /* 0x000fe400078e00ff */
[----:B------:R-:W-:-:S10]  /*53650*/  VIADD R52, R52, 0xffffffff ;  /* 0xffffffff34347836 */ /* 0x000fd40000000000 */
[----:B------:R-:W-:Y:S05]  /*53660*/  @!P0 BRA `(.L_x_3547) ;  /* 0xfffffffc00f08947 */ /* 0x000fea000383ffff */
[----:B------:R-:W-:Y:S05]  /*53670*/  BSYNC B4 ;  /* 0x0000000000047941 */ /* 0x000fea0003800000 */
.L_x_3546:
[----:B------:R-:W-:Y:S05]  /*53680*/  BSYNC B3 ;  /* 0x0000000000037941 */ /* 0x000fea0003800000 */
.L_x_3545:
        /* <DEDUP_REMOVED lines=31> */
.L_x_3554:
[----:B------:R-:W-:Y:S05]  /*53880*/  BSYNC B4 ;  /* 0x0000000000047941 */ /* 0x000fea0003800000 */
.L_x_3553:
[----:B------:R-:W-:Y:S01]  /*53890*/  IMAD.IADD R53, R56, 0x1, R53 ;  /* 0x0000000138357824 */ /* 0x000fe200078e0235 */
[----:B------:R-:W-:Y:S06]  /*538a0*/  BRA `(.L_x_3552) ;  /* 0x0000000000087947 */ /* 0x000fec0003800000 */
.L_x_3551:
[----:B------:R-:W-:-:S05]  /*538b0*/  VIADD R53, R52, 0x94 ;  /* 0x0000009434357836 */ /* 0x000fca0000000000 */
[----:B------:R-:W-:-:S07]  /*538c0*/  SHF.L.U32 R53, R54, R53, RZ ;  /* 0x0000003536357219 */ /* 0x000fce00000006ff */
.L_x_3552:
[----:B------:R-:W-:Y:S05]  /*538d0*/  BSYNC B3 ;  /* 0x0000000000037941 */ /* 0x000fea0003800000 */
.L_x_3550:
[----:B------:R-:W-:Y:S01]  /*538e0*/  LOP3.LUT P0, RZ, R53, 0x1800000, RZ, 0xc0, !PT ;  /* 0x0180000035ff7812 */ /* 0x000fe2000780c0ff */
[----:B------:R-:W-:Y:S01]  /*538f0*/  IMAD.SHL.U32 R52, R29, 0x10000000, RZ ;  /* 0x100000001d347824 */ /* 0x000fe200078e00ff */
[----:B------:R-:W-:-:S04]  /*53900*/  LOP3.LUT R53, R53, 0x7fffff, RZ, 0xc0, !PT ;  /* 0x007fffff35357812 */ /* 0x000fc800078ec0ff */
[----:B------:R-:W-:-:S07]  /*53910*/  LOP3.LUT R57, R52, 0xf0000000, R53, 0xe2, !PT ;  /* 0xf000000034397812 */ /* 0x000fce00078ee235 */
[----:B------:R-:W-:Y:S01]  /*53920*/  @P0 LOP3.LUT R57, R57, 0x800000, RZ, 0xfc, !PT ;  /* 0x0080000039390812 */ /* 0x000fe200078efcff */
[----:B------:R-:W-:Y:S06]  /*53930*/  BRA `(.L_x_3555) ;  /* 0x0000000000787947 */ /* 0x000fec0003800000 */
.L_x_3549:
[C---:B------:R-:W-:Y:S01]  /*53940*/  LOP3.LUT P0, RZ, R54.reuse, 0x4, RZ, 0xc0, !PT ;  /* 0x0000000436ff7812 */ /* 0x040fe2000780c0ff */
[----:B------:R-:W-:Y:S02]  /*53950*/  IMAD.SHL.U32 R54, R54, 0x400000, RZ ;  /* 0x0040000036367824 */ /* 0x000fe400078e00ff */
[----:B------:R-:W-:-:S10]  /*53960*/  VIADD R53, R52, 0x7f ;  /* 0x0000007f34357836 */ /* 0x000fd40000000000 */
[----:B------:R-:W-:Y:S05]  /*53970*/  @!P0 BRA `(.L_x_3556) ;  /* 0x0000000000388947 */ /* 0x000fea0003800000 */
[----:B------:R-:W-:Y:S01]  /*53980*/  ISETP.GT.AND P0, PT, R52, 0x7e, PT ;  /* 0x0000007e3400780c */ /* 0x000fe20003f04270 */
[----:B------:R-:W-:-:S12]  /*53990*/  BSSY B3, `(.L_x_3557) ;  /* 0x0000009000037945 */ /* 0x000fd80003800000 */
[----:B------:R-:W-:Y:S05]  /*539a0*/  @P0 BRA `(.L_x_3558) ;  /* 0x00000000001c0947 */ /* 0x000fea0003800000 */
.L_x_3559:
[--C-:B------:R-:W-:Y:S02]  /*539b0*/  SHF.R.U32.HI R52, RZ, 0x19, R54.reuse ;  /* 0x00000019ff347819 */ /* 0x100fe40000011636 */
[C---:B------:R-:W-:Y:S01]  /*539c0*/  ISETP.LT.AND P1, PT, R53.reuse, 0xfd, PT ;  /* 0x000000fd3500780c */ /* 0x040fe20003f21270 */
[----:B------:R-:W-:Y:S01]  /*539d0*/  VIADD R53, R53, 0x1 ;  /* 0x0000000135357836 */ /* 0x000fe20000000000 */
[----:B------:R-:W-:Y:S02]  /*539e0*/  LOP3.LUT R52, R52, 0x1, RZ, 0xc0, !PT ;  /* 0x0000000134347812 */ /* 0x000fe400078ec0ff */
[----:B------:R-:W-:Y:S02]  /*539f0*/  SHF.R.U32.HI R54, RZ, 0x1, R54 ;  /* 0x00000001ff367819 */ /* 0x000fe40000011636 */
[----:B------:R-:W-:-:S13]  /*53a00*/  ISETP.NE.U32.AND P0, PT, R52, 0x1, PT ;  /* 0x000000013400780c */ /* 0x000fda0003f05070 */
[----:B------:R-:W-:Y:S05]  /*53a10*/  @!P0 BRA P1, `(.L_x_3559) ;  /* 0xfffffffc00e48947 */ /* 0x000fea000083ffff */
.L_x_3558:
[----:B------:R-:W-:Y:S05]  /*53a20*/  BSYNC B3 ;  /* 0x0000000000037941 */ /* 0x000fea0003800000 */
.L_x_3557:
[----:B------:R-:W-:-:S13]  /*53a30*/  LOP3.LUT P0, RZ, R54, 0x1000000, RZ, 0xc0, !PT ;  /* 0x0100000036ff7812 */ /* 0x000fda000780c0ff */
[----:B------:R-:W-:Y:S01]  /*53a40*/  @P0 LEA R57, R29, 0x7f800000, 0x1c ;  /* 0x7f8000001d390811 */ /* 0x000fe200078ee0ff */
[----:B------:R-:W-:Y:S06]  /*53a50*/  @P0 BRA `(.L_x_3555) ;  /* 0x0000000000300947 */ /* 0x000fec0003800000 */
.L_x_3556:
        /* <DEDUP_REMOVED lines=9> */
.L_x_3548:
[----:B------:R-:W-:Y:S01]  /*53af0*/  LEA R57, R29, 0x7f800000, 0x1c ;  /* 0x7f8000001d397811 */ /* 0x000fe200078ee0ff */
[----:B------:R-:W-:Y:S06]  /*53b00*/  BRA `(.L_x_3555) ;  /* 0x0000000000047947 */ /* 0x000fec0003800000 */
.L_x_3544:
[----:B------:R-:W-:-:S07]  /*53b10*/  IMAD.SHL.U32 R57, R29, 0x10000000, RZ ;  /* 0x100000001d397824 */ /* 0x000fce00078e00ff */
.L_x_3555:
[----:B------:R-:W-:Y:S05]  /*53b20*/  BSYNC B2 ;  /* 0x0000000000027941 */ /* 0x000fea0003800000 */
.L_x_3543:
        /* <DEDUP_REMOVED lines=19> */
.L_x_3564:
[C---:B------:R-:W-:Y:S01]  /*53c60*/  LOP3.LUT P0, RZ, R53.reuse, 0x3, RZ, 0xc0, !PT ;  /* 0x0000000335ff7812 */ /* 0x040fe2000780c0ff */
[----:B------:R-:W-:Y:S02]  /*53c70*/  IMAD.SHL.U32 R53, R53, 0x2, RZ ;  /* 0x0000000235357824 */ /* 0x000fe400078e00ff */
[----:B------:R-:W-:-:S10]  /*53c80*/  VIADD R52, R52, 0xffffffff ;  /* 0xffffffff34347836 */ /* 0x000fd40000000000 */
[----:B------:R-:W-:Y:S05]  /*53c90*/  @!P0 BRA `(.L_x_3564) ;  /* 0xfffffffc00f08947 */ /* 0x000fea000383ffff */
[----:B------:R-:W-:Y:S05]  /*53ca0*/  BSYNC B4 ;  /* 0x0000000000047941 */ /* 0x000fea0003800000 */
.L_x_3563:
[----:B------:R-:W-:Y:S05]  /*53cb0*/  BSYNC B3 ;  /* 0x0000000000037941 */ /* 0x000fea0003800000 */
.L_x_3562:
        /* <DEDUP_REMOVED lines=31> */
.L_x_3571:
[----:B------:R-:W-:Y:S05]  /*53eb0*/  BSYNC B4 ;  /* 0x0000000000047941 */ /* 0x000fea0003800000 */
.L_x_3570:
[----:B------:R-:W-:Y:S01]  /*53ec0*/  IMAD.IADD R54, R55, 0x1, R54 ;  /* 0x0000000137367824 */ /* 0x000fe200078e0236 */
[----:B------:R-:W-:Y:S06]  /*53ed0*/  BRA `(.L_x_3569) ;  /* 0x0000000000087947 */ /* 0x000fec0003800000 */
.L_x_3568:
[----:B------:R-:W-:-:S05]  /*53ee0*/  VIADD R52, R52, 0x94 ;  /* 0x0000009434347836 */ /* 0x000fca0000000000 */
[----:B------:R-:W-:-:S07]  /*53ef0*/  SHF.L.U32 R54, R53, R52, RZ ;  /* 0x0000003435367219 */ /* 0x000fce00000006ff */
.L_x_3569:
[----:B------:R-:W-:Y:S05]  /*53f00*/  BSYNC B3 ;  /* 0x0000000000037941 */ /* 0x000fea0003800000 */
.L_x_3567:
[C---:B------:R-:W-:Y:S01]  /*53f10*/  LOP3.LUT P0, RZ, R54.reuse, 0x1800000, RZ, 0xc0, !PT ;  /* 0x0180000036ff7812 */ /* 0x040fe2000780c0ff */
[----:B------:R-:W-:Y:S01]  /*53f20*/  IMAD.SHL.U32 R29, R29, 0x10000000, RZ ;  /* 0x100000001d1d7824 */ /* 0x000fe200078e00ff */
[----:B------:R-:W-:-:S04]  /*53f30*/  LOP3.LUT R54, R54, 0x7fffff, RZ, 0xc0, !PT ;  /* 0x007fffff36367812 */ /* 0x000fc800078ec0ff */
[----:B------:R-:W-:-:S07]  /*53f40*/  LOP3.LUT R56, R29, 0xf0000000, R54, 0xe2, !PT ;  /* 0xf00000001d387812 */ /* 0x000fce00078ee236 */
[----:B------:R-:W-:Y:S01]  /*53f50*/  @P0 LOP3.LUT R56, R56, 0x800000, RZ, 0xfc, !PT ;  /* 0x0080000038380812 */ /* 0x000fe200078efcff */
[----:B------:R-:W-:Y:S06]  /*53f60*/  BRA `(.L_x_3572) ;  /* 0x0000000000787947 */ /* 0x000fec0003800000 */
.L_x_3566:
[C---:B------:R-:W-:Y:S01]  /*53f70*/  LOP3.LUT P0, RZ, R53.reuse, 0x4, RZ, 0xc0, !PT ;  /* 0x0000000435ff7812 */ /* 0x040fe2000780c0ff */
[----:B------:R-:W-:Y:S02]  /*53f80*/  IMAD.SHL.U32 R54, R53, 0x400000, RZ ;  /* 0x0040000035367824 */ /* 0x000fe400078e00ff */
[----:B------:R-:W-:-:S10]  /*53f90*/  VIADD R53, R52, 0x7f ;  /* 0x0000007f34357836 */ /* 0x000fd40000000000 */
[----:B------:R-:W-:Y:S05]  /*53fa0*/  @!P0 BRA `(.L_x_3573) ;  /* 0x0000000000388947 */ /* 0x000fea0003800000 */
[----:B------:R-:W-:Y:S01]  /*53fb0*/  ISETP.GT.AND P0, PT, R52, 0x7e, PT ;  /* 0x0000007e3400780c */ /* 0x000fe20003f04270 */
[----:B------:R-:W-:-:S12]  /*53fc0*/  BSSY B3, `(.L_x_3574) ;  /* 0x0000009000037945 */ /* 0x000fd80003800000 */
[----:B------:R-:W-:Y:S05]  /*53fd0*/  @P0 BRA `(.L_x_3575) ;  /* 0x00000000001c0947 */ /* 0x000fea0003800000 */
.L_x_3576:
[--C-:B------:R-:W-:Y:S02]  /*53fe0*/  SHF.R.U32.HI R52, RZ, 0x19, R54.reuse ;  /* 0x00000019ff347819 */ /* 0x100fe40000011636 */
[C---:B------:R-:W-:Y:S01]  /*53ff0*/  ISETP.LT.AND P1, PT, R53.reuse, 0xfd, PT ;  /* 0x000000fd3500780c */ /* 0x040fe20003f21270 */
[----:B------:R-:W-:Y:S01]  /*54000*/  VIADD R53, R53, 0x1 ;  /* 0x0000000135357836 */ /* 0x000fe20000000000 */
[----:B------:R-:W-:Y:S02]  /*54010*/  LOP3.LUT R52, R52, 0x1, RZ, 0xc0, !PT ;  /* 0x0000000134347812 */ /* 0x000fe400078ec0ff */
[----:B------:R-:W-:Y:S02]  /*54020*/  SHF.R.U32.HI R54, RZ, 0x1, R54 ;  /* 0x00000001ff367819 */ /* 0x000fe40000011636 */
[----:B------:R-:W-:-:S13]  /*54030*/  ISETP.NE.U32.AND P0, PT, R52, 0x1, PT ;  /* 0x000000013400780c */ /* 0x000fda0003f05070 */
[----:B------:R-:W-:Y:S05]  /*54040*/  @!P0 BRA P1, `(.L_x_3576) ;  /* 0xfffffffc00e48947 */ /* 0x000fea000083ffff */
.L_x_3575:
[----:B------:R-:W-:Y:S05]  /*54050*/  BSYNC B3 ;  /* 0x0000000000037941 */ /* 0x000fea0003800000 */
.L_x_3574:
[----:B------:R-:W-:-:S13]  /*54060*/  LOP3.LUT P0, RZ, R54, 0x1000000, RZ, 0xc0, !PT ;  /* 0x0100000036ff7812 */ /* 0x000fda000780c0ff */
[----:B------:R-:W-:Y:S01]  /*54070*/  @P0 LEA R56, R29, 0x7f800000, 0x1c ;  /* 0x7f8000001d380811 */ /* 0x000fe200078ee0ff */
[----:B------:R-:W-:Y:S06]  /*54080*/  @P0 BRA `(.L_x_3572) ;  /* 0x0000000000300947 */ /* 0x000fec0003800000 */
.L_x_3573:
        /* <DEDUP_REMOVED lines=9> */
.L_x_3565:
[----:B------:R-:W-:Y:S01]  /*54120*/  LEA R56, R29, 0x7f800000, 0x1c ;  /* 0x7f8000001d387811 */ /* 0x000fe200078ee0ff */
[----:B------:R-:W-:Y:S06]  /*54130*/  BRA `(.L_x_3572) ;  /* 0x0000000000047947 */ /* 0x000fec0003800000 */
.L_x_3561:
[----:B------:R-:W-:-:S07]  /*54140*/  IMAD.SHL.U32 R56, R29, 0x10000000, RZ ;  /* 0x100000001d387824 */ /* 0x000fce00078e00ff */
.L_x_3572:
[----:B------:R-:W-:Y:S05]  /*54150*/  BSYNC B2 ;  /* 0x0000000000027941 */ /* 0x000fea0003800000 */
.L_x_3560:
        /* <DEDUP_REMOVED lines=19> */
.L_x_3581:
[C---:B------:R-:W-:Y:S01]  /*54290*/  LOP3.LUT P0, RZ, R53.reuse, 0x3, RZ, 0xc0, !PT ;  /* 0x0000000335ff7812 */ /* 0x040fe2000780c0ff */
[----:B------:R-:W-:Y:S02]  /*542a0*/  IMAD.SHL.U32 R53, R53, 0x2, RZ ;  /* 0x0000000235357824 */ /* 0x000fe400078e00ff */
[----:B------:R-:W-:-:S10]  /*542b0*/  VIADD R52, R52, 0xffffffff ;  /* 0xffffffff34347836 */ /* 0x000fd40000000000 */
[----:B------:R-:W-:Y:S05]  /*542c0*/  @!P0 BRA `(.L_x_3581) ;  /* 0xfffffffc00f08947 */ /* 0x000fea000383ffff */
[----:B------:R-:W-:Y:S05]  /*542d0*/  BSYNC B4 ;  /* 0x0000000000047941 */ /* 0x000fea0003800000 */
.L_x_3580:
[----:B------:R-:W-:Y:S05]  /*542e0*/  BSYNC B3 ;  /* 0x0000000000037941 */ /* 0x000fea0003800000 */
.L_x_3579:
        /* <DEDUP_REMOVED lines=31> */
.L_x_3588:
[----:B------:R-:W-:Y:S05]  /*544e0*/  BSYNC B4 ;  /* 0x0000000000047941 */ /* 0x000fea0003800000 */
.L_x_3587:
[----:B------:R-:W-:Y:S01]  /*544f0*/  IMAD.IADD R54, R55, 0x1, R54 ;  /* 0x0000000137367824 */ /* 0x000fe200078e0236 */
[----:B------:R-:W-:Y:S06]  /*54500*/  BRA `(.L_x_3586) ;  /* 0x0000000000087947 */ /* 0x000fec0003800000 */
.L_x_3585:
[----:B------:R-:W-:-:S05]  /*54510*/  VIADD R52, R52, 0x94 ;  /* 0x0000009434347836 */ /* 0x000fca0000000000 */
[----:B------:R-:W-:-:S07]  /*54520*/  SHF.L.U32 R54, R53, R52, RZ ;  /* 0x0000003435367219 */ /* 0x000fce00000006ff */
.L_x_3586:
[----:B------:R-:W-:Y:S05]  /*54530*/  BSYNC B3 ;  /* 0x0000000000037941 */ /* 0x000fea0003800000 */
.L_x_3584:
[C---:B------:R-:W-:Y:S01]  /*54540*/  LOP3.LUT P0, RZ, R54.reuse, 0x1800000, RZ, 0xc0, !PT ;  /* 0x0180000036ff7812 */ /* 0x040fe2000780c0ff */
[----:B------:R-:W-:Y:S01]  /*54550*/  IMAD.SHL.U32 R29, R29, 0x10000000, RZ ;  /* 0x100000001d1d7824 */ /* 0x000fe200078e00ff */
[----:B------:R-:W-:-:S04]  /*54560*/  LOP3.LUT R54, R54, 0x7fffff, RZ, 0xc0, !PT ;  /* 0x007fffff36367812 */ /* 0x000fc800078ec0ff */
[----:B------:R-:W-:-:S07]  /*54570*/  LOP3.LUT R55, R29, 0xf0000000, R54, 0xe2, !PT ;  /* 0xf00000001d377812 */ /* 0x000fce00078ee236 */
[----:B------:R-:W-:Y:S01]  /*54580*/  @P0 LOP3.LUT R55, R55, 0x800000, RZ, 0xfc, !PT ;  /* 0x0080000037370812 */ /* 0x000fe200078efcff */
[----:B------:R-:W-:Y:S06]  /*54590*/  BRA `(.L_x_3589) ;  /* 0x0000000000787947 */ /* 0x000fec0003800000 */
.L_x_3583:
[C---:B------:R-:W-:Y:S01]  /*545a0*/  LOP3.LUT P0, RZ, R53.reuse, 0x4, RZ, 0xc0, !PT ;  /* 0x0000000435ff7812 */ /* 0x040fe2000780c0ff */
[----:B------:R-:W-:Y:S02]  /*545b0*/  IMAD.SHL.U32 R54, R53, 0x400000, RZ ;  /* 0x0040000035367824 */ /* 0x000fe400078e00ff */
[----:B------:R-:W-:-:S10]  /*545c0*/  VIADD R53, R52, 0x7f ;  /* 0x0000007f34357836 */ /* 0x000fd40000000000 */
[----:B------:R-:W-:Y:S05]  /*545d0*/  @!P0 BRA `(.L_x_3590) ;  /* 0x0000000000388947 */ /* 0x000fea0003800000 */
[----:B------:R-:W-:Y:S01]  /*545e0*/  ISETP.GT.AND P0, PT, R52, 0x7e, PT ;  /* 0x0000007e3400780c */ /* 0x000fe20003f04270 */
[----:B------:R-:W-:-:S12]  /*545f0*/  BSSY B3, `(.L_x_3591) ;  /* 0x0000009000037945 */ /* 0x000fd80003800000 */
[----:B------:R-:W-:Y:S05]  /*54600*/  @P0 BRA `(.L_x_3592) ;  /* 0x00000000001c0947 */ /* 0x000fea0003800000 */
.L_x_3593:
[--C-:B------:R-:W-:Y:S02]  /*54610*/  SHF.R.U32.HI R52, RZ, 0x19, R54.reuse ;  /* 0x00000019ff347819 */ /* 0x100fe40000011636 */
[C---:B------:R-:W-:Y:S01]  /*54620*/  ISETP.LT.AND P1, PT, R53.reuse, 0xfd, PT ;  /* 0x000000fd3500780c */ /* 0x040fe20003f21270 */
[----:B------:R-:W-:Y:S01]  /*54630*/  VIADD R53, R53, 0x1 ;  /* 0x0000000135357836 */ /* 0x000fe20000000000 */
[----:B------:R-:W-:Y:S02]  /*54640*/  LOP3.LUT R52, R52, 0x1, RZ, 0xc0, !PT ;  /* 0x0000000134347812 */ /* 0x000fe400078ec0ff */
[----:B------:R-:W-:Y:S02]  /*54650*/  SHF.R.U32.HI R54, RZ, 0x1, R54 ;  /* 0x00000001ff367819 */ /* 0x000fe40000011636 */
[----:B------:R-:W-:-:S13]  /*54660*/  ISETP.NE.U32.AND P0, PT, R52, 0x1, PT ;  /* 0x000000013400780c */ /* 0x000fda0003f05070 */
[----:B------:R-:W-:Y:S05]  /*54670*/  @!P0 BRA P1, `(.L_x_3593) ;  /* 0xfffffffc00e48947 */ /* 0x000fea000083ffff */
.L_x_3592:
[----:B------:R-:W-:Y:S05]  /*54680*/  BSYNC B3 ;  /* 0x0000000000037941 */ /* 0x000fea0003800000 */
.L_x_3591:
[----:B------:R-:W-:-:S13]  /*54690*/  LOP3.LUT P0, RZ, R54, 0x1000000, RZ, 0xc0, !PT ;  /* 0x0100000036ff7812 */ /* 0x000fda000780c0ff */
[----:B------:R-:W-:Y:S01]  /*546a0*/  @P0 LEA R55, R29, 0x7f800000, 0x1c ;  /* 0x7f8000001d370811 */ /* 0x000fe200078ee0ff */
[----:B------:R-:W-:Y:S06]  /*546b0*/  @P0 BRA `(.L_x_3589) ;  /* 0x0000000000300947 */ /* 0x000fec0003800000 */
.L_x_3590:
        /* <DEDUP_REMOVED lines=9> */
.L_x_3582:
[----:B------:R-:W-:Y:S01]  /*54750*/  LEA R55, R29, 0x7f800000, 0x1c ;  /* 0x7f8000001d377811 */ /* 0x000fe200078ee0ff */
[----:B------:R-:W-:Y:S06]  /*54760*/  BRA `(.L_x_3589) ;  /* 0x0000000000047947 */ /* 0x000fec0003800000 */
.L_x_3578:
[----:B------:R-:W-:-:S07]  /*54770*/  IMAD.SHL.U32 R55, R29, 0x10000000, RZ ;  /* 0x100000001d377824 */ /* 0x000fce00078e00ff */
.L_x_3589:
[----:B------:R-:W-:Y:S05]  /*54780*/  BSYNC B2 ;  /* 0x0000000000027941 */ /* 0x000fea0003800000 */
.L_x_3577:
        /* <DEDUP_REMOVED lines=19> */
.L_x_3598:
[C---:B------:R-:W-:Y:S01]  /*548c0*/  LOP3.LUT P0, RZ, R53.reuse, 0x3, RZ, 0xc0, !PT ;  /* 0x0000000335ff7812 */ /* 0x040fe2000780c0ff */
[----:B------:R-:W-:Y:S02]  /*548d0*/  IMAD.SHL.U32 R53, R53, 0x2, RZ ;  /* 0x0000000235357824 */ /* 0x000fe400078e00ff */
[----:B------:R-:W-:-:S10]  /*548e0*/  VIADD R52, R52, 0xffffffff ;  /* 0xffffffff34347836 */ /* 0x000fd40000000000 */
[----:B------:R-:W-:Y:S05]  /*548f0*/  @!P0 BRA `(.L_x_3598) ;  /* 0xfffffffc00f08947 */ /* 0x000fea000383ffff */
[----:B------:R-:W-:Y:S05]  /*54900*/  BSYNC B4 ;  /* 0x0000000000047941 */ /* 0x000fea0003800000 */
.L_x_3597:
[----:B------:R-:W-:Y:S05]  /*54910*/  BSYNC B3 ;  /* 0x0000000000037941 */ /* 0x000fea0003800000 */
.L_x_3596:
        /* <DEDUP_REMOVED lines=31> */
.L_x_3605:
[----:B------:R-:W-:Y:S05]  /*54b10*/  BSYNC B4 ;  /* 0x0000000000047941 */ /* 0x000fea0003800000 */
.L_x_3604:
[----:B------:R-:W-:Y:S01]  /*54b20*/  IMAD.IADD R54, R59, 0x1, R54 ;  /* 0x000000013b367824 */ /* 0x000fe200078e0236 */
[----:B------:R-:W-:Y:S06]  /*54b30*/  BRA `(.L_x_3603) ;  /* 0x0000000000087947 */ /* 0x000fec0003800000 */
.L_x_3602:
[----:B------:R-:W-:-:S05]  /*54b40*/  VIADD R52, R52, 0x94 ;  /* 0x0000009434347836 */ /* 0x000fca0000000000 */
[----:B------:R-:W-:-:S07]  /*54b50*/  SHF.L.U32 R54, R53, R52, RZ ;  /* 0x0000003435367219 */ /* 0x000fce00000006ff */
.L_x_3603:
[----:B------:R-:W-:Y:S05]  /*54b60*/  BSYNC B3 ;  /* 0x0000000000037941 */ /* 0x000fea0003800000 */
.L_x_3601:
[C---:B------:R-:W-:Y:S01]  /*54b70*/  LOP3.LUT P0, RZ, R54.reuse, 0x1800000, RZ, 0xc0, !PT ;  /* 0x0180000036ff7812 */ /* 0x040fe2000780c0ff */
[----:B------:R-:W-:Y:S01]  /*54b80*/  IMAD.SHL.U32 R29, R29, 0x10000000, RZ ;  /* 0x100000001d1d7824 */ /* 0x000fe200078e00ff */
[----:B------:R-:W-:-:S04]  /*54b90*/  LOP3.LUT R54, R54, 0x7fffff, RZ, 0xc0, !PT ;  /* 0x007fffff36367812 */ /* 0x000fc800078ec0ff */
[----:B------:R-:W-:-:S07]  /*54ba0*/  LOP3.LUT R54, R29, 0xf0000000, R54, 0xe2, !PT ;  /* 0xf00000001d367812 */ /* 0x000fce00078ee236 */
[----:B------:R-:W-:Y:S01]  /*54bb0*/  @P0 LOP3.LUT R54, R54, 0x800000, RZ, 0xfc, !PT ;  /* 0x0080000036360812 */ /* 0x000fe200078efcff */
[----:B------:R-:W-:Y:S06]  /*54bc0*/  BRA `(.L_x_3606) ;  /* 0x0000000000787947 */ /* 0x000fec0003800000 */
.L_x_3600:
[C---:B------:R-:W-:Y:S01]  /*54bd0*/  LOP3.LUT P0, RZ, R53.reuse, 0x4, RZ, 0xc0, !PT ;  /* 0x0000000435ff7812 */ /* 0x040fe2000780c0ff */
[----:B------:R-:W-:Y:S02]  /*54be0*/  IMAD.SHL.U32 R59, R53, 0x400000, RZ ;  /* 0x00400000353b7824 */ /* 0x000fe400078e00ff */
[----:B------:R-:W-:-:S10]  /*54bf0*/  VIADD R53, R52, 0x7f ;  /* 0x0000007f34357836 */ /* 0x000fd40000000000 */
[----:B------:R-:W-:Y:S05]  /*54c00*/  @!P0 BRA `(.L_x_3607) ;  /* 0x0000000000388947 */ /* 0x000fea0003800000 */
[----:B------:R-:W-:Y:S01]  /*54c10*/  ISETP.GT.AND P0, PT, R52, 0x7e, PT ;  /* 0x0000007e3400780c */ /* 0x000fe20003f04270 */
[----:B------:R-:W-:-:S12]  /*54c20*/  BSSY B3, `(.L_x_3608) ;  /* 0x0000009000037945 */ /* 0x000fd80003800000 */
[----:B------:R-:W-:Y:S05]  /*54c30*/  @P0 BRA `(.L_x_3609) ;  /* 0x00000000001c0947 */ /* 0x000fea0003800000 */
.L_x_3610:
[--C-:B------:R-:W-:Y:S02]  /*54c40*/  SHF.R.U32.HI R52, RZ, 0x19, R59.reuse ;  /* 0x00000019ff347819 */ /* 0x100fe4000001163b */
[C---:B------:R-:W-:Y:S01]  /*54c50*/  ISETP.LT.AND P1, PT, R53.reuse, 0xfd, PT ;  /* 0x000000fd3500780c */ /* 0x040fe20003f21270 */
[----:B------:R-:W-:Y:S01]  /*54c60*/  VIADD R53, R53, 0x1 ;  /* 0x0000000135357836 */ /* 0x000fe20000000000 */
[----:B------:R-:W-:Y:S02]  /*54c70*/  LOP3.LUT R52, R52, 0x1, RZ, 0xc0, !PT ;  /* 0x0000000134347812 */ /* 0x000fe400078ec0ff */
[----:B------:R-:W-:Y:S02]  /*54c80*/  SHF.R.U32.HI R59, RZ, 0x1, R59 ;  /* 0x00000001ff3b7819 */ /* 0x000fe4000001163b */
[----:B------:R-:W-:-:S13]  /*54c90*/  ISETP.NE.U32.AND P0, PT, R52, 0x1, PT ;  /* 0x000000013400780c */ /* 0x000fda0003f05070 */
[----:B------:R-:W-:Y:S05]  /*54ca0*/  @!P0 BRA P1, `(.L_x_3610) ;  /* 0xfffffffc00e48947 */ /* 0x000fea000083ffff */
.L_x_3609:
[----:B------:R-:W-:Y:S05]  /*54cb0*/  BSYNC B3 ;  /* 0x0000000000037941 */ /* 0x000fea0003800000 */
.L_x_3608:
[----:B------:R-:W-:-:S13]  /*54cc0*/  LOP3.LUT P0, RZ, R59, 0x1000000, RZ, 0xc0, !PT ;  /* 0x010000003bff7812 */ /* 0x000fda000780c0ff */
[----:B------:R-:W-:Y:S01]  /*54cd0*/  @P0 LEA R54, R29, 0x7f800000, 0x1c ;  /* 0x7f8000001d360811 */ /* 0x000fe200078ee0ff */
[----:B------:R-:W-:Y:S06]  /*54ce0*/  @P0 BRA `(.L_x_3606) ;  /* 0x0000000000300947 */ /* 0x000fec0003800000 */
.L_x_3607:
        /* <DEDUP_REMOVED lines=9> */
.L_x_3599:
[----:B------:R-:W-:Y:S01]  /*54d80*/  LEA R54, R29, 0x7f800000, 0x1c ;  /* 0x7f8000001d367811 */ /* 0x000fe200078ee0ff */
[----:B------:R-:W-:Y:S06]  /*54d90*/  BRA `(.L_x_3606) ;  /* 0x0000000000047947 */ /* 0x000fec0003800000 */
.L_x_3595:
[----:B------:R-:W-:-:S07]  /*54da0*/  IMAD.SHL.U32 R54, R29, 0x10000000, RZ ;  /* 0x100000001d367824 */ /* 0x000fce00078e00ff */
.L_x_3606:
[----:B------:R-:W-:Y:S05]  /*54db0*/  BSYNC B2 ;  /* 0x0000000000027941 */ /* 0x000fea0003800000 */
.L_x_3594:
        /* <DEDUP_REMOVED lines=19> */
.L_x_3615:
[C---:B------:R-:W-:Y:S01]  /*54ef0*/  LOP3.LUT P0, RZ, R53.reuse, 0x3, RZ, 0xc0, !PT ;  /* 0x0000000335ff7812 */ /* 0x040fe2000780c0ff */
[----:B------:R-:W-:Y:S02]  /*54f00*/  IMAD.SHL.U32 R53, R53, 0x2, RZ ;  /* 0x0000000235357824 */ /* 0x000fe400078e00ff */
[----:B------:R-:W-:-:S10]  /*54f10*/  VIADD R52, R52, 0xffffffff ;  /* 0xffffffff34347836 */ /* 0x000fd40000000000 */
[----:B------:R-:W-:Y:S05]  /*54f20*/  @!P0 BRA `(.L_x_3615) ;  /* 0xfffffffc00f08947 */ /* 0x000fea000383ffff */
[----:B------:R-:W-:Y:S05]  /*54f30*/  BSYNC B4 ;  /* 0x0000000000047941 */ /* 0x000fea0003800000 */
.L_x_3614:
[----:B------:R-:W-:Y:S05]  /*54f40*/  BSYNC B3 ;  /* 0x0000000000037941 */ /* 0x000fea0003800000 */
.L_x_3613:
        /* <DEDUP_REMOVED lines=31> */
.L_x_3622:
[----:B------:R-:W-:Y:S05]  /*55140*/  BSYNC B4 ;  /* 0x0000000000047941 */ /* 0x000fea0003800000 */
.L_x_3621:
[----:B------:R-:W-:Y:S01]  /*55150*/  IMAD.IADD R59, R60, 0x1, R59 ;  /* 0x000000013c3b7824 */ /* 0x000fe200078e023b */
[----:B------:R-:W-:Y:S06]  /*55160*/  BRA `(.L_x_3620) ;  /* 0x0000000000087947 */ /* 0x000fec0003800000 */
.L_x_3619:
[----:B------:R-:W-:-:S05]  /*55170*/  VIADD R52, R52, 0x94 ;  /* 0x0000009434347836 */ /* 0x000fca0000000000 */
[----:B------:R-:W-:-:S07]  /*55180*/  SHF.L.U32 R59, R53, R52, RZ ;  /* 0x00000034353b7219 */ /* 0x000fce00000006ff */
.L_x_3620:
[----:B------:R-:W-:Y:S05]  /*55190*/  BSYNC B3 ;  /* 0x0000000000037941 */ /* 0x000fea0003800000 */
.L_x_3618:
[----:B------:R-:W-:Y:S01]  /*551a0*/  LOP3.LUT P0, RZ, R59, 0x1800000, RZ, 0xc0, !PT ;  /* 0x018000003bff7812 */ /* 0x000fe2000780c0ff */
[----:B------:R-:W-:Y:S01]  /*551b0*/  IMAD.SHL.U32 R52, R29, 0x10000000, RZ ;  /* 0x100000001d347824 */ /* 0x000fe200078e00ff */
[----:B------:R-:W-:-:S04]  /*551c0*/  LOP3.LUT R53, R59, 0x7fffff, RZ, 0xc0, !PT ;  /* 0x007fffff3b357812 */ /* 0x000fc800078ec0ff */
[----:B------:R-:W-:-:S07]  /*551d0*/  LOP3.LUT R53, R52, 0xf0000000, R53, 0xe2, !PT ;  /* 0xf000000034357812 */ /* 0x000fce00078ee235 */
[----:B------:R-:W-:Y:S01]  /*551e0*/  @P0 LOP3.LUT R53, R53, 0x800000, RZ, 0xfc, !PT ;  /* 0x0080000035350812 */ /* 0x000fe200078efcff */
[----:B------:R-:W-:Y:S06]  /*551f0*/  BRA `(.L_x_3623) ;  /* 0x0000000000787947 */ /* 0x000fec0003800000 */
.L_x_3617:
[C---:B------:R-:W-:Y:S01]  /*55200*/  LOP3.LUT P0, RZ, R53.reuse, 0x4, RZ, 0xc0, !PT ;  /* 0x0000000435ff7812 */ /* 0x040fe2000780c0ff */
[----:B------:R-:W-:Y:S02]  /*55210*/  IMAD.SHL.U32 R60, R53, 0x400000, RZ ;  /* 0x00400000353c7824 */ /* 0x000fe400078e00ff */
[----:B------:R-:W-:-:S10]  /*55220*/  VIADD R59, R52, 0x7f ;  /* 0x0000007f343b7836 */ /* 0x000fd40000000000 */
[----:B------:R-:W-:Y:S05]  /*55230*/  @!P0 BRA `(.L_x_3624) ;  /* 0x0000000000388947 */ /* 0x000fea0003800000 */
[----:B------:R-:W-:Y:S01]  /*55240*/  ISETP.GT.AND P0, PT, R52, 0x7e, PT ;  /* 0x0000007e3400780c */ /* 0x000fe20003f04270 */
[----:B------:R-:W-:-:S12]  /*55250*/  BSSY B3, `(.L_x_3625) ;  /* 0x0000009000037945 */ /* 0x000fd80003800000 */
[----:B------:R-:W-:Y:S05]  /*55260*/  @P0 BRA `(.L_x_3626) ;  /* 0x00000000001c0947 */ /* 0x000fea0003800000 */
.L_x_3627:
[--C-:B------:R-:W-:Y:S02]  /*55270*/  SHF.R.U32.HI R52, RZ, 0x19, R60.reuse ;  /* 0x00000019ff347819 */ /* 0x100fe4000001163c */
[C---:B------:R-:W-:Y:S01]  /*55280*/  ISETP.LT.AND P1, PT, R59.reuse, 0xfd, PT ;  /* 0x000000fd3b00780c */ /* 0x040fe20003f21270 */
[----:B------:R-:W-:Y:S01]  /*55290*/  VIADD R59, R59, 0x1 ;  /* 0x000000013b3b7836 */ /* 0x000fe20000000000 */
[----:B------:R-:W-:Y:S02]  /*552a0*/  LOP3.LUT R52, R52, 0x1, RZ, 0xc0, !PT ;  /* 0x0000000134347812 */ /* 0x000fe400078ec0ff */
[----:B------:R-:W-:Y:S02]  /*552b0*/  SHF.R.U32.HI R60, RZ, 0x1, R60 ;  /* 0x00000001ff3c7819 */ /* 0x000fe4000001163c */
[----:B------:R-:W-:-:S13]  /*552c0*/  ISETP.NE.U32.AND P0, PT, R52, 0x1, PT ;  /* 0x000000013400780c */ /* 0x000fda0003f05070 */
[----:B------:R-:W-:Y:S05]  /*552d0*/  @!P0 BRA P1, `(.L_x_3627) ;  /* 0xfffffffc00e48947 */ /* 0x000fea000083ffff */
.L_x_3626:
[----:B------:R-:W-:Y:S05]  /*552e0*/  BSYNC B3 ;  /* 0x0000000000037941 */ /* 0x000fea0003800000 */
.L_x_3625:
[----:B------:R-:W-:-:S13]  /*552f0*/  LOP3.LUT P0, RZ, R60, 0x1000000, RZ, 0xc0, !PT ;  /* 0x010000003cff7812 */ /* 0x000fda000780c0ff */
[----:B------:R-:W-:Y:S01]  /*55300*/  @P0 LEA R53, R29, 0x7f800000, 0x1c ;  /* 0x7f8000001d350811 */ /* 0x000fe200078ee0ff */
[----:B------:R-:W-:Y:S06]  /*55310*/  @P0 BRA `(.L_x_3623) ;  /* 0x0000000000300947 */ /* 0x000fec0003800000 */
.L_x_3624:
        /* <DEDUP_REMOVED lines=9> */
.L_x_3616:
[----:B------:R-:W-:Y:S01]  /*553b0*/  LEA R53, R29, 0x7f800000, 0x1c ;  /* 0x7f8000001d357811 */ /* 0x000fe200078ee0ff */
[----:B------:R-:W-:Y:S06]  /*553c0*/  BRA `(.L_x_3623) ;  /* 0x0000000000047947 */ /* 0x000fec0003800000 */
.L_x_3612:
[----:B------:R-:W-:-:S07]  /*553d0*/  IMAD.SHL.U32 R53, R29, 0x10000000, RZ ;  /* 0x100000001d357824 */ /* 0x000fce00078e00ff */
.L_x_3623:
[----:B------:R-:W-:Y:S05]  /*553e0*/  BSYNC B2 ;  /* 0x0000000000027941 */ /* 0x000fea0003800000 */
.L_x_3611:
        /* <DEDUP_REMOVED lines=19> */
.L_x_3632:
[C---:B------:R-:W-:Y:S01]  /*55520*/  LOP3.LUT P0, RZ, R59.reuse, 0x3, RZ, 0xc0, !PT ;  /* 0x000000033bff7812 */ /* 0x040fe2000780c0ff */
[----:B------:R-:W-:Y:S02]  /*55530*/  IMAD.SHL.U32 R59, R59, 0x2, RZ ;  /* 0x000000023b3b7824 */ /* 0x000fe400078e00ff */
[----:B------:R-:W-:-:S10]  /*55540*/  VIADD R52, R52, 0xffffffff ;  /* 0xffffffff34347836 */ /* 0x000fd40000000000 */
[----:B------:R-:W-:Y:S05]  /*55550*/  @!P0 BRA `(.L_x_3632) ;  /* 0xfffffffc00f08947 */ /* 0x000fea000383ffff */
[----:B------:R-:W-:Y:S05]  /*55560*/  BSYNC B4 ;  /* 0x0000000000047941 */ /* 0x000fea0003800000 */
.L_x_3631:
[----:B------:R-:W-:Y:S05]  /*55570*/  BSYNC B3 ;  /* 0x0000000000037941 */ /* 0x000fea0003800000 */
.L_x_3630:
        /* <DEDUP_REMOVED lines=31> */
.L_x_3639:
[----:B------:R-:W-:Y:S05]  /*55770*/  BSYNC B4 ;  /* 0x0000000000047941 */ /* 0x000fea0003800000 */
.L_x_3638:
[----:B------:R-:W-:Y:S01]  /*55780*/  IMAD.IADD R60, R61, 0x1, R60 ;  /* 0x000000013d3c7824 */ /* 0x000fe200078e023c */
[----:B------:R-:W-:Y:S06]  /*55790*/  BRA `(.L_x_3637) ;  /* 0x0000000000087947 */ /* 0x000fec0003800000 */
.L_x_3636:
[----:B------:R-:W-:-:S05]  /*557a0*/  VIADD R52, R52, 0x94 ;  /* 0x0000009434347836 */ /* 0x000fca0000000000 */
[----:B------:R-:W-:-:S07]  /*557b0*/  SHF.L.U32 R60, R59, R52, RZ ;  /* 0x000000343b3c7219 */ /* 0x000fce00000006ff */
.L_x_3637:
[----:B------:R-:W-:Y:S05]  /*557c0*/  BSYNC B3 ;  /* 0x0000000000037941 */ /* 0x000fea0003800000 */
.L_x_3635:
[C---:B------:R-:W-:Y:S01]  /*557d0*/  LOP3.LUT P0, RZ, R60.reuse, 0x1800000, RZ, 0xc0, !PT ;  /* 0x018000003cff7812 */ /* 0x040fe2000780c0ff */
[----:B------:R-:W-:Y:S01]  /*557e0*/  IMAD.SHL.U32 R29, R29, 0x10000000, RZ ;  /* 0x100000001d1d7824 */ /* 0x000fe200078e00ff */
[----:B------:R-:W-:-:S04]  /*557f0*/  LOP3.LUT R52, R60, 0x7fffff, RZ, 0xc0, !PT ;  /* 0x007fffff3c347812 */ /* 0x000fc800078ec0ff */
[----:B------:R-:W-:-:S07]  /*55800*/  LOP3.LUT R52, R29, 0xf0000000, R52, 0xe2, !PT ;  /* 0xf00000001d347812 */ /* 0x000fce00078ee234 */
[----:B------:R-:W-:Y:S01]  /*55810*/  @P0 LOP3.LUT R52, R52, 0x800000, RZ, 0xfc, !PT ;  /* 0x0080000034340812 */ /* 0x000fe200078efcff */
[----:B------:R-:W-:Y:S06]  /*55820*/  BRA `(.L_x_3640) ;  /* 0x0000000000787947 */ /* 0x000fec0003800000 */
.L_x_3634:
[C---:B------:R-:W-:Y:S01]  /*55830*/  LOP3.LUT P0, RZ, R59.reuse, 0x4, RZ, 0xc0, !PT ;  /* 0x000000043bff7812 */ /* 0x040fe2000780c0ff */
[----:B------:R-:W-:Y:S02]  /*55840*/  IMAD.SHL.U32 R60, R59, 0x400000, RZ ;  /* 0x004000003b3c7824 */ /* 0x000fe400078e00ff */
[----:B------:R-:W-:-:S10]  /*55850*/  VIADD R59, R52, 0x7f ;  /* 0x0000007f343b7836 */ /* 0x000fd40000000000 */
[----:B------:R-:W-:Y:S05]  /*55860*/  @!P0 BRA `(.L_x_3641) ;  /* 0x0000000000388947 */ /* 0x000fea0003800000 */
[----:B------:R-:W-:Y:S01]  /*55870*/  ISETP.GT.AND P0, PT, R52, 0x7e, PT ;  /* 0x0000007e3400780c */ /* 0x000fe20003f04270 */
[----:B------:R-:W-:-:S12]  /*55880*/  BSSY B3, `(.L_x_3642) ;  /* 0x0000009000037945 */ /* 0x000fd80003800000 */
[----:B------:R-:W-:Y:S05]  /*55890*/  @P0 BRA `(.L_x_3643) ;  /* 0x00000000001c0947 */ /* 0x000fea0003800000 */
.L_x_3644:
[--C-:B------:R-:W-:Y:S02]  /*558a0*/  SHF.R.U32.HI R52, RZ, 0x19, R60.reuse ;  /* 0x00000019ff347819 */ /* 0x100fe4000001163c */
[C---:B------:R-:W-:Y:S01]  /*558b0*/  ISETP.LT.AND P1, PT, R59.reuse, 0xfd, PT ;  /* 0x000000fd3b00780c */ /* 0x040fe20003f21270 */
[----:B------:R-:W-:Y:S01]  /*558c0*/  VIADD R59, R59, 0x1 ;  /* 0x000000013b3b7836 */ /* 0x000fe20000000000 */
[----:B------:R-:W-:Y:S02]  /*558d0*/  LOP3.LUT R52, R52, 0x1, RZ, 0xc0, !PT ;  /* 0x0000000134347812 */ /* 0x000fe400078ec0ff */
[----:B------:R-:W-:Y:S02]  /*558e0*/  SHF.R.U32.HI R60, RZ, 0x1, R60 ;  /* 0x00000001ff3c7819 */ /* 0x000fe4000001163c */
[----:B------:R-:W-:-:S13]  /*558f0*/  ISETP.NE.U32.AND P0, PT, R52, 0x1, PT ;  /* 0x000000013400780c */ /* 0x000fda0003f05070 */
[----:B------:R-:W-:Y:S05]  /*55900*/  @!P0 BRA P1, `(.L_x_3644) ;  /* 0xfffffffc00e48947 */ /* 0x000fea000083ffff */
.L_x_3643:
[----:B------:R-:W-:Y:S05]  /*55910*/  BSYNC B3 ;  /* 0x0000000000037941 */ /* 0x000fea0003800000 */
.L_x_3642:
[----:B------:R-:W-:-:S13]  /*55920*/  LOP3.LUT P0, RZ, R60, 0x1000000, RZ, 0xc0, !PT ;  /* 0x010000003cff7812 */ /* 0x000fda000780c0ff */
[----:B------:R-:W-:Y:S01]  /*55930*/  @P0 LEA R52, R29, 0x7f800000, 0x1c ;  /* 0x7f8000001d340811 */ /* 0x000fe200078ee0ff */
[----:B------:R-:W-:Y:S06]  /*55940*/  @P0 BRA `(.L_x_3640) ;  /* 0x0000000000300947 */ /* 0x000fec0003800000 */
.L_x_3641:
        /* <DEDUP_REMOVED lines=9> */
.L_x_3633:
[----:B------:R-:W-:Y:S01]  /*559e0*/  LEA R52, R29, 0x7f800000, 0x1c ;  /* 0x7f8000001d347811 */ /* 0x000fe200078ee0ff */
[----:B------:R-:W-:Y:S06]  /*559f0*/  BRA `(.L_x_3640) ;  /* 0x0000000000047947 */ /* 0x000fec0003800000 */
.L_x_3629:
[----:B------:R-:W-:-:S07]  /*55a00*/  IMAD.SHL.U32 R52, R29, 0x10000000, RZ ;  /* 0x100000001d347824 */ /* 0x000fce00078e00ff */
.L_x_3640:
[----:B------:R-:W-:Y:S05]  /*55a10*/  BSYNC B2 ;  /* 0x0000000000027941 */ /* 0x000fea0003800000 */
.L_x_3628:
        /* <DEDUP_REMOVED lines=19> */
.L_x_3649:
[C---:B------:R-:W-:Y:S01]  /*55b50*/  LOP3.LUT P0, RZ, R60.reuse, 0x3, RZ, 0xc0, !PT ;  /* 0x000000033cff7812 */ /* 0x040fe2000780c0ff */
[----:B------:R-:W-:Y:S02]  /*55b60*/  IMAD.SHL.U32 R60, R60, 0x2, RZ ;  /* 0x000000023c3c7824 */ /* 0x000fe400078e00ff */
[----:B------:R-:W-:-:S10]  /*55b70*/  VIADD R59, R59, 0xffffffff ;  /* 0xffffffff3b3b7836 */ /* 0x000fd40000000000 */
[----:B------:R-:W-:Y:S05]  /*55b80*/  @!P0 BRA `(.L_x_3649) ;  /* 0xfffffffc00f08947 */ /* 0x000fea000383ffff */
[----:B------:R-:W-:Y:S05]  /*55b90*/  BSYNC B4 ;  /* 0x0000000000047941 */ /* 0x000fea0003800000 */
.L_x_3648:
[----:B------:R-:W-:Y:S05]  /*55ba0*/  BSYNC B3 ;  /* 0x0000000000037941 */ /* 0x000fea0003800000 */
.L_x_3647:
        /* <DEDUP_REMOVED lines=31> */
.L_x_3656:
[----:B------:R-:W-:Y:S05]  /*55da0*/  BSYNC B4 ;  /* 0x0000000000047941 */ /* 0x000fea0003800000 */
.L_x_3655:
[----:B------:R-:W-:Y:S01]  /*55db0*/  IMAD.IADD R61, R62, 0x1, R61 ;  /* 0x000000013e3d7824 */ /* 0x000fe200078e023d */
[----:B------:R-:W-:Y:S06]  /*55dc0*/  BRA `(.L_x_3654) ;  /* 0x0000000000087947 */ /* 0x000fec0003800000 */
.L_x_3653:
[----:B------:R-:W-:-:S05]  /*55dd0*/  VIADD R59, R59, 0x94 ;  /* 0x000000943b3b7836 */ /* 0x000fca0000000000 */
[----:B------:R-:W-:-:S07]  /*55de0*/  SHF.L.U32 R61, R60, R59, RZ ;  /* 0x0000003b3c3d7219 */ /* 0x000fce00000006ff */
.L_x_3654:
[----:B------:R-:W-:Y:S05]  /*55df0*/  BSYNC B3 ;  /* 0x0000000000037941 */ /* 0x000fea0003800000 */
.L_x_3652:
[----:B------:R-:W-:Y:S01]  /*55e00*/  LOP3.LUT P0, RZ, R61, 0x1800000, RZ, 0xc0, !PT ;  /* 0x018000003dff7812 */ /* 0x000fe2000780c0ff */
[----:B------:R-:W-:Y:S01]  /*55e10*/  IMAD.SHL.U32 R60, R29, 0x10000000, RZ ;  /* 0x100000001d3c7824 */ /* 0x000fe200078e00ff */
[----:B------:R-:W-:-:S04]  /*55e20*/  LOP3.LUT R59, R61, 0x7fffff, RZ, 0xc0, !PT ;  /* 0x007fffff3d3b7812 */ /* 0x000fc800078ec0ff */
[----:B------:R-:W-:-:S07]  /*55e30*/  LOP3.LUT R59, R60, 0xf0000000, R59, 0xe2, !PT ;  /* 0xf00000003c3b7812 */ /* 0x000fce00078ee23b */
[----:B------:R-:W-:Y:S01]  /*55e40*/  @P0 LOP3.LUT R59, R59, 0x800000, RZ, 0xfc, !PT ;  /* 0x008000003b3b0812 */ /* 0x000fe200078efcff */
[----:B------:R-:W-:Y:S06]  /*55e50*/  BRA `(.L_x_3657) ;  /* 0x0000000000787947 */ /* 0x000fec0003800000 */
.L_x_3651:
[C---:B------:R-:W-:Y:S01]  /*55e60*/  LOP3.LUT P0, RZ, R60.reuse, 0x4, RZ, 0xc0, !PT ;  /* 0x000000043cff7812 */ /* 0x040fe2000780c0ff */
[----:B------:R-:W-:Y:S02]  /*55e70*/  IMAD.SHL.U32 R61, R60, 0x400000, RZ ;  /* 0x004000003c3d7824 */ /* 0x000fe400078e00ff */
[----:B------:R-:W-:-:S10]  /*55e80*/  VIADD R60, R59, 0x7f ;  /* 0x0000007f3b3c7836 */ /* 0x000fd40000000000 */
[----:B------:R-:W-:Y:S05]  /*55e90*/  @!P0 BRA `(.L_x_3658) ;  /* 0x0000000000388947 */ /* 0x000fea0003800000 */
[----:B------:R-:W-:Y:S01]  /*55ea0*/  ISETP.GT.AND P0, PT, R59, 0x7e, PT ;  /* 0x0000007e3b00780c */ /* 0x000fe20003f04270 */
[----:B------:R-:W-:-:S12]  /*55eb0*/  BSSY B3, `(.L_x_3659) ;  /* 0x0000009000037945 */ /* 0x000fd80003800000 */
[----:B------:R-:W-:Y:S05]  /*55ec0*/  @P0 BRA `(.L_x_3660) ;  /* 0x00000000001c0947 */ /* 0x000fea0003800000 */
.L_x_3661:
[--C-:B------:R-:W-:Y:S02]  /*55ed0*/  SHF.R.U32.HI R59, RZ, 0x19, R61.reuse ;  /* 0x00000019ff3b7819 */ /* 0x100fe4000001163d */
[C---:B------:R-:W-:Y:S01]  /*55ee0*/  ISETP.LT.AND P1, PT, R60.reuse, 0xfd, PT ;  /* 0x000000fd3c00780c */ /* 0x040fe20003f21270 */
[----:B------:R-:W-:Y:S01]  /*55ef0*/  VIADD R60, R60, 0x1 ;  /* 0x000000013c3c7836 */ /* 0x000fe20000000000 */
[----:B------:R-:W-:Y:S02]  /*55f00*/  LOP3.LUT R59, R59, 0x1, RZ, 0xc0, !PT ;  /* 0x000000013b3b7812 */ /* 0x000fe400078ec0ff */
[----:B------:R-:W-:Y:S02]  /*55f10*/  SHF.R.U32.HI R61, RZ, 0x1, R61 ;  /* 0x00000001ff3d7819 */ /* 0x000fe4000001163d */
[----:B------:R-:W-:-:S13]  /*55f20*/  ISETP.NE.U32.AND P0, PT, R59, 0x1, PT ;  /* 0x000000013b00780c */ /* 0x000fda0003f05070 */
[----:B------:R-:W-:Y:S05]  /*55f30*/  @!P0 BRA P1, `(.L_x_3661) ;  /* 0xfffffffc00e48947 */ /* 0x000fea000083ffff */
.L_x_3660:
[----:B------:R-:W-:Y:S05]  /*55f40*/  BSYNC B3 ;  /* 0x0000000000037941 */ /* 0x000fea0003800000 */
.L_x_3659:
[----:B------:R-:W-:-:S13]  /*55f50*/  LOP3.LUT P0, RZ, R61, 0x1000000, RZ, 0xc0, !PT ;  /* 0x010000003dff7812 */ /* 0x000fda000780c0ff */
[----:B------:R-:W-:Y:S01]  /*55f60*/  @P0 LEA R59, R29, 0x7f800000, 0x1c ;  /* 0x7f8000001d3b0811 */ /* 0x000fe200078ee0ff */
[----:B------:R-:W-:Y:S06]  /*55f70*/  @P0 BRA `(.L_x_3657) ;  /* 0x0000000000300947 */ /* 0x000fec0003800000 */
.L_x_3658:
        /* <DEDUP_REMOVED lines=9> */
.L_x_3650:
[----:B------:R-:W-:Y:S01]  /*56010*/  LEA R59, R29, 0x7f800000, 0x1c ;  /* 0x7f8000001d3b7811 */ /* 0x000fe200078ee0ff */
[----:B------:R-:W-:Y:S06]  /*56020*/  BRA `(.L_x_3657) ;  /* 0x0000000000047947 */ /* 0x000fec0003800000 */
.L_x_3646:
[----:B------:R-:W-:-:S07]  /*56030*/  IMAD.SHL.U32 R59, R29, 0x10000000, RZ ;  /* 0x100000001d3b7824 */ /* 0x000fce00078e00ff */
.L_x_3657:
[----:B------:R-:W-:Y:S05]  /*56040*/  BSYNC B2 ;  /* 0x0000000000027941 */ /* 0x000fea0003800000 */
.L_x_3645:
        /* <DEDUP_REMOVED lines=19> */
.L_x_3666:
[C---:B------:R-:W-:Y:S01]  /*56180*/  LOP3.LUT P0, RZ, R62.reuse, 0x3, RZ, 0xc0, !PT ;  /* 0x000000033eff7812 */ /* 0x040fe2000780c0ff */
[----:B------:R-:W-:Y:S02]  /*56190*/  IMAD.SHL.U32 R62, R62, 0x2, RZ ;  /* 0x000000023e3e7824 */ /* 0x000fe400078e00ff */
[----:B------:R-:W-:-:S10]  /*561a0*/  VIADD R61, R61, 0xffffffff ;  /* 0xffffffff3d3d7836 */ /* 0x000fd40000000000 */
[----:B------:R-:W-:Y:S05]  /*561b0*/  @!P0 BRA `(.L_x_3666) ;  /* 0xfffffffc00f08947 */ /* 0x000fea000383ffff */
[----:B------:R-:W-:Y:S05]  /*561c0*/  BSYNC B4 ;  /* 0x0000000000047941 */ /* 0x000fea0003800000 */
.L_x_3665:
[----:B------:R-:W-:Y:S05]  /*561d0*/  BSYNC B3 ;  /* 0x0000000000037941 */ /* 0x000fea0003800000 */
.L_x_3664:
        /* <DEDUP_REMOVED lines=31> */
.L_x_3673:
[----:B------:R-:W-:Y:S05]  /*563d0*/  BSYNC B4 ;  /* 0x0000000000047941 */ /* 0x000fea0003800000 */
.L_x_3672:
[----:B------:R-:W-:Y:S01]  /*563e0*/  IMAD.IADD R30, R63, 0x1, R30 ;  /* 0x000000013f1e7824 */ /* 0x000fe200078e021e */
[----:B------:R-:W-:Y:S06]  /*563f0*/  BRA `(.L_x_3671) ;  /* 0x0000000000087947 */ /* 0x000fec0003800000 */
.L_x_3670:
[----:B------:R-:W-:-:S05]  /*56400*/  VIADD R61, R61, 0x94 ;  /* 0x000000943d3d7836 */ /* 0x000fca0000000000 */
[----:B------:R-:W-:-:S07]  /*56410*/  SHF.L.U32 R30, R62, R61, RZ ;  /* 0x0000003d3e1e7219 */ /* 0x000fce00000006ff */
.L_x_3671:
[----:B------:R-:W-:Y:S05]  /*56420*/  BSYNC B3 ;  /* 0x0000000000037941 */ /* 0x000fea0003800000 */
.L_x_3669:
[C---:B------:R-:W-:Y:S01]  /*56430*/  LOP3.LUT P0, RZ, R30.reuse, 0x1800000, RZ, 0xc0, !PT ;  /* 0x018000001eff7812 */ /* 0x040fe2000780c0ff */
[----:B------:R-:W-:Y:S01]  /*56440*/  IMAD.SHL.U32 R59, R59, 0x10000000, RZ ;  /* 0x100000003b3b7824 */ /* 0x000fe200078e00ff */
[----:B------:R-:W-:-:S04]  /*56450*/  LOP3.LUT R30, R30, 0x7fffff, RZ, 0xc0, !PT ;  /* 0x007fffff1e1e7812 */ /* 0x000fc800078ec0ff */
[----:B------:R-:W-:-:S07]  /*56460*/  LOP3.LUT R65, R59, 0xf0000000, R30, 0xe2, !PT ;  /* 0xf00000003b417812 */ /* 0x000fce00078ee21e */
[----:B------:R-:W-:Y:S01]  /*56470*/  @P0 LOP3.LUT R65, R65, 0x800000, RZ, 0xfc, !PT ;  /* 0x0080000041410812 */ /* 0x000fe200078efcff */
[----:B------:R-:W-:Y:S06]  /*56480*/  BRA `(.L_x_3674) ;  /* 0x0000000000807947 */ /* 0x000fec0003800000 */
.L_x_3668:
[C---:B------:R-:W-:Y:S01]  /*56490*/  LOP3.LUT P0, RZ, R62.reuse, 0x4, RZ, 0xc0, !PT ;  /* 0x000000043eff7812 */ /* 0x040fe2000780c0ff */
[----:B------:R-:W-:Y:S02]  /*564a0*/  IMAD.SHL.U32 R62, R62, 0x400000, RZ ;  /* 0x004000003e3e7824 */ /* 0x000fe400078e00ff */
[----:B------:R-:W-:-:S10]  /*564b0*/  VIADD R60, R61, 0x7f ;  /* 0x0000007f3d3c7836 */ /* 0x000fd40000000000 */
[----:B------:R-:W-:Y:S05]  /*564c0*/  @!P0 BRA `(.L_x_3675) ;  /* 0x00000000003c8947 */ /* 0x000fea0003800000 */
[----:B------:R-:W-:Y:S01]  /*564d0*/  ISETP.GT.AND P0, PT, R61, 0x7e, PT ;  /* 0x0000007e3d00780c */ /* 0x000fe20003f04270 */
[----:B------:R-:W-:-:S12]  /*564e0*/  BSSY B3, `(.L_x_3676) ;  /* 0x0000009000037945 */ /* 0x000fd80003800000 */
[----:B------:R-:W-:Y:S05]  /*564f0*/  @P0 BRA `(.L_x_3677) ;  /* 0x00000000001c0947 */ /* 0x000fea0003800000 */
.L_x_3678:
[--C-:B------:R-:W-:Y:S02]  /*56500*/  SHF.R.U32.HI R61, RZ, 0x19, R62.reuse ;  /* 0x00000019ff3d7819 */ /* 0x100fe4000001163e */
[C---:B------:R-:W-:Y:S01]  /*56510*/  ISETP.LT.AND P1, PT, R60.reuse, 0xfd, PT ;  /* 0x000000fd3c00780c */ /* 0x040fe20003f21270 */
[----:B------:R-:W-:Y:S01]  /*56520*/  VIADD R60, R60, 0x1 ;  /* 0x000000013c3c7836 */ /* 0x000fe20000000000 */
[----:B------:R-:W-:Y:S02]  /*56530*/  LOP3.LUT R61, R61, 0x1, RZ, 0xc0, !PT ;  /* 0x000000013d3d7812 */ /* 0x000fe400078ec0ff */
[----:B------:R-:W-:Y:S02]  /*56540*/  SHF.R.U32.HI R62, RZ, 0x1, R62 ;  /* 0x00000001ff3e7819 */ /* 0x000fe4000001163e */
[----:B------:R-:W-:-:S13]  /*56550*/  ISETP.NE.U32.AND P0, PT, R61, 0x1, PT ;  /* 0x000000013d00780c */ /* 0x000fda0003f05070 */
[----:B------:R-:W-:Y:S05]  /*56560*/  @!P0 BRA P1, `(.L_x_3678) ;  /* 0xfffffffc00e48947 */ /* 0x000fea000083ffff */
.L_x_3677:
[----:B------:R-:W-:Y:S05]  /*56570*/  BSYNC B3 ;  /* 0x0000000000037941 */ /* 0x000fea0003800000 */
.L_x_3676:
[----:B------:R-:W-:-:S13]  /*56580*/  LOP3.LUT P0, RZ, R62, 0x1000000, RZ, 0xc0, !PT ;  /* 0x010000003eff7812 */ /* 0x000fda000780c0ff */
[----:B------:R-:W-:-:S04]  /*56590*/  @P0 LOP3.LUT R30, R30, 0x80000000, RZ, 0xc0, !PT ;  /* 0x800000001e1e0812 */ /* 0x000fc800078ec0ff */
[----:B------:R-:W-:Y:S01]  /*565a0*/  @P0 LOP3.LUT R65, R30, 0x7f800000, RZ, 0xfc, !PT ;  /* 0x7f8000001e410812 */ /* 0x000fe200078efcff */
[----:B------:R-:W-:Y:S06]  /*565b0*/  @P0 BRA `(.L_x_3674) ;  /* 0x0000000000340947 */ /* 0x000fec0003800000 */
.L_x_3675:
        /* <DEDUP_REMOVED lines=9> */
.L_x_3667:
[----:B------:R-:W-:-:S04]  /*56650*/  LOP3.LUT R30, R30, 0x80000000, RZ, 0xc0, !PT ;  /* 0x800000001e1e7812 */ /* 0x000fc800078ec0ff */
[----:B------:R-:W-:Y:S01]  /*56660*/  LOP3.LUT R65, R30, 0x7f800000, RZ, 0xfc, !PT ;  /* 0x7f8000001e417812 */ /* 0x000fe200078efcff */
[----:B------:R-:W-:Y:S06]  /*56670*/  BRA `(.L_x_3674) ;  /* 0x0000000000047947 */ /* 0x000fec0003800000 */
.L_x_3663:
[----:B------:R-:W-:-:S07]  /*56680*/  IMAD.SHL.U32 R65, R59, 0x10000000, RZ ;  /* 0x100000003b417824 */ /* 0x000fce00078e00ff */
.L_x_3674:
[----:B------:R-:W-:Y:S05]  /*56690*/  BSYNC B2 ;  /* 0x0000000000027941 */ /* 0x000fea0003800000 */
.L_x_3662:
        /* <DEDUP_REMOVED lines=20> */
.L_x_3683:
[C---:B------:R-:W-:Y:S01]  /*567e0*/  LOP3.LUT P0, RZ, R61.reuse, 0x3, RZ, 0xc0, !PT ;  /* 0x000000033dff7812 */ /* 0x040fe2000780c0ff */
[----:B------:R-:W-:Y:S02]  /*567f0*/  IMAD.SHL.U32 R61, R61, 0x2, RZ ;  /* 0x000000023d3d7824 */ /* 0x000fe400078e00ff */
[----:B------:R-:W-:-:S10]  /*56800*/  VIADD R59, R59, 0xffffffff ;  /* 0xffffffff3b3b7836 */ /* 0x000fd40000000000 */
[----:B------:R-:W-:Y:S05]  /*56810*/  @!P0 BRA `(.L_x_3683) ;  /* 0xfffffffc00f08947 */ /* 0x000fea000383ffff */
[----:B------:R-:W-:Y:S05]  /*56820*/  BSYNC B4 ;  /* 0x0000000000047941 */ /* 0x000fea0003800000 */
.L_x_3682:
[----:B------:R-:W-:Y:S05]  /*56830*/  BSYNC B3 ;  /* 0x0000000000037941 */ /* 0x000fea0003800000 */
.L_x_3681:
        /* <DEDUP_REMOVED lines=31> */
.L_x_3690:
[----:B------:R-:W-:Y:S05]  /*56a30*/  BSYNC B4 ;  /* 0x0000000000047941 */ /* 0x000fea0003800000 */
.L_x_3689:
[----:B------:R-:W-:Y:S01]  /*56a40*/  IMAD.IADD R60, R63, 0x1, R60 ;  /* 0x000000013f3c7824 */ /* 0x000fe200078e023c */
[----:B------:R-:W-:Y:S06]  /*56a50*/  BRA `(.L_x_3688) ;  /* 0x0000000000087947 */ /* 0x000fec0003800000 */
.L_x_3687:
[----:B------:R-:W-:-:S05]  /*56a60*/  VIADD R60, R59, 0x94 ;  /* 0x000000943b3c7836 */ /* 0x000fca0000000000 */
[----:B------:R-:W-:-:S07]  /*56a70*/  SHF.L.U32 R60, R61, R60, RZ ;  /* 0x0000003c3d3c7219 */ /* 0x000fce00000006ff */
.L_x_3688:
[----:B------:R-:W-:Y:S05]  /*56a80*/  BSYNC B3 ;  /* 0x0000000000037941 */ /* 0x000fea0003800000 */
.L_x_3686:
[----:B------:R-:W-:Y:S01]  /*56a90*/  LOP3.LUT P0, RZ, R60, 0x1800000, RZ, 0xc0, !PT ;  /* 0x018000003cff7812 */ /* 0x000fe2000780c0ff */
[----:B------:R-:W-:Y:S01]  /*56aa0*/  IMAD.SHL.U32 R59, R30, 0x10000000, RZ ;  /* 0x100000001e3b7824 */ /* 0x000fe200078e00ff */
[----:B------:R-:W-:-:S04]  /*56ab0*/  LOP3.LUT R60, R60, 0x7fffff, RZ, 0xc0, !PT ;  /* 0x007fffff3c3c7812 */ /* 0x000fc800078ec0ff */
[----:B------:R-:W-:-:S07]  /*56ac0*/  LOP3.LUT R64, R59, 0xf0000000, R60, 0xe2, !PT ;  /* 0xf00000003b407812 */ /* 0x000fce00078ee23c */
[----:B------:R-:W-:Y:S01]  /*56ad0*/  @P0 LOP3.LUT R64, R64, 0x800000, RZ, 0xfc, !PT ;  /* 0x0080000040400812 */ /* 0x000fe200078efcff */
[----:B------:R-:W-:Y:S06]  /*56ae0*/  BRA `(.L_x_3691) ;  /* 0x0000000000787947 */ /* 0x000fec0003800000 */
.L_x_3685:
[C---:B------:R-:W-:Y:S01]  /*56af0*/  LOP3.LUT P0, RZ, R61.reuse, 0x4, RZ, 0xc0, !PT ;  /* 0x000000043dff7812 */ /* 0x040fe2000780c0ff */
[----:B------:R-:W-:Y:S02]  /*56b00*/  IMAD.SHL.U32 R61, R61, 0x400000, RZ ;  /* 0x004000003d3d7824 */ /* 0x000fe400078e00ff */
[----:B------:R-:W-:-:S10]  /*56b10*/  VIADD R60, R59, 0x7f ;  /* 0x0000007f3b3c7836 */ /* 0x000fd40000000000 */
[----:B------:R-:W-:Y:S05]  /*56b20*/  @!P0 BRA `(.L_x_3692) ;  /* 0x0000000000388947 */ /* 0x000fea0003800000 */
[----:B------:R-:W-:Y:S01]  /*56b30*/  ISETP.GT.AND P0, PT, R59, 0x7e, PT ;  /* 0x0000007e3b00780c */ /* 0x000fe20003f04270 */
[----:B------:R-:W-:-:S12]  /*56b40*/  BSSY B3, `(.L_x_3693) ;  /* 0x0000009000037945 */ /* 0x000fd80003800000 */
[----:B------:R-:W-:Y:S05]  /*56b50*/  @P0 BRA `(.L_x_3694) ;  /* 0x00000000001c0947 */ /* 0x000fea0003800000 */
.L_x_3695:
[--C-:B------:R-:W-:Y:S02]  /*56b60*/  SHF.R.U32.HI R59, RZ, 0x19, R61.reuse ;  /* 0x00000019ff3b7819 */ /* 0x100fe4000001163d */
[C---:B------:R-:W-:Y:S01]  /*56b70*/  ISETP.LT.AND P1, PT, R60.reuse, 0xfd, PT ;  /* 0x000000fd3c00780c */ /* 0x040fe20003f21270 */
[----:B------:R-:W-:Y:S01]  /*56b80*/  VIADD R60, R60, 0x1 ;  /* 0x000000013c3c7836 */ /* 0x000fe20000000000 */
[----:B------:R-:W-:Y:S02]  /*56b90*/  LOP3.LUT R59, R59, 0x1, RZ, 0xc0, !PT ;  /* 0x000000013b3b7812 */ /* 0x000fe400078ec0ff */
[----:B------:R-:W-:Y:S02]  /*56ba0*/  SHF.R.U32.HI R61, RZ, 0x1, R61 ;  /* 0x00000001ff3d7819 */ /* 0x000fe4000001163d */
[----:B------:R-:W-:-:S13]  /*56bb0*/  ISETP.NE.U32.AND P0, PT, R59, 0x1, PT ;  /* 0x000000013b00780c */ /* 0x000fda0003f05070 */
[----:B------:R-:W-:Y:S05]  /*56bc0*/  @!P0 BRA P1, `(.L_x_3695) ;  /* 0xfffffffc00e48947 */ /* 0x000fea000083ffff */
.L_x_3694:
[----:B------:R-:W-:Y:S05]  /*56bd0*/  BSYNC B3 ;  /* 0x0000000000037941 */ /* 0x000fea0003800000 */
.L_x_3693:
[----:B------:R-:W-:-:S13]  /*56be0*/  LOP3.LUT P0, RZ, R61, 0x1000000, RZ, 0xc0, !PT ;  /* 0x010000003dff7812 */ /* 0x000fda000780c0ff */
[----:B------:R-:W-:Y:S01]  /*56bf0*/  @P0 LEA R64, R30, 0x7f800000, 0x1c ;  /* 0x7f8000001e400811 */ /* 0x000fe200078ee0ff */
[----:B------:R-:W-:Y:S06]  /*56c00*/  @P0 BRA `(.L_x_3691) ;  /* 0x0000000000300947 */ /* 0x000fec0003800000 */
.L_x_3692:
        /* <DEDUP_REMOVED lines=9> */
.L_x_3684:
[----:B------:R-:W-:Y:S01]  /*56ca0*/  LEA R64, R30, 0x7f800000, 0x1c ;  /* 0x7f8000001e407811 */ /* 0x000fe200078ee0ff */
[----:B------:R-:W-:Y:S06]  /*56cb0*/  BRA `(.L_x_3691) ;  /* 0x0000000000047947 */ /* 0x000fec0003800000 */
.L_x_3680:
[----:B------:R-:W-:-:S07]  /*56cc0*/  IMAD.SHL.U32 R64, R30, 0x10000000, RZ ;  /* 0x100000001e407824 */ /* 0x000fce00078e00ff */
.L_x_3691:
[----:B------:R-:W-:Y:S05]  /*56cd0*/  BSYNC B2 ;  /* 0x0000000000027941 */ /* 0x000fea0003800000 */
.L_x_3679:
        /* <DEDUP_REMOVED lines=19> */
.L_x_3700:
[C---:B------:R-:W-:Y:S01]  /*56e10*/  LOP3.LUT P0, RZ, R60.reuse, 0x3, RZ, 0xc0, !PT ;  /* 0x000000033cff7812 */ /* 0x040fe2000780c0ff */
[----:B------:R-:W-:Y:S02]  /*56e20*/  IMAD.SHL.U32 R60, R60, 0x2, RZ ;  /* 0x000000023c3c7824 */ /* 0x000fe400078e00ff */
[----:B------:R-:W-:-:S10]  /*56e30*/  VIADD R59, R59, 0xffffffff ;  /* 0xffffffff3b3b7836 */ /* 0x000fd40000000000 */
[----:B------:R-:W-:Y:S05]  /*56e40*/  @!P0 BRA `(.L_x_3700) ;  /* 0xfffffffc00f08947 */ /* 0x000fea000383ffff */
[----:B------:R-:W-:Y:S05]  /*56e50*/  BSYNC B4 ;  /* 0x0000000000047941 */ /* 0x000fea0003800000 */
.L_x_3699:
[----:B------:R-:W-:Y:S05]  /*56e60*/  BSYNC B3 ;  /* 0x0000000000037941 */ /* 0x000fea0003800000 */
.L_x_3698:
        /* <DEDUP_REMOVED lines=31> */
.L_x_3707:
[----:B------:R-:W-:Y:S05]  /*57060*/  BSYNC B4 ;  /* 0x0000000000047941 */ /* 0x000fea0003800000 */
.L_x_3706:
[----:B------:R-:W-:Y:S01]  /*57070*/  IMAD.IADD R61, R62, 0x1, R61 ;  /* 0x000000013e3d7824 */ /* 0x000fe200078e023d */
[----:B------:R-:W-:Y:S06]  /*57080*/  BRA `(.L_x_3705) ;  /* 0x0000000000087947 */ /* 0x000fec0003800000 */
.L_x_3704:
[----:B------:R-:W-:-:S05]  /*57090*/  VIADD R59, R59, 0x94 ;  /* 0x000000943b3b7836 */ /* 0x000fca0000000000 */
[----:B------:R-:W-:-:S07]  /*570a0*/  SHF.L.U32 R61, R60, R59, RZ ;  /* 0x0000003b3c3d7219 */ /* 0x000fce00000006ff */
.L_x_3705:
[----:B------:R-:W-:Y:S05]  /*570b0*/  BSYNC B3 ;  /* 0x0000000000037941 */ /* 0x000fea0003800000 */
.L_x_3703:
[C---:B------:R-:W-:Y:S01]  /*570c0*/  LOP3.LUT P0, RZ, R61.reuse, 0x1800000, RZ, 0xc0, !PT ;  /* 0x018000003dff7812 */ /* 0x040fe2000780c0ff */
[----:B------:R-:W-:Y:S01]  /*570d0*/  IMAD.SHL.U32 R30, R30, 0x10000000, RZ ;  /* 0x100000001e1e7824 */ /* 0x000fe200078e00ff */
[----:B------:R-:W-:-:S04]  /*570e0*/  LOP3.LUT R61, R61, 0x7fffff, RZ, 0xc0, !PT ;  /* 0x007fffff3d3d7812 */ /* 0x000fc800078ec0ff */
[----:B------:R-:W-:-:S07]  /*570f0*/  LOP3.LUT R63, R30, 0xf0000000, R61, 0xe2, !PT ;  /* 0xf00000001e3f7812 */ /* 0x000fce00078ee23d */
[----:B------:R-:W-:Y:S01]  /*57100*/  @P0 LOP3.LUT R63, R63, 0x800000, RZ, 0xfc, !PT ;  /* 0x008000003f3f0812 */ /* 0x000fe200078efcff */
[----:B------:R-:W-:Y:S06]  /*57110*/  BRA `(.L_x_3708) ;  /* 0x0000000000787947 */ /* 0x000fec0003800000 */
.L_x_3702:
[C---:B------:R-:W-:Y:S01]  /*57120*/  LOP3.LUT P0, RZ, R60.reuse, 0x4, RZ, 0xc0, !PT ;  /* 0x000000043cff7812 */ /* 0x040fe2000780c0ff */
[----:B------:R-:W-:Y:S02]  /*57130*/  IMAD.SHL.U32 R61, R60, 0x400000, RZ ;  /* 0x004000003c3d7824 */ /* 0x000fe400078e00ff */
[----:B------:R-:W-:-:S10]  /*57140*/  VIADD R60, R59, 0x7f ;  /* 0x0000007f3b3c7836 */ /* 0x000fd40000000000 */
[----:B------:R-:W-:Y:S05]  /*57150*/  @!P0 BRA `(.L_x_3709) ;  /* 0x0000000000388947 */ /* 0x000fea0003800000 */
[----:B------:R-:W-:Y:S01]  /*57160*/  ISETP.GT.AND P0, PT, R59, 0x7e, PT ;  /* 0x0000007e3b00780c */ /* 0x000fe20003f04270 */
[----:B------:R-:W-:-:S12]  /*57170*/  BSSY B3, `(.L_x_3710) ;  /* 0x0000009000037945 */ /* 0x000fd80003800000 */
[----:B------:R-:W-:Y:S05]  /*57180*/  @P0 BRA `(.L_x_3711) ;  /* 0x00000000001c0947 */ /* 0x000fea0003800000 */
.L_x_3712:
[--C-:B------:R-:W-:Y:S02]  /*57190*/  SHF.R.U32.HI R59, RZ, 0x19, R61.reuse ;  /* 0x00000019ff3b7819 */ /* 0x100fe4000001163d */
[C---:B------:R-:W-:Y:S01]  /*571a0*/  ISETP.LT.AND P1, PT, R60.reuse, 0xfd, PT ;  /* 0x000000fd3c00780c */ /* 0x040fe20003f21270 */
[----:B------:R-:W-:Y:S01]  /*571b0*/  VIADD R60, R60, 0x1 ;  /* 0x000000013c3c7836 */ /* 0x000fe20000000000 */
[----:B------:R-:W-:Y:S02]  /*571c0*/  LOP3.LUT R59, R59, 0x1, RZ, 0xc0, !PT ;  /* 0x000000013b3b7812 */ /* 0x000fe400078ec0ff */
[----:B------:R-:W-:Y:S02]  /*571d0*/  SHF.R.U32.HI R61, RZ, 0x1, R61 ;  /* 0x00000001ff3d7819 */ /* 0x000fe4000001163d */
[----:B------:R-:W-:-:S13]  /*571e0*/  ISETP.NE.U32.AND P0, PT, R59, 0x1, PT ;  /* 0x000000013b00780c */ /* 0x000fda0003f05070 */
[----:B------:R-:W-:Y:S05]  /*571f0*/  @!P0 BRA P1, `(.L_x_3712) ;  /* 0xfffffffc00e48947 */ /* 0x000fea000083ffff */
.L_x_3711:
[----:B------:R-:W-:Y:S05]  /*57200*/  BSYNC B3 ;  /* 0x0000000000037941 */ /* 0x000fea0003800000 */
.L_x_3710:
[----:B------:R-:W-:-:S13]  /*57210*/  LOP3.LUT P0, RZ, R61, 0x1000000, RZ, 0xc0, !PT ;  /* 0x010000003dff7812 */ /* 0x000fda000780c0ff */
[----:B------:R-:W-:Y:S01]  /*57220*/  @P0 LEA R63, R30, 0x7f800000, 0x1c ;  /* 0x7f8000001e3f0811 */ /* 0x000fe200078ee0ff */
[----:B------:R-:W-:Y:S06]  /*57230*/  @P0 BRA `(.L_x_3708) ;  /* 0x0000000000300947 */ /* 0x000fec0003800000 */
.L_x_3709:
        /* <DEDUP_REMOVED lines=9> */
.L_x_3701:
[----:B------:R-:W-:Y:S01]  /*572d0*/  LEA R63, R30, 0x7f800000, 0x1c ;  /* 0x7f8000001e3f7811 */ /* 0x000fe200078ee0ff */
[----:B------:R-:W-:Y:S06]  /*572e0*/  BRA `(.L_x_3708) ;  /* 0x0000000000047947 */ /* 0x000fec0003800000 */
.L_x_3697:
[----:B------:R-:W-:-:S07]  /*572f0*/  IMAD.SHL.U32 R63, R30, 0x10000000, RZ ;  /* 0x100000001e3f7824 */ /* 0x000fce00078e00ff */
.L_x_3708:
[----:B------:R-:W-:Y:S05]  /*57300*/  BSYNC B2 ;  /* 0x0000000000027941 */ /* 0x000fea0003800000 */
.L_x_3696:
        /* <DEDUP_REMOVED lines=19> */
.L_x_3717:
[C---:B------:R-:W-:Y:S01]  /*57440*/  LOP3.LUT P0, RZ, R60.reuse, 0x3, RZ, 0xc0, !PT ;  /* 0x000000033cff7812 */ /* 0x040fe2000780c0ff */
[----:B------:R-:W-:Y:S02]  /*57450*/  IMAD.SHL.U32 R60, R60, 0x2, RZ ;  /* 0x000000023c3c7824 */ /* 0x000fe400078e00ff */
[----:B------:R-:W-:-:S10]  /*57460*/  VIADD R59, R59, 0xffffffff ;  /* 0xffffffff3b3b7836 */ /* 0x000fd40000000000 */
[----:B------:R-:W-:Y:S05]  /*57470*/  @!P0 BRA `(.L_x_3717) ;  /* 0xfffffffc00f08947 */ /* 0x000fea000383ffff */
[----:B------:R-:W-:Y:S05]  /*57480*/  BSYNC B4 ;  /* 0x0000000000047941 */ /* 0x000fea0003800000 */
.L_x_3716:
[----:B------:R-:W-:Y:S05]  /*57490*/  BSYNC B3 ;  /* 0x0000000000037941 */ /* 0x000fea0003800000 */
.L_x_3715:
        /* <DEDUP_REMOVED lines=31> */
.L_x_3724:
[----:B------:R-:W-:Y:S05]  /*57690*/  BSYNC B4 ;  /* 0x0000000000047941 */ /* 0x000fea0003800000 */
.L_x_3723:
[----:B------:R-:W-:Y:S01]  /*576a0*/  IMAD.IADD R61, R62, 0x1, R61 ;  /* 0x000000013e3d7824 */ /* 0x000fe200078e023d */
[----:B------:R-:W-:Y:S06]  /*576b0*/  BRA `(.L_x_3722) ;  /* 0x0000000000087947 */ /* 0x000fec0003800000 */
.L_x_3721:
[----:B------:R-:W-:-:S05]  /*576c0*/  VIADD R59, R59, 0x94 ;  /* 0x000000943b3b7836 */ /* 0x000fca0000000000 */
[----:B------:R-:W-:-:S07]  /*576d0*/  SHF.L.U32 R61, R60, R59, RZ ;  /* 0x0000003b3c3d7219 */ /* 0x000fce00000006ff */
.L_x_3722:
[----:B------:R-:W-:Y:S05]  /*576e0*/  BSYNC B3 ;  /* 0x0000000000037941 */ /* 0x000fea0003800000 */
.L_x_3720:
[C---:B------:R-:W-:Y:S01]  /*576f0*/  LOP3.LUT P0, RZ, R61.reuse, 0x1800000, RZ, 0xc0, !PT ;  /* 0x018000003dff7812 */ /* 0x040fe2000780c0ff */
[----:B------:R-:W-:Y:S01]  /*57700*/  IMAD.SHL.U32 R30, R30, 0x10000000, RZ ;  /* 0x100000001e1e7824 */ /* 0x000fe200078e00ff */
[----:B------:R-:W-:-:S04]  /*57710*/  LOP3.LUT R61, R61, 0x7fffff, RZ, 0xc0, !PT ;  /* 0x007fffff3d3d7812 */ /* 0x000fc800078ec0ff */
[----:B------:R-:W-:-:S07]  /*57720*/  LOP3.LUT R62, R30, 0xf0000000, R61, 0xe2, !PT ;  /* 0xf00000001e3e7812 */ /* 0x000fce00078ee23d */
[----:B------:R-:W-:Y:S01]  /*57730*/  @P0 LOP3.LUT R62, R62, 0x800000, RZ, 0xfc, !PT ;  /* 0x008000003e3e0812 */ /* 0x000fe200078efcff */
[----:B------:R-:W-:Y:S06]  /*57740*/  BRA `(.L_x_3725) ;  /* 0x0000000000787947 */ /* 0x000fec0003800000 */
.L_x_3719:
[C---:B------:R-:W-:Y:S01]  /*57750*/  LOP3.LUT P0, RZ, R60.reuse, 0x4, RZ, 0xc0, !PT ;  /* 0x000000043cff7812 */ /* 0x040fe2000780c0ff */
[----:B------:R-:W-:Y:S02]  /*57760*/  IMAD.SHL.U32 R61, R60, 0x400000, RZ ;  /* 0x004000003c3d7824 */ /* 0x000fe400078e00ff */
[----:B------:R-:W-:-:S10]  /*57770*/  VIADD R60, R59, 0x7f ;  /* 0x0000007f3b3c7836 */ /* 0x000fd40000000000 */
[----:B------:R-:W-:Y:S05]  /*57780*/  @!P0 BRA `(.L_x_3726) ;  /* 0x0000000000388947 */ /* 0x000fea0003800000 */
[----:B------:R-:W-:Y:S01]  /*57790*/  ISETP.GT.AND P0, PT, R59, 0x7e, PT ;  /* 0x0000007e3b00780c */ /* 0x000fe20003f04270 */
[----:B------:R-:W-:-:S12]  /*577a0*/  BSSY B3, `(.L_x_3727) ;  /* 0x0000009000037945 */ /* 0x000fd80003800000 */
[----:B------:R-:W-:Y:S05]  /*577b0*/  @P0 BRA `(.L_x_3728) ;  /* 0x00000000001c0947 */ /* 0x000fea0003800000 */
.L_x_3729:
[--C-:B------:R-:W-:Y:S02]  /*577c0*/  SHF.R.U32.HI R59, RZ, 0x19, R61.reuse ;  /* 0x00000019ff3b7819 */ /* 0x100fe4000001163d */
[C---:B------:R-:W-:Y:S01]  /*577d0*/  ISETP.LT.AND P1, PT, R60.reuse, 0xfd, PT ;  /* 0x000000fd3c00780c */ /* 0x040fe20003f21270 */
[----:B------:R-:W-:Y:S01]  /*577e0*/  VIADD R60, R60, 0x1 ;  /* 0x000000013c3c7836 */ /* 0x000fe20000000000 */
[----:B------:R-:W-:Y:S02]  /*577f0*/  LOP3.LUT R59, R59, 0x1, RZ, 0xc0, !PT ;  /* 0x000000013b3b7812 */ /* 0x000fe400078ec0ff */
[----:B------:R-:W-:Y:S02]  /*57800*/  SHF.R.U32.HI R61, RZ, 0x1, R61 ;  /* 0x00000001ff3d7819 */ /* 0x000fe4000001163d */
[----:B------:R-:W-:-:S13]  /*57810*/  ISETP.NE.U32.AND P0, PT, R59, 0x1, PT ;  /* 0x000000013b00780c */ /* 0x000fda0003f05070 */
[----:B------:R-:W-:Y:S05]  /*57820*/  @!P0 BRA P1, `(.L_x_3729) ;  /* 0xfffffffc00e48947 */ /* 0x000fea000083ffff */
.L_x_3728:
[----:B------:R-:W-:Y:S05]  /*57830*/  BSYNC B3 ;  /* 0x0000000000037941 */ /* 0x000fea0003800000 */
.L_x_3727:
[----:B------:R-:W-:-:S13]  /*57840*/  LOP3.LUT P0, RZ, R61, 0x1000000, RZ, 0xc0, !PT ;  /* 0x010000003dff7812 */ /* 0x000fda000780c0ff */
[----:B------:R-:W-:Y:S01]  /*57850*/  @P0 LEA R62, R30, 0x7f800000, 0x1c ;  /* 0x7f8000001e3e0811 */ /* 0x000fe200078ee0ff */
[----:B------:R-:W-:Y:S06]  /*57860*/  @P0 BRA `(.L_x_3725) ;  /* 0x0000000000300947 */ /* 0x000fec0003800000 */
.L_x_3726:
        /* <DEDUP_REMOVED lines=9> */
.L_x_3718:
[----:B------:R-:W-:Y:S01]  /*57900*/  LEA R62, R30, 0x7f800000, 0x1c ;  /* 0x7f8000001e3e7811 */ /* 0x000fe200078ee0ff */
[----:B------:R-:W-:Y:S06]  /*57910*/  BRA `(.L_x_3725) ;  /* 0x0000000000047947 */ /* 0x000fec0003800000 */
.L_x_3714:
[----:B------:R-:W-:-:S07]  /*57920*/  IMAD.SHL.U32 R62, R30, 0x10000000, RZ ;  /* 0x100000001e3e7824 */ /* 0x000fce00078e00ff */
.L_x_3725:
[----:B------:R-:W-:Y:S05]  /*57930*/  BSYNC B2 ;  /* 0x0000000000027941 */ /* 0x000fea0003800000 */
.L_x_3713:
        /* <DEDUP_REMOVED lines=19> */
.L_x_3734:
[C---:B------:R-:W-:Y:S01]  /*57a70*/  LOP3.LUT P0, RZ, R60.reuse, 0x3, RZ, 0xc0, !PT ;  /* 0x000000033cff7812 */ /* 0x040fe2000780c0ff */
[----:B------:R-:W-:Y:S02]  /*57a80*/  IMAD.SHL.U32 R60, R60, 0x2, RZ ;  /* 0x000000023c3c7824 */ /* 0x000fe400078e00ff */
[----:B------:R-:W-:-:S10]  /*57a90*/  VIADD R59, R59, 0xffffffff ;  /* 0xffffffff3b3b7836 */ /* 0x000fd40000000000 */
[----:B------:R-:W-:Y:S05]  /*57aa0*/  @!P0 BRA `(.L_x_3734) ;  /* 0xfffffffc00f08947 */ /* 0x000fea000383ffff */
[----:B------:R-:W-:Y:S05]  /*57ab0*/  BSYNC B4 ;  /* 0x0000000000047941 */ /* 0x000fea0003800000 */
.L_x_3733:
[----:B------:R-:W-:Y:S05]  /*57ac0*/  BSYNC B3 ;  /* 0x0000000000037941 */ /* 0x000fea0003800000 */
.L_x_3732:
        /* <DEDUP_REMOVED lines=31> */
.L_x_3741:
[----:B------:R-:W-:Y:S05]  /*57cc0*/  BSYNC B4 ;  /* 0x0000000000047941 */ /* 0x000fea0003800000 */
.L_x_3740:
[----:B------:R-:W-:Y:S01]  /*57cd0*/  IMAD.IADD R61, R66, 0x1, R61 ;  /* 0x00000001423d7824 */ /* 0x000fe200078e023d */
[----:B------:R-:W-:Y:S06]  /*57ce0*/  BRA `(.L_x_3739) ;  /* 0x0000000000087947 */ /* 0x000fec0003800000 */
.L_x_3738:
[----:B------:R-:W-:-:S05]  /*57cf0*/  VIADD R59, R59, 0x94 ;  /* 0x000000943b3b7836 */ /* 0x000fca0000000000 */
[----:B------:R-:W-:-:S07]  /*57d00*/  SHF.L.U32 R61, R60, R59, RZ ;  /* 0x0000003b3c3d7219 */ /* 0x000fce00000006ff */
.L_x_3739:
[----:B------:R-:W-:Y:S05]  /*57d10*/  BSYNC B3 ;  /* 0x0000000000037941 */ /* 0x000fea0003800000 */
.L_x_3737:
[C---:B------:R-:W-:Y:S01]  /*57d20*/  LOP3.LUT P0, RZ, R61.reuse, 0x1800000, RZ, 0xc0, !PT ;  /* 0x018000003dff7812 */ /* 0x040fe2000780c0ff */
[----:B------:R-:W-:Y:S01]  /*57d30*/  IMAD.SHL.U32 R30, R30, 0x10000000, RZ ;  /* 0x100000001e1e7824 */ /* 0x000fe200078e00ff */
[----:B------:R-:W-:-:S04]  /*57d40*/  LOP3.LUT R61, R61, 0x7fffff, RZ, 0xc0, !PT ;  /* 0x007fffff3d3d7812 */ /* 0x000fc800078ec0ff */
[----:B------:R-:W-:-:S07]  /*57d50*/  LOP3.LUT R61, R30, 0xf0000000, R61, 0xe2, !PT ;  /* 0xf00000001e3d7812 */ /* 0x000fce00078ee23d */
[----:B------:R-:W-:Y:S01]  /*57d60*/  @P0 LOP3.LUT R61, R61, 0x800000, RZ, 0xfc, !PT ;  /* 0x008000003d3d0812 */ /* 0x000fe200078efcff */
[----:B------:R-:W-:Y:S06]  /*57d70*/  BRA `(.L_x_3742) ;  /* 0x0000000000787947 */ /* 0x000fec0003800000 */
.L_x_3736:
[C---:B------:R-:W-:Y:S01]  /*57d80*/  LOP3.LUT P0, RZ, R60.reuse, 0x4, RZ, 0xc0, !PT ;  /* 0x000000043cff7812 */ /* 0x040fe2000780c0ff */
[----:B------:R-:W-:Y:S02]  /*57d90*/  IMAD.SHL.U32 R66, R60, 0x400000, RZ ;  /* 0x004000003c427824 */ /* 0x000fe400078e00ff */
[----:B------:R-:W-:-:S10]  /*57da0*/  VIADD R60, R59, 0x7f ;  /* 0x0000007f3b3c7836 */ /* 0x000fd40000000000 */
[----:B------:R-:W-:Y:S05]  /*57db0*/  @!P0 BRA `(.L_x_3743) ;  /* 0x0000000000388947 */ /* 0x000fea0003800000 */
[----:B------:R-:W-:Y:S01]  /*57dc0*/  ISETP.GT.AND P0, PT, R59, 0x7e, PT ;  /* 0x0000007e3b00780c */ /* 0x000fe20003f04270 */
[----:B------:R-:W-:-:S12]  /*57dd0*/  BSSY B3, `(.L_x_3744) ;  /* 0x0000009000037945 */ /* 0x000fd80003800000 */
[----:B------:R-:W-:Y:S05]  /*57de0*/  @P0 BRA `(.L_x_3745) ;  /* 0x00000000001c0947 */ /* 0x000fea0003800000 */
.L_x_3746:
[--C-:B------:R-:W-:Y:S02]  /*57df0*/  SHF.R.U32.HI R59, RZ, 0x19, R66.reuse ;  /* 0x00000019ff3b7819 */ /* 0x100fe40000011642 */
[C---:B------:R-:W-:Y:S01]  /*57e00*/  ISETP.LT.AND P1, PT, R60.reuse, 0xfd, PT ;  /* 0x000000fd3c00780c */ /* 0x040fe20003f21270 */
[----:B------:R-:W-:Y:S01]  /*57e10*/  VIADD R60, R60, 0x1 ;  /* 0x000000013c3c7836 */ /* 0x000fe20000000000 */
[----:B------:R-:W-:Y:S02]  /*57e20*/  LOP3.LUT R59, R59, 0x1, RZ, 0xc0, !PT ;  /* 0x000000013b3b7812 */ /* 0x000fe400078ec0ff */
[----:B------:R-:W-:Y:S02]  /*57e30*/  SHF.R.U32.HI R66, RZ, 0x1, R66 ;  /* 0x00000001ff427819 */ /* 0x000fe40000011642 */
[----:B------:R-:W-:-:S13]  /*57e40*/  ISETP.NE.U32.AND P0, PT, R59, 0x1, PT ;  /* 0x000000013b00780c */ /* 0x000fda0003f05070 */
[----:B------:R-:W-:Y:S05]  /*57e50*/  @!P0 BRA P1, `(.L_x_3746) ;  /* 0xfffffffc00e48947 */ /* 0x000fea000083ffff */
.L_x_3745:
[----:B------:R-:W-:Y:S05]  /*57e60*/  BSYNC B3 ;  /* 0x0000000000037941 */ /* 0x000fea0003800000 */
.L_x_3744:
[----:B------:R-:W-:-:S13]  /*57e70*/  LOP3.LUT P0, RZ, R66, 0x1000000, RZ, 0xc0, !PT ;  /* 0x0100000042ff7812 */ /* 0x000fda000780c0ff */
[----:B------:R-:W-:Y:S01]  /*57e80*/  @P0 LEA R61, R30, 0x7f800000, 0x1c ;  /* 0x7f8000001e3d0811 */ /* 0x000fe200078ee0ff */
[----:B------:R-:W-:Y:S06]  /*57e90*/  @P0 BRA `(.L_x_3742) ;  /* 0x0000000000300947 */ /* 0x000fec0003800000 */
.L_x_3743:
        /* <DEDUP_REMOVED lines=9> */
.L_x_3735:
[----:B------:R-:W-:Y:S01]  /*57f30*/  LEA R61, R30, 0x7f800000, 0x1c ;  /* 0x7f8000001e3d7811 */ /* 0x000fe200078ee0ff */
[----:B------:R-:W-:Y:S06]  /*57f40*/  BRA `(.L_x_3742) ;  /* 0x0000000000047947 */ /* 0x000fec0003800000 */
.L_x_3731:
[----:B------:R-:W-:-:S07]  /*57f50*/  IMAD.SHL.U32 R61, R30, 0x10000000, RZ ;  /* 0x100000001e3d7824 */ /* 0x000fce00078e00ff */
.L_x_3742:
[----:B------:R-:W-:Y:S05]  /*57f60*/  BSYNC B2 ;  /* 0x0000000000027941 */ /* 0x000fea0003800000 */
.L_x_3730:
        /* <DEDUP_REMOVED lines=20> */
.L_x_3751:
[C---:B------:R-:W-:Y:S01]  /*580b0*/  LOP3.LUT P0, RZ, R59.reuse, 0x3, RZ, 0xc0, !PT ;  /* 0x000000033bff7812 */ /* 0x040fe2000780c0ff */
[----:B------:R-:W-:Y:S02]  /*580c0*/  IMAD.SHL.U32 R59, R59, 0x2, RZ ;  /* 0x000000023b3b7824 */ /* 0x000fe400078e00ff */
[----:B------:R-:W-:-:S10]  /*580d0*/  VIADD R66, R66, 0xffffffff ;  /* 0xffffffff42427836 */ /* 0x000fd40000000000 */
[----:B------:R-:W-:Y:S05]  /*580e0*/  @!P0 BRA `(.L_x_3751) ;  /* 0xfffffffc00f08947 */ /* 0x000fea000383ffff */
[----:B------:R-:W-:Y:S05]  /*580f0*/  BSYNC B4 ;  /* 0x0000000000047941 */ /* 0x000fea0003800000 */
.L_x_3750:
[----:B------:R-:W-:Y:S05]  /*58100*/  BSYNC B3 ;  /* 0x0000000000037941 */ /* 0x000fea0003800000 */
.L_x_3749:
        /* <DEDUP_REMOVED lines=31> */
.L_x_3758:
[----:B------:R-:W-:Y:S05]  /*58300*/  BSYNC B4 ;  /* 0x0000000000047941 */ /* 0x000fea0003800000 */
.L_x_3757:
[----:B------:R-:W-:Y:S01]  /*58310*/  IMAD.IADD R60, R67, 0x1, R60 ;  /* 0x00000001433c7824 */ /* 0x000fe200078e023c */
[----:B------:R-:W-:Y:S06]  /*58320*/  BRA `(.L_x_3756) ;  /* 0x0000000000087947 */ /* 0x000fec0003800000 */
.L_x_3755:
[----:B------:R-:W-:-:S05]  /*58330*/  VIADD R66, R66, 0x94 ;  /* 0x0000009442427836 */ /* 0x000fca0000000000 */
[----:B------:R-:W-:-:S07]  /*58340*/  SHF.L.U32 R60, R59, R66, RZ ;  /* 0x000000423b3c7219 */ /* 0x000fce00000006ff */
.L_x_3756:
[----:B------:R-:W-:Y:S05]  /*58350*/  BSYNC B3 ;  /* 0x0000000000037941 */ /* 0x000fea0003800000 */
.L_x_3754:
[----:B------:R-:W-:Y:S01]  /*58360*/  LOP3.LUT P0, RZ, R60, 0x1800000, RZ, 0xc0, !PT ;  /* 0x018000003cff7812 */ /* 0x000fe2000780c0ff */
[----:B------:R-:W-:Y:S01]  /*58370*/  IMAD.SHL.U32 R59, R30, 0x10000000, RZ ;  /* 0x100000001e3b7824 */ /* 0x000fe200078e00ff */
[----:B------:R-:W-:-:S04]  /*58380*/  LOP3.LUT R60, R60, 0x7fffff, RZ, 0xc0, !PT ;  /* 0x007fffff3c3c7812 */ /* 0x000fc800078ec0ff */
[----:B------:R-:W-:-:S07]  /*58390*/  LOP3.LUT R60, R59, 0xf0000000, R60, 0xe2, !PT ;  /* 0xf00000003b3c7812 */ /* 0x000fce00078ee23c */
[----:B------:R-:W-:Y:S01]  /*583a0*/  @P0 LOP3.LUT R60, R60, 0x800000, RZ, 0xfc, !PT ;  /* 0x008000003c3c0812 */ /* 0x000fe200078efcff */
[----:B------:R-:W-:Y:S06]  /*583b0*/  BRA `(.L_x_3759) ;  /* 0x0000000000787947 */ /* 0x000fec0003800000 */
.L_x_3753:
[C---:B------:R-:W-:Y:S01]  /*583c0*/  LOP3.LUT P0, RZ, R59.reuse, 0x4, RZ, 0xc0, !PT ;  /* 0x000000043bff7812 */ /* 0x040fe2000780c0ff */
[----:B------:R-:W-:Y:S02]  /*583d0*/  IMAD.SHL.U32 R67, R59, 0x400000, RZ ;  /* 0x004000003b437824 */ /* 0x000fe400078e00ff */
[----:B------:R-:W-:-:S10]  /*583e0*/  VIADD R59, R66, 0x7f ;  /* 0x0000007f423b7836 */ /* 0x000fd40000000000 */
[----:B------:R-:W-:Y:S05]  /*583f0*/  @!P0 BRA `(.L_x_3760) ;  /* 0x0000000000388947 */ /* 0x000fea0003800000 */
[----:B------:R-:W-:Y:S01]  /*58400*/  ISETP.GT.AND P0, PT, R66, 0x7e, PT ;  /* 0x0000007e4200780c */ /* 0x000fe20003f04270 */
[----:B------:R-:W-:-:S12]  /*58410*/  BSSY B3, `(.L_x_3761) ;  /* 0x0000009000037945 */ /* 0x000fd80003800000 */
[----:B------:R-:W-:Y:S05]  /*58420*/  @P0 BRA `(.L_x_3762) ;  /* 0x00000000001c0947 */ /* 0x000fea0003800000 */
.L_x_3763:
[--C-:B------:R-:W-:Y:S02]  /*58430*/  SHF.R.U32.HI R60, RZ, 0x19, R67.reuse ;  /* 0x00000019ff3c7819 */ /* 0x100fe40000011643 */
[C---:B------:R-:W-:Y:S01]  /*58440*/  ISETP.LT.AND P1, PT, R59.reuse, 0xfd, PT ;  /* 0x000000fd3b00780c */ /* 0x040fe20003f21270 */
[----:B------:R-:W-:Y:S01]  /*58450*/  VIADD R59, R59, 0x1 ;  /* 0x000000013b3b7836 */ /* 0x000fe20000000000 */
[----:B------:R-:W-:Y:S02]  /*58460*/  LOP3.LUT R60, R60, 0x1, RZ, 0xc0, !PT ;  /* 0x000000013c3c7812 */ /* 0x000fe400078ec0ff */
[----:B------:R-:W-:Y:S02]  /*58470*/  SHF.R.U32.HI R67, RZ, 0x1, R67 ;  /* 0x00000001ff437819 */ /* 0x000fe40000011643 */
[----:B------:R-:W-:-:S13]  /*58480*/  ISETP.NE.U32.AND P0, PT, R60, 0x1, PT ;  /* 0x000000013c00780c */ /* 0x000fda0003f05070 */
[----:B------:R-:W-:Y:S05]  /*58490*/  @!P0 BRA P1, `(.L_x_3763) ;  /* 0xfffffffc00e48947 */ /* 0x000fea000083ffff */
.L_x_3762:
[----:B------:R-:W-:Y:S05]  /*584a0*/  BSYNC B3 ;  /* 0x0000000000037941 */ /* 0x000fea0003800000 */
.L_x_3761:
[----:B------:R-:W-:-:S13]  /*584b0*/  LOP3.LUT P0, RZ, R67, 0x1000000, RZ, 0xc0, !PT ;  /* 0x0100000043ff7812 */ /* 0x000fda000780c0ff */
[----:B------:R-:W-:Y:S01]  /*584c0*/  @P0 LEA R60, R30, 0x7f800000, 0x1c ;  /* 0x7f8000001e3c0811 */ /* 0x000fe200078ee0ff */
[----:B------:R-:W-:Y:S06]  /*584d0*/  @P0 BRA `(.L_x_3759) ;  /* 0x0000000000300947 */ /* 0x000fec0003800000 */
.L_x_3760:
        /* <DEDUP_REMOVED lines=9> */
.L_x_3752:
[----:B------:R-:W-:Y:S01]  /*58570*/  LEA R60, R30, 0x7f800000, 0x1c ;  /* 0x7f8000001e3c7811 */ /* 0x000fe200078ee0ff */
[----:B------:R-:W-:Y:S06]  /*58580*/  BRA `(.L_x_3759) ;  /* 0x0000000000047947 */ /* 0x000fec0003800000 */
.L_x_3748:
[----:B------:R-:W-:-:S07]  /*58590*/  IMAD.SHL.U32 R60, R30, 0x10000000, RZ ;  /* 0x100000001e3c7824 */ /* 0x000fce00078e00ff */
.L_x_3759:
[----:B------:R-:W-:Y:S05]  /*585a0*/  BSYNC B2 ;  /* 0x0000000000027941 */ /* 0x000fea0003800000 */
.L_x_3747:
        /* <DEDUP_REMOVED lines=20> */
.L_x_3768:
[C---:B------:R-:W-:Y:S01]  /*586f0*/  LOP3.LUT P0, RZ, R59.reuse, 0x3, RZ, 0xc0, !PT ;  /* 0x000000033bff7812 */ /* 0x040fe2000780c0ff */
[----:B------:R-:W-:Y:S02]  /*58700*/  IMAD.SHL.U32 R59, R59, 0x2, RZ ;  /* 0x000000023b3b7824 */ /* 0x000fe400078e00ff */
[----:B------:R-:W-:-:S10]  /*58710*/  VIADD R67, R67, 0xffffffff ;  /* 0xffffffff43437836 */ /* 0x000fd40000000000 */
[----:B------:R-:W-:Y:S05]  /*58720*/  @!P0 BRA `(.L_x_3768) ;  /* 0xfffffffc00f08947 */ /* 0x000fea000383ffff */
[----:B------:R-:W-:Y:S05]  /*58730*/  BSYNC B4 ;  /* 0x0000000000047941 */ /* 0x000fea0003800000 */
.L_x_3767:
[----:B------:R-:W-:Y:S05]  /*58740*/  BSYNC B3 ;  /* 0x0000000000037941 */ /* 0x000fea0003800000 */
.L_x_3766:
        /* <DEDUP_REMOVED lines=31> */
.L_x_3775:
[----:B------:R-:W-:Y:S05]  /*58940*/  BSYNC B4 ;  /* 0x0000000000047941 */ /* 0x000fea0003800000 */
.L_x_3774:
[----:B------:R-:W-:Y:S01]  /*58950*/  IMAD.IADD R66, R67, 0x1, R66 ;  /* 0x0000000143427824 */ /* 0x000fe200078e0242 */
[----:B------:R-:W-:Y:S06]  /*58960*/  BRA `(.L_x_3773) ;  /* 0x0000000000087947 */ /* 0x000fec0003800000 */
.L_x_3772:
[----:B------:R-:W-:-:S05]  /*58970*/  VIADD R66, R67, 0x94 ;  /* 0x0000009443427836 */ /* 0x000fca0000000000 */
[----:B------:R-:W-:-:S07]  /*58980*/  SHF.L.U32 R66, R59, R66, RZ ;  /* 0x000000423b427219 */ /* 0x000fce00000006ff */
.L_x_3773:
[----:B------:R-:W-:Y:S05]  /*58990*/  BSYNC B3 ;  /* 0x0000000000037941 */ /* 0x000fea0003800000 */
.L_x_3771:
[----:B------:R-:W-:Y:S01]  /*589a0*/  LOP3.LUT P0, RZ, R66, 0x1800000, RZ, 0xc0, !PT ;  /* 0x0180000042ff7812 */ /* 0x000fe2000780c0ff */
[----:B------:R-:W-:Y:S01]  /*589b0*/  IMAD.SHL.U32 R30, R30, 0x10000000, RZ ;  /* 0x100000001e1e7824 */ /* 0x000fe200078e00ff */
[----:B------:R-:W-:-:S04]  /*589c0*/  LOP3.LUT R59, R66, 0x7fffff, RZ, 0xc0, !PT ;  /* 0x007fffff423b7812 */ /* 0x000fc800078ec0ff */
[----:B------:R-:W-:-:S07]  /*589d0*/  LOP3.LUT R59, R30, 0xf0000000, R59, 0xe2, !PT ;  /* 0xf00000001e3b7812 */ /* 0x000fce00078ee23b */
[----:B------:R-:W-:Y:S01]  /*589e0*/  @P0 LOP3.LUT R59, R59, 0x800000, RZ, 0xfc, !PT ;  /* 0x008000003b3b0812 */ /* 0x000fe200078efcff */
[----:B------:R-:W-:Y:S06]  /*589f0*/  BRA `(.L_x_3776) ;  /* 0x0000000000787947 */ /* 0x000fec0003800000 */
.L_x_3770:
[C---:B------:R-:W-:Y:S01]  /*58a00*/  LOP3.LUT P0, RZ, R59.reuse, 0x4, RZ, 0xc0, !PT ;  /* 0x000000043bff7812 */ /* 0x040fe2000780c0ff */
[----:B------:R-:W-:Y:S02]  /*58a10*/  IMAD.SHL.U32 R68, R59, 0x400000, RZ ;  /* 0x004000003b447824 */ /* 0x000fe400078e00ff */
[----:B------:R-:W-:-:S10]  /*58a20*/  VIADD R66, R67, 0x7f ;  /* 0x0000007f43427836 */ /* 0x000fd40000000000 */
[----:B------:R-:W-:Y:S05]  /*58a30*/  @!P0 BRA `(.L_x_3777) ;  /* 0x0000000000388947 */ /* 0x000fea0003800000 */
[----:B------:R-:W-:Y:S01]  /*58a40*/  ISETP.GT.AND P0, PT, R67, 0x7e, PT ;  /* 0x0000007e4300780c */ /* 0x000fe20003f04270 */
[----:B------:R-:W-:-:S12]  /*58a50*/  BSSY B3, `(.L_x_3778) ;  /* 0x0000009000037945 */ /* 0x000fd80003800000 */
[----:B------:R-:W-:Y:S05]  /*58a60*/  @P0 BRA `(.L_x_3779) ;  /* 0x00000000001c0947 */ /* 0x000fea0003800000 */
.L_x_3780:
[--C-:B------:R-:W-:Y:S02]  /*58a70*/  SHF.R.U32.HI R59, RZ, 0x19, R68.reuse ;  /* 0x00000019ff3b7819 */ /* 0x100fe40000011644 */
[C---:B------:R-:W-:Y:S01]  /*58a80*/  ISETP.LT.AND P1, PT, R66.reuse, 0xfd, PT ;  /* 0x000000fd4200780c */ /* 0x040fe20003f21270 */
[----:B------:R-:W-:Y:S01]  /*58a90*/  VIADD R66, R66, 0x1 ;  /* 0x0000000142427836 */ /* 0x000fe20000000000 */
[----:B------:R-:W-:Y:S02]  /*58aa0*/  LOP3.LUT R59, R59, 0x1, RZ, 0xc0, !PT ;  /* 0x000000013b3b7812 */ /* 0x000fe400078ec0ff */
[----:B------:R-:W-:Y:S02]  /*58ab0*/  SHF.R.U32.HI R68, RZ, 0x1, R68 ;  /* 0x00000001ff447819 */ /* 0x000fe40000011644 */
[----:B------:R-:W-:-:S13]  /*58ac0*/  ISETP.NE.U32.AND P0, PT, R59, 0x1, PT ;  /* 0x000000013b00780c */ /* 0x000fda0003f05070 */
[----:B------:R-:W-:Y:S05]  /*58ad0*/  @!P0 BRA P1, `(.L_x_3780) ;  /* 0xfffffffc00e48947 */ /* 0x000fea000083ffff */
.L_x_3779:
[----:B------:R-:W-:Y:S05]  /*58ae0*/  BSYNC B3 ;  /* 0x0000000000037941 */ /* 0x000fea0003800000 */
.L_x_3778:
[----:B------:R-:W-:-:S13]  /*58af0*/  LOP3.LUT P0, RZ, R68, 0x1000000, RZ, 0xc0, !PT ;  /* 0x0100000044ff7812 */ /* 0x000fda000780c0ff */
[----:B------:R-:W-:Y:S01]  /*58b00*/  @P0 LEA R59, R30, 0x7f800000, 0x1c ;  /* 0x7f8000001e3b0811 */ /* 0x000fe200078ee0ff */
[----:B------:R-:W-:Y:S06]  /*58b10*/  @P0 BRA `(.L_x_3776) ;  /* 0x0000000000300947 */ /* 0x000fec0003800000 */
.L_x_3777:
        /* <DEDUP_REMOVED lines=9> */
.L_x_3769:
[----:B------:R-:W-:Y:S01]  /*58bb0*/  LEA R59, R30, 0x7f800000, 0x1c ;  /* 0x7f8000001e3b7811 */ /* 0x000fe200078ee0ff */
[----:B------:R-:W-:Y:S06]  /*58bc0*/  BRA `(.L_x_3776) ;  /* 0x0000000000047947 */ /* 0x000fec0003800000 */
.L_x_3765:
[----:B------:R-:W-:-:S07]  /*58bd0*/  IMAD.SHL.U32 R59, R30, 0x10000000, RZ ;  /* 0x100000001e3b7824 */ /* 0x000fce00078e00ff */
.L_x_3776:
[----:B------:R-:W-:Y:S05]  /*58be0*/  BSYNC B2 ;  /* 0x0000000000027941 */ /* 0x000fea0003800000 */
.L_x_3764:
        /* <DEDUP_REMOVED lines=20> */
.L_x_3785:
[C---:B------:R-:W-:Y:S01]  /*58d30*/  LOP3.LUT P0, RZ, R66.reuse, 0x3, RZ, 0xc0, !PT ;  /* 0x0000000342ff7812 */ /* 0x040fe2000780c0ff */
[----:B------:R-:W-:Y:S02]  /*58d40*/  IMAD.SHL.U32 R66, R66, 0x2, RZ ;  /* 0x0000000242427824 */ /* 0x000fe400078e00ff */
[----:B------:R-:W-:-:S10]  /*58d50*/  VIADD R68, R68, 0xffffffff ;  /* 0xffffffff44447836 */ /* 0x000fd40000000000 */
[----:B------:R-:W-:Y:S05]  /*58d60*/  @!P0 BRA `(.L_x_3785) ;  /* 0xfffffffc00f08947 */ /* 0x000fea000383ffff */
[----:B------:R-:W-:Y:S05]  /*58d70*/  BSYNC B4 ;  /* 0x0000000000047941 */ /* 0x000fea0003800000 */
.L_x_3784:
[----:B------:R-:W-:Y:S05]  /*58d80*/  BSYNC B3 ;  /* 0x0000000000037941 */ /* 0x000fea0003800000 */
.L_x_3783:
        /* <DEDUP_REMOVED lines=31> */
.L_x_3792:
[----:B------:R-:W-:Y:S05]  /*58f80*/  BSYNC B4 ;  /* 0x0000000000047941 */ /* 0x000fea0003800000 */
.L_x_3791:
[----:B------:R-:W-:Y:S01]  /*58f90*/  IMAD.IADD R67, R68, 0x1, R67 ;  /* 0x0000000144437824 */ /* 0x000fe200078e0243 */
[----:B------:R-:W-:Y:S06]  /*58fa0*/  BRA `(.L_x_3790) ;  /* 0x0000000000087947 */ /* 0x000fec0003800000 */
.L_x_3789:
[----:B------:R-:W-:-:S05]  /*58fb0*/  VIADD R67, R68, 0x94 ;  /* 0x0000009444437836 */ /* 0x000fca0000000000 */
[----:B------:R-:W-:-:S07]  /*58fc0*/  SHF.L.U32 R67, R66, R67, RZ ;  /* 0x0000004342437219 */ /* 0x000fce00000006ff */
.L_x_3790:
[----:B------:R-:W-:Y:S05]  /*58fd0*/  BSYNC B3 ;  /* 0x0000000000037941 */ /* 0x000fea0003800000 */
.L_x_3788:
[C---:B------:R-:W-:Y:S02]  /*58fe0*/  LOP3.LUT P0, RZ, R67.reuse, 0x1800000, RZ, 0xc0, !PT ;  /* 0x0180000043ff7812 */ /* 0x040fe4000780c0ff */
[----:B------:R-:W-:Y:S01]  /*58ff0*/  LOP3.LUT R66, R67, 0x7fffff, RZ, 0xc0, !PT ;  /* 0x007fffff43427812 */ /* 0x000fe200078ec0ff */
[----:B------:R-:W-:-:S05]  /*59000*/  IMAD.SHL.U32 R67, R30, 0x10000000, RZ ;  /* 0x100000001e437824 */ /* 0x000fca00078e00ff */
[----:B------:R-:W-:-:S05]  /*59010*/  LOP3.LUT R66, R67, 0xf0000000, R66, 0xe2, !PT ;  /* 0xf000000043427812 */ /* 0x000fca00078ee242 */
[----:B------:R-:W-:Y:S01]  /*59020*/  @P0 LOP3.LUT R66, R66, 0x800000, RZ, 0xfc, !PT ;  /* 0x0080000042420812 */ /* 0x000fe200078efcff */
[----:B------:R-:W-:Y:S06]  /*59030*/  BRA `(.L_x_3793) ;  /* 0x0000000000787947 */ /* 0x000fec0003800000 */
.L_x_3787:
[C---:B------:R-:W-:Y:S01]  /*59040*/  LOP3.LUT P0, RZ, R66.reuse, 0x4, RZ, 0xc0, !PT ;  /* 0x0000000442ff7812 */ /* 0x040fe2000780c0ff */
[----:B------:R-:W-:Y:S02]  /*59050*/  IMAD.SHL.U32 R69, R66, 0x400000, RZ ;  /* 0x0040000042457824 */ /* 0x000fe400078e00ff */
[----:B------:R-:W-:-:S10]  /*59060*/  VIADD R67, R68, 0x7f ;  /* 0x0000007f44437836 */ /* 0x000fd40000000000 */
[----:B------:R-:W-:Y:S05]  /*59070*/  @!P0 BRA `(.L_x_3794) ;  /* 0x0000000000388947 */ /* 0x000fea0003800000 */
[----:B------:R-:W-:Y:S01]  /*59080*/  ISETP.GT.AND P0, PT, R68, 0x7e, PT ;  /* 0x0000007e4400780c */ /* 0x000fe20003f04270 */
[----:B------:R-:W-:-:S12]  /*59090*/  BSSY B3, `(.L_x_3795) ;  /* 0x0000009000037945 */ /* 0x000fd80003800000 */
[----:B------:R-:W-:Y:S05]  /*590a0*/  @P0 BRA `(.L_x_3796) ;  /* 0x00000000001c0947 */ /* 0x000fea0003800000 */
.L_x_3797:
[--C-:B------:R-:W-:Y:S02]  /*590b0*/  SHF.R.U32.HI R66, RZ, 0x19, R69.reuse ;  /* 0x00000019ff427819 */ /* 0x100fe40000011645 */
[C---:B------:R-:W-:Y:S01]  /*590c0*/  ISETP.LT.AND P1, PT, R67.reuse, 0xfd, PT ;  /* 0x000000fd4300780c */ /* 0x040fe20003f21270 */
[----:B------:R-:W-:Y:S01]  /*590d0*/  VIADD R67, R67, 0x1 ;  /* 0x0000000143437836 */ /* 0x000fe20000000000 */
[----:B------:R-:W-:Y:S02]  /*590e0*/  LOP3.LUT R66, R66, 0x1, RZ, 0xc0, !PT ;  /* 0x0000000142427812 */ /* 0x000fe400078ec0ff */
[----:B------:R-:W-:Y:S02]  /*590f0*/  SHF.R.U32.HI R69, RZ, 0x1, R69 ;  /* 0x00000001ff457819 */ /* 0x000fe40000011645 */
[----:B------:R-:W-:-:S13]  /*59100*/  ISETP.NE.U32.AND P0, PT, R66, 0x1, PT ;  /* 0x000000014200780c */ /* 0x000fda0003f05070 */
[----:B------:R-:W-:Y:S05]  /*59110*/  @!P0 BRA P1, `(.L_x_3797) ;  /* 0xfffffffc00e48947 */ /* 0x000fea000083ffff */
.L_x_3796:
[----:B------:R-:W-:Y:S05]  /*59120*/  BSYNC B3 ;  /* 0x0000000000037941 */ /* 0x000fea0003800000 */
.L_x_3795:
[----:B------:R-:W-:-:S13]  /*59130*/  LOP3.LUT P0, RZ, R69, 0x1000000, RZ, 0xc0, !PT ;  /* 0x0100000045ff7812 */ /* 0x000fda000780c0ff */
[----:B------:R-:W-:Y:S01]  /*59140*/  @P0 LEA R66, R30, 0x7f800000, 0x1c ;  /* 0x7f8000001e420811 */ /* 0x000fe200078ee0ff */
[----:B------:R-:W-:Y:S06]  /*59150*/  @P0 BRA `(.L_x_3793) ;  /* 0x0000000000300947 */ /* 0x000fec0003800000 */
.L_x_3794:
        /* <DEDUP_REMOVED lines=9> */
.L_x_3786:
[----:B------:R-:W-:Y:S01]  /*591f0*/  LEA R66, R30, 0x7f800000, 0x1c ;  /* 0x7f8000001e427811 */ /* 0x000fe200078ee0ff */
[----:B------:R-:W-:Y:S06]  /*59200*/  BRA `(.L_x_3793) ;  /* 0x0000000000047947 */ /* 0x000fec0003800000 */
.L_x_3782:
[----:B------:R-:W-:-:S07]  /*59210*/  IMAD.SHL.U32 R66, R30, 0x10000000, RZ ;  /* 0x100000001e427824 */ /* 0x000fce00078e00ff */
.L_x_3793:
[----:B------:R-:W-:Y:S05]  /*59220*/  BSYNC B2 ;  /* 0x0000000000027941 */ /* 0x000fea0003800000 */
.L_x_3781:
        /* <DEDUP_REMOVED lines=20> */
.L_x_3802:
[C---:B------:R-:W-:Y:S01]  /*59370*/  LOP3.LUT P0, RZ, R67.reuse, 0x3, RZ, 0xc0, !PT ;  /* 0x0000000343ff7812 */ /* 0x040fe2000780c0ff */
[----:B------:R-:W-:Y:S02]  /*59380*/  IMAD.SHL.U32 R67, R67, 0x2, RZ ;  /* 0x0000000243437824 */ /* 0x000fe400078e00ff */
[----:B------:R-:W-:-:S10]  /*59390*/  VIADD R68, R68, 0xffffffff ;  /* 0xffffffff44447836 */ /* 0x000fd40000000000 */
[----:B------:R-:W-:Y:S05]  /*593a0*/  @!P0 BRA `(.L_x_3802) ;  /* 0xfffffffc00f08947 */ /* 0x000fea000383ffff */
[----:B------:R-:W-:Y:S05]  /*593b0*/  BSYNC B4 ;  /* 0x0000000000047941 */ /* 0x000fea0003800000 */
.L_x_3801:
[----:B------:R-:W-:Y:S05]  /*593c0*/  BSYNC B3 ;  /* 0x0000000000037941 */ /* 0x000fea0003800000 */
.L_x_3800:
        /* <DEDUP_REMOVED lines=31> */
.L_x_3809:
[----:B------:R-:W-:Y:S05]  /*595c0*/  BSYNC B4 ;  /* 0x0000000000047941 */ /* 0x000fea0003800000 */
.L_x_3808:
[----:B------:R-:W-:Y:S01]  /*595d0*/  IMAD.IADD R31, R70, 0x1, R31 ;  /* 0x00000001461f7824 */ /* 0x000fe200078e021f */
[----:B------:R-:W-:Y:S06]  /*595e0*/  BRA `(.L_x_3807) ;  /* 0x0000000000087947 */ /* 0x000fec0003800000 */
.L_x_3806:
[----:B------:R-:W-:-:S05]  /*595f0*/  VIADD R68, R68, 0x94 ;  /* 0x0000009444447836 */ /* 0x000fca0000000000 */
[----:B------:R-:W-:-:S07]  /*59600*/  SHF.L.U32 R31, R67, R68, RZ ;  /* 0x00000044431f7219 */ /* 0x000fce00000006ff */
.L_x_3807:
[----:B------:R-:W-:Y:S05]  /*59610*/  BSYNC B3 ;  /* 0x0000000000037941 */ /* 0x000fea0003800000 */
.L_x_3805:
[C---:B------:R-:W-:Y:S01]  /*59620*/  LOP3.LUT P0, RZ, R31.reuse, 0x1800000, RZ, 0xc0, !PT ;  /* 0x018000001fff7812 */ /* 0x040fe2000780c0ff */
[----:B------:R-:W-:Y:S01]  /*59630*/  IMAD.SHL.U32 R66, R66, 0x10000000, RZ ;  /* 0x1000000042427824 */ /* 0x000fe200078e00ff */
[----:B------:R-:W-:-:S04]  /*59640*/  LOP3.LUT R31, R31, 0x7fffff, RZ, 0xc0, !PT ;  /* 0x007fffff1f1f7812 */ /* 0x000fc800078ec0ff */
[----:B------:R-:W-:-:S07]  /*59650*/  LOP3.LUT R72, R66, 0xf0000000, R31, 0xe2, !PT ;  /* 0xf000000042487812 */ /* 0x000fce00078ee21f */
[----:B------:R-:W-:Y:S01]  /*59660*/  @P0 LOP3.LUT R72, R72, 0x800000, RZ, 0xfc, !PT ;  /* 0x0080000048480812 */ /* 0x000fe200078efcff */
[----:B------:R-:W-:Y:S06]  /*59670*/  BRA `(.L_x_3810) ;  /* 0x0000000000807947 */ /* 0x000fec0003800000 */
.L_x_3804:
[C---:B------:R-:W-:Y:S01]  /*59680*/  LOP3.LUT P0, RZ, R67.reuse, 0x4, RZ, 0xc0, !PT ;  /* 0x0000000443ff7812 */ /* 0x040fe2000780c0ff */
[----:B------:R-:W-:Y:S02]  /*59690*/  IMAD.SHL.U32 R69, R67, 0x400000, RZ ;  /* 0x0040000043457824 */ /* 0x000fe400078e00ff */
[----:B------:R-:W-:-:S10]  /*596a0*/  VIADD R67, R68, 0x7f ;  /* 0x0000007f44437836 */ /* 0x000fd40000000000 */
[----:B------:R-:W-:Y:S05]  /*596b0*/  @!P0 BRA `(.L_x_3811) ;  /* 0x00000000003c8947 */ /* 0x000fea0003800000 */
[----:B------:R-:W-:Y:S01]  /*596c0*/  ISETP.GT.AND P0, PT, R68, 0x7e, PT ;  /* 0x0000007e4400780c */ /* 0x000fe20003f04270 */
[----:B------:R-:W-:-:S12]  /*596d0*/  BSSY B3, `(.L_x_3812) ;  /* 0x0000009000037945 */ /* 0x000fd80003800000 */
[----:B------:R-:W-:Y:S05]  /*596e0*/  @P0 BRA `(.L_x_3813) ;  /* 0x00000000001c0947 */ /* 0x000fea0003800000 */
.L_x_3814:
[--C-:B------:R-:W-:Y:S02]  /*596f0*/  SHF.R.U32.HI R68, RZ, 0x19, R69.reuse ;  /* 0x00000019ff447819 */ /* 0x100fe40000011645 */
[C---:B------:R-:W-:Y:S01]  /*59700*/  ISETP.LT.AND P1, PT, R67.reuse, 0xfd, PT ;  /* 0x000000fd4300780c */ /* 0x040fe20003f21270 */
[----:B------:R-:W-:Y:S01]  /*59710*/  VIADD R67, R67, 0x1 ;  /* 0x0000000143437836 */ /* 0x000fe20000000000 */
[----:B------:R-:W-:Y:S02]  /*59720*/  LOP3.LUT R68, R68, 0x1, RZ, 0xc0, !PT ;  /* 0x0000000144447812 */ /* 0x000fe400078ec0ff */
[----:B------:R-:W-:Y:S02]  /*59730*/  SHF.R.U32.HI R69, RZ, 0x1, R69 ;  /* 0x00000001ff457819 */ /* 0x000fe40000011645 */
[----:B------:R-:W-:-:S13]  /*59740*/  ISETP.NE.U32.AND P0, PT, R68, 0x1, PT ;  /* 0x000000014400780c */ /* 0x000fda0003f05070 */
[----:B------:R-:W-:Y:S05]  /*59750*/  @!P0 BRA P1, `(.L_x_3814) ;  /* 0xfffffffc00e48947 */ /* 0x000fea000083ffff */
.L_x_3813:
[----:B------:R-:W-:Y:S05]  /*59760*/  BSYNC B3 ;  /* 0x0000000000037941 */ /* 0x000fea0003800000 */
.L_x_3812:
[----:B------:R-:W-:-:S13]  /*59770*/  LOP3.LUT P0, RZ, R69, 0x1000000, RZ, 0xc0, !PT ;  /* 0x0100000045ff7812 */ /* 0x000fda000780c0ff */
[----:B------:R-:W-:-:S04]  /*59780*/  @P0 LOP3.LUT R31, R31, 0x80000000, RZ, 0xc0, !PT ;  /* 0x800000001f1f0812 */ /* 0x000fc800078ec0ff */
[----:B------:R-:W-:Y:S01]  /*59790*/  @P0 LOP3.LUT R72, R31, 0x7f800000, RZ, 0xfc, !PT ;  /* 0x7f8000001f480812 */ /* 0x000fe200078efcff */
[----:B------:R-:W-:Y:S06]  /*597a0*/  @P0 BRA `(.L_x_3810) ;  /* 0x0000000000340947 */ /* 0x000fec0003800000 */
.L_x_3811:
        /* <DEDUP_REMOVED lines=9> */
.L_x_3803:
[----:B------:R-:W-:-:S04]  /*59840*/  LOP3.LUT R31, R31, 0x80000000, RZ, 0xc0, !PT ;  /* 0x800000001f1f7812 */ /* 0x000fc800078ec0ff */
[----:B------:R-:W-:Y:S01]  /*59850*/  LOP3.LUT R72, R31, 0x7f800000, RZ, 0xfc, !PT ;  /* 0x7f8000001f487812 */ /* 0x000fe200078efcff */
[----:B------:R-:W-:Y:S06]  /*59860*/  BRA `(.L_x_3810) ;  /* 0x0000000000047947 */ /* 0x000fec0003800000 */
.L_x_3799:
[----:B------:R-:W-:-:S07]  /*59870*/  IMAD.SHL.U32 R72, R66, 0x10000000, RZ ;  /* 0x1000000042487824 */ /* 0x000fce00078e00ff */
.L_x_3810:
[----:B------:R-:W-:Y:S05]  /*59880*/  BSYNC B2 ;  /* 0x0000000000027941 */ /* 0x000fea0003800000 */
.L_x_3798:
        /* <DEDUP_REMOVED lines=16> */
[----:B------:R-:W-:Y:S01]  /*59990*/  IMAD.MOV.U32 R66, RZ, RZ, R68 ;  /* 0x000000ffff427224 */ /* 0x000fe200078e0044 */
[----:B------:R-:W-:Y:S04]  /*599a0*/  BSSY B3, `(.L_x_3817) ;  /* 0x0000009000037945 */ /* 0x000fe80003800000 */
[----:B------:R-:W-:-:S13]  /*599b0*/  LOP3.LUT P0, RZ, R66, 0x2, RZ, 0xc0, !PT ;  /* 0x0000000242ff7812 */ /* 0x000fda000780c0ff */
[----:B------:R-:W-:Y:S05]  /*599c0*/  @P0 BRA `(.L_x_3818) ;  /* 0x0000000000180947 */ /* 0x000fea0003800000 */
[----:B------:R-:W-:Y:S01]  /*599d0*/  BSSY B4, `(.L_x_3818) ;  /* 0x0000005000047945 */ /* 0x000fe20003800000 */
.L_x_3819:
[C---:B------:R-:W-:Y:S01]  /*599e0*/  LOP3.LUT P0, RZ, R66.reuse, 0x3, RZ, 0xc0, !PT ;  /* 0x0000000342ff7812 */ /* 0x040fe2000780c0ff */
[----:B------:R-:W-:Y:S02]  /*599f0*/  IMAD.SHL.U32 R66, R66, 0x2, RZ ;  /* 0x0000000242427824 */ /* 0x000fe400078e00ff */
[----:B------:R-:W-:-:S10]  /*59a00*/  VIADD R67, R67, 0xffffffff ;  /* 0xffffffff43437836 */ /* 0x000fd40000000000 */
[----:B------:R-:W-:Y:S05]  /*59a10*/  @!P0 BRA `(.L_x_3819) ;  /* 0xfffffffc00f08947 */ /* 0x000fea000383ffff */
[----:B------:R-:W-:Y:S05]  /*59a20*/  BSYNC B4 ;  /* 0x0000000000047941 */ /* 0x000fea0003800000 */
.L_x_3818:
[----:B------:R-:W-:Y:S05]  /*59a30*/  BSYNC B3 ;  /* 0x0000000000037941 */ /* 0x000fea0003800000 */
.L_x_3817:
        /* <DEDUP_REMOVED lines=31> */
.L_x_3826:
[----:B------:R-:W-:Y:S05]  /*59c30*/  BSYNC B4 ;  /* 0x0000000000047941 */ /* 0x000fea0003800000 */
.L_x_3825:
[----:B------:R-:W-:Y:S01]  /*59c40*/  IMAD.IADD R68, R69, 0x1, R68 ;  /* 0x0000000145447824 */ /* 0x000fe200078e0244 */
[----:B------:R-:W-:Y:S06]  /*59c50*/  BRA `(.L_x_3824) ;  /* 0x0000000000087947 */ /* 0x000fec0003800000 */
.L_x_3823:
[----:B------:R-:W-:-:S05]  /*59c60*/  VIADD R67, R67, 0x94 ;  /* 0x0000009443437836 */ /* 0x000fca0000000000 */
[----:B------:R-:W-:-:S07]  /*59c70*/  SHF.L.U32 R68, R66, R67, RZ ;  /* 0x0000004342447219 */ /* 0x000fce00000006ff */
.L_x_3824:
[----:B------:R-:W-:Y:S05]  /*59c80*/  BSYNC B3 ;  /* 0x0000000000037941 */ /* 0x000fea0003800000 */
.L_x_3822:
[C---:B------:R-:W-:Y:S01]  /*59c90*/  LOP3.LUT P0, RZ, R68.reuse, 0x1800000, RZ, 0xc0, !PT ;  /* 0x0180000044ff7812 */ /* 0x040fe2000780c0ff */
[----:B------:R-:W-:Y:S01]  /*59ca0*/  IMAD.SHL.U32 R31, R31, 0x10000000, RZ ;  /* 0x100000001f1f7824 */ /* 0x000fe200078e00ff */
[----:B------:R-:W-:-:S04]  /*59cb0*/  LOP3.LUT R68, R68, 0x7fffff, RZ, 0xc0, !PT ;  /* 0x007fffff44447812 */ /* 0x000fc800078ec0ff */
[----:B------:R-:W-:-:S07]  /*59cc0*/  LOP3.LUT R71, R31, 0xf0000000, R68, 0xe2, !PT ;  /* 0xf00000001f477812 */ /* 0x000fce00078ee244 */
[----:B------:R-:W-:Y:S01]  /*59cd0*/  @P0 LOP3.LUT R71, R71, 0x800000, RZ, 0xfc, !PT ;  /* 0x0080000047470812 */ /* 0x000fe200078efcff */
[----:B------:R-:W-:Y:S06]  /*59ce0*/  BRA `(.L_x_3827) ;  /* 0x0000000000787947 */ /* 0x000fec0003800000 */
.L_x_3821:
[C---:B------:R-:W-:Y:S01]  /*59cf0*/  LOP3.LUT P0, RZ, R66.reuse, 0x4, RZ, 0xc0, !PT ;  /* 0x0000000442ff7812 */ /* 0x040fe2000780c0ff */
[----:B------:R-:W-:Y:S02]  /*59d00*/  IMAD.SHL.U32 R68, R66, 0x400000, RZ ;  /* 0x0040000042447824 */ /* 0x000fe400078e00ff */
[----:B------:R-:W-:-:S10]  /*59d10*/  VIADD R66, R67, 0x7f ;  /* 0x0000007f43427836 */ /* 0x000fd40000000000 */
[----:B------:R-:W-:Y:S05]  /*59d20*/  @!P0 BRA `(.L_x_3828) ;  /* 0x0000000000388947 */ /* 0x000fea0003800000 */
[----:B------:R-:W-:Y:S01]  /*59d30*/  ISETP.GT.AND P0, PT, R67, 0x7e, PT ;  /* 0x0000007e4300780c */ /* 0x000fe20003f04270 */
[----:B------:R-:W-:-:S12]  /*59d40*/  BSSY B3, `(.L_x_3829) ;  /* 0x0000009000037945 */ /* 0x000fd80003800000 */
[----:B------:R-:W-:Y:S05]  /*59d50*/  @P0 BRA `(.L_x_3830) ;  /* 0x00000000001c0947 */ /* 0x000fea0003800000 */
.L_x_3831:
[--C-:B------:R-:W-:Y:S02]  /*59d60*/  SHF.R.U32.HI R67, RZ, 0x19, R68.reuse ;  /* 0x00000019ff437819 */ /* 0x100fe40000011644 */
[C---:B------:R-:W-:Y:S01]  /*59d70*/  ISETP.LT.AND P1, PT, R66.reuse, 0xfd, PT ;  /* 0x000000fd4200780c */ /* 0x040fe20003f21270 */
[----:B------:R-:W-:Y:S01]  /*59d80*/  VIADD R66, R66, 0x1 ;  /* 0x0000000142427836 */ /* 0x000fe20000000000 */
[----:B------:R-:W-:Y:S02]  /*59d90*/  LOP3.LUT R67, R67, 0x1, RZ, 0xc0, !PT ;  /* 0x0000000143437812 */ /* 0x000fe400078ec0ff */
[----:B------:R-:W-:Y:S02]  /*59da0*/  SHF.R.U32.HI R68, RZ, 0x1, R68 ;  /* 0x00000001ff447819 */ /* 0x000fe40000011644 */
[----:B------:R-:W-:-:S13]  /*59db0*/  ISETP.NE.U32.AND P0, PT, R67, 0x1, PT ;  /* 0x000000014300780c */ /* 0x000fda0003f05070 */
[----:B------:R-:W-:Y:S05]  /*59dc0*/  @!P0 BRA P1, `(.L_x_3831) ;  /* 0xfffffffc00e48947 */ /* 0x000fea000083ffff */
.L_x_3830:
[----:B------:R-:W-:Y:S05]  /*59dd0*/  BSYNC B3 ;  /* 0x0000000000037941 */ /* 0x000fea0003800000 */
.L_x_3829:
[----:B------:R-:W-:-:S13]  /*59de0*/  LOP3.LUT P0, RZ, R68, 0x1000000, RZ, 0xc0, !PT ;  /* 0x0100000044ff7812 */ /* 0x000fda000780c0ff */
[----:B------:R-:W-:Y:S01]  /*59df0*/  @P0 LEA R71, R31, 0x7f800000, 0x1c ;  /* 0x7f8000001f470811 */ /* 0x000fe200078ee0ff */
[----:B------:R-:W-:Y:S06]  /*59e00*/  @P0 BRA `(.L_x_3827) ;  /* 0x0000000000300947 */ /* 0x000fec0003800000 */
.L_x_3828:
        /* <DEDUP_REMOVED lines=9> */
.L_x_3820:
[----:B------:R-:W-:Y:S01]  /*59ea0*/  LEA R71, R31, 0x7f800000, 0x1c ;  /* 0x7f8000001f477811 */ /* 0x000fe200078ee0ff */
[----:B------:R-:W-:Y:S06]  /*59eb0*/  BRA `(.L_x_3827) ;  /* 0x0000000000047947 */ /* 0x000fec0003800000 */
.L_x_3816:
[----:B------:R-:W-:-:S07]  /*59ec0*/  IMAD.SHL.U32 R71, R31, 0x10000000, RZ ;  /* 0x100000001f477824 */ /* 0x000fce00078e00ff */
.L_x_3827:
[----:B------:R-:W-:Y:S05]  /*59ed0*/  BSYNC B2 ;  /* 0x0000000000027941 */ /* 0x000fea0003800000 */
.L_x_3815:
        /* <DEDUP_REMOVED lines=21> */
.L_x_3836:
[C---:B------:R-:W-:Y:S01]  /*5a030*/  LOP3.LUT P0, RZ, R66.reuse, 0x3, RZ, 0xc0, !PT ;  /* 0x0000000342ff7812 */ /* 0x040fe2000780c0ff */
[----:B------:R-:W-:Y:S02]  /*5a040*/  IMAD.SHL.U32 R66, R66, 0x2, RZ ;  /* 0x0000000242427824 */ /* 0x000fe400078e00ff */
[----:B------:R-:W-:-:S10]  /*5a050*/  VIADD R67, R67, 0xffffffff ;  /* 0xffffffff43437836 */ /* 0x000fd40000000000 */
[----:B------:R-:W-:Y:S05]  /*5a060*/  @!P0 BRA `(.L_x_3836) ;  /* 0xfffffffc00f08947 */ /* 0x000fea000383ffff */
[----:B------:R-:W-:Y:S05]  /*5a070*/  BSYNC B4 ;  /* 0x0000000000047941 */ /* 0x000fea0003800000 */
.L_x_3835:
[----:B------:R-:W-:Y:S05]  /*5a080*/  BSYNC B3 ;  /* 0x0000000000037941 */ /* 0x000fea0003800000 */
.L_x_3834:
        /* <DEDUP_REMOVED lines=31> */
.L_x_3843:
[----:B------:R-:W-:Y:S05]  /*5a280*/  BSYNC B4 ;  /* 0x0000000000047941 */ /* 0x000fea0003800000 */
.L_x_3842:
[----:B------:R-:W-:Y:S01]  /*5a290*/  IMAD.IADD R68, R67, 0x1, R68 ;  /* 0x0000000143447824 */ /* 0x000fe200078e0244 */
[----:B------:R-:W-:Y:S06]  /*5a2a0*/  BRA `(.L_x_3841) ;  /* 0x0000000000087947 */ /* 0x000fec0003800000 */
.L_x_3840:
[----:B------:R-:W-:-:S05]  /*5a2b0*/  VIADD R67, R67, 0x94 ;  /* 0x0000009443437836 */ /* 0x000fca0000000000 */
[----:B------:R-:W-:-:S07]  /*5a2c0*/  SHF.L.U32 R68, R66, R67, RZ ;  /* 0x0000004342447219 */ /* 0x000fce00000006ff */
.L_x_3841:
[----:B------:R-:W-:Y:S05]  /*5a2d0*/  BSYNC B3 ;  /* 0x0000000000037941 */ /* 0x000fea0003800000 */
.L_x_3839:
[C---:B------:R-:W-:Y:S01]  /*5a2e0*/  LOP3.LUT P0, RZ, R68.reuse, 0x1800000, RZ, 0xc0, !PT ;  /* 0x0180000044ff7812 */ /* 0x040fe2000780c0ff */
[----:B------:R-:W-:Y:S01]  /*5a2f0*/  IMAD.SHL.U32 R31, R31, 0x10000000, RZ ;  /* 0x100000001f1f7824 */ /* 0x000fe200078e00ff */
[----:B------:R-:W-:-:S04]  /*5a300*/  LOP3.LUT R68, R68, 0x7fffff, RZ, 0xc0, !PT ;  /* 0x007fffff44447812 */ /* 0x000fc800078ec0ff */
[----:B------:R-:W-:-:S07]  /*5a310*/  LOP3.LUT R70, R31, 0xf0000000, R68, 0xe2, !PT ;  /* 0xf00000001f467812 */ /* 0x000fce00078ee244 */
[----:B------:R-:W-:Y:S01]  /*5a320*/  @P0 LOP3.LUT R70, R70, 0x800000, RZ, 0xfc, !PT ;  /* 0x0080000046460812 */ /* 0x000fe200078efcff */
[----:B------:R-:W-:Y:S06]  /*5a330*/  BRA `(.L_x_3844) ;  /* 0x0000000000787947 */ /* 0x000fec0003800000 */
.L_x_3838:
[C---:B------:R-:W-:Y:S01]  /*5a340*/  LOP3.LUT P0, RZ, R66.reuse, 0x4, RZ, 0xc0, !PT ;  /* 0x0000000442ff7812 */ /* 0x040fe2000780c0ff */
[----:B------:R-:W-:Y:S02]  /*5a350*/  IMAD.SHL.U32 R68, R66, 0x400000, RZ ;  /* 0x0040000042447824 */ /* 0x000fe400078e00ff */
[----:B------:R-:W-:-:S10]  /*5a360*/  VIADD R66, R67, 0x7f ;  /* 0x0000007f43427836 */ /* 0x000fd40000000000 */
[----:B------:R-:W-:Y:S05]  /*5a370*/  @!P0 BRA `(.L_x_3845) ;  /* 0x0000000000388947 */ /* 0x000fea0003800000 */
[----:B------:R-:W-:Y:S01]  /*5a380*/  ISETP.GT.AND P0, PT, R67, 0x7e, PT ;  /* 0x0000007e4300780c */ /* 0x000fe20003f04270 */
[----:B------:R-:W-:-:S12]  /*5a390*/  BSSY B3, `(.L_x_3846) ;  /* 0x0000009000037945 */ /* 0x000fd80003800000 */
[----:B------:R-:W-:Y:S05]  /*5a3a0*/  @P0 BRA `(.L_x_3847) ;  /* 0x00000000001c0947 */ /* 0x000fea0003800000 */
.L_x_3848:
[--C-:B------:R-:W-:Y:S02]  /*5a3b0*/  SHF.R.U32.HI R67, RZ, 0x19, R68.reuse ;  /* 0x00000019ff437819 */ /* 0x100fe40000011644 */
[C---:B------:R-:W-:Y:S01]  /*5a3c0*/  ISETP.LT.AND P1, PT, R66.reuse, 0xfd, PT ;  /* 0x000000fd4200780c */ /* 0x040fe20003f21270 */
[----:B------:R-:W-:Y:S01]  /*5a3d0*/  VIADD R66, R66, 0x1 ;  /* 0x0000000142427836 */ /* 0x000fe20000000000 */
[----:B------:R-:W-:Y:S02]  /*5a3e0*/  LOP3.LUT R67, R67, 0x1, RZ, 0xc0, !PT ;  /* 0x0000000143437812 */ /* 0x000fe400078ec0ff */
[----:B------:R-:W-:Y:S02]  /*5a3f0*/  SHF.R.U32.HI R68, RZ, 0x1, R68 ;  /* 0x00000001ff447819 */ /* 0x000fe40000011644 */
[----:B------:R-:W-:-:S13]  /*5a400*/  ISETP.NE.U32.AND P0, PT, R67, 0x1, PT ;  /* 0x000000014300780c */ /* 0x000fda0003f05070 */
[----:B------:R-:W-:Y:S05]  /*5a410*/  @!P0 BRA P1, `(.L_x_3848) ;  /* 0xfffffffc00e48947 */ /* 0x000fea000083ffff */
.L_x_3847:
[----:B------:R-:W-:Y:S05]  /*5a420*/  BSYNC B3 ;  /* 0x0000000000037941 */ /* 0x000fea0003800000 */
.L_x_3846:
[----:B------:R-:W-:-:S13]  /*5a430*/  LOP3.LUT P0, RZ, R68, 0x1000000, RZ, 0xc0, !PT ;  /* 0x0100000044ff7812 */ /* 0x000fda000780c0ff */
[----:B------:R-:W-:Y:S01]  /*5a440*/  @P0 LEA R70, R31, 0x7f800000, 0x1c ;  /* 0x7f8000001f460811 */ /* 0x000fe200078ee0ff */
[----:B------:R-:W-:Y:S06]  /*5a450*/  @P0 BRA `(.L_x_3844) ;  /* 0x0000000000300947 */ /* 0x000fec0003800000 */
.L_x_3845:
        /* <DEDUP_REMOVED lines=9> */
.L_x_3837:
[----:B------:R-:W-:Y:S01]  /*5a4f0*/  LEA R70, R31, 0x7f800000, 0x1c ;  /* 0x7f8000001f467811 */ /* 0x000fe200078ee0ff */
[----:B------:R-:W-:Y:S06]  /*5a500*/  BRA `(.L_x_3844) ;  /* 0x0000000000047947 */ /* 0x000fec0003800000 */
.L_x_3833:
[----:B------:R-:W-:-:S07]  /*5a510*/  IMAD.SHL.U32 R70, R31, 0x10000000, RZ ;  /* 0x100000001f467824 */ /* 0x000fce00078e00ff */
.L_x_3844:
[----:B------:R-:W-:Y:S05]  /*5a520*/  BSYNC B2 ;  /* 0x0000000000027941 */ /* 0x000fea0003800000 */
.L_x_3832:
        /* <DEDUP_REMOVED lines=21> */
.L_x_3853:
[C---:B------:R-:W-:Y:S01]  /*5a680*/  LOP3.LUT P0, RZ, R66.reuse, 0x3, RZ, 0xc0, !PT ;  /* 0x0000000342ff7812 */ /* 0x040fe2000780c0ff */
[----:B------:R-:W-:Y:S02]  /*5a690*/  IMAD.SHL.U32 R66, R66, 0x2, RZ ;  /* 0x0000000242427824 */ /* 0x000fe400078e00ff */
[----:B------:R-:W-:-:S10]  /*5a6a0*/  VIADD R67, R67, 0xffffffff ;  /* 0xffffffff43437836 */ /* 0x000fd40000000000 */
[----:B------:R-:W-:Y:S05]  /*5a6b0*/  @!P0 BRA `(.L_x_3853) ;  /* 0xfffffffc00f08947 */ /* 0x000fea000383ffff */
[----:B------:R-:W-:Y:S05]  /*5a6c0*/  BSYNC B4 ;  /* 0x0000000000047941 */ /* 0x000fea0003800000 */
.L_x_3852:
[----:B------:R-:W-:Y:S05]  /*5a6d0*/  BSYNC B3 ;  /* 0x0000000000037941 */ /* 0x000fea0003800000 */
.L_x_3851:
        /* <DEDUP_REMOVED lines=31> */
.L_x_3860:
[----:B------:R-:W-:Y:S05]  /*5a8d0*/  BSYNC B4 ;  /* 0x0000000000047941 */ /* 0x000fea0003800000 */
.L_x_3859:
[----:B------:R-:W-:Y:S01]  /*5a8e0*/  IMAD.IADD R68, R74, 0x1, R67 ;  /* 0x000000014a447824 */ /* 0x000fe200078e0243 */
[----:B------:R-:W-:Y:S06]  /*5a8f0*/  BRA `(.L_x_3858) ;  /* 0x0000000000087947 */ /* 0x000fec0003800000 */
.L_x_3857:
[----:B------:R-:W-:-:S05]  /*5a900*/  VIADD R67, R67, 0x94 ;  /* 0x0000009443437836 */ /* 0x000fca0000000000 */
[----:B------:R-:W-:-:S07]  /*5a910*/  SHF.L.U32 R68, R66, R67, RZ ;  /* 0x0000004342447219 */ /* 0x000fce00000006ff */
.L_x_3858:
[----:B------:R-:W-:Y:S05]  /*5a920*/  BSYNC B3 ;  /* 0x0000000000037941 */ /* 0x000fea0003800000 */
.L_x_3856:
[C---:B------:R-:W-:Y:S01]  /*5a930*/  LOP3.LUT P0, RZ, R68.reuse, 0x1800000, RZ, 0xc0, !PT ;  /* 0x0180000044ff7812 */ /* 0x040fe2000780c0ff */
[----:B------:R-:W-:Y:S01]  /*5a940*/  IMAD.SHL.U32 R31, R31, 0x10000000, RZ ;  /* 0x100000001f1f7824 */ /* 0x000fe200078e00ff */
[----:B------:R-:W-:-:S04]  /*5a950*/  LOP3.LUT R68, R68, 0x7fffff, RZ, 0xc0, !PT ;  /* 0x007fffff44447812 */ /* 0x000fc800078ec0ff */
[----:B------:R-:W-:-:S07]  /*5a960*/  LOP3.LUT R69, R31, 0xf0000000, R68, 0xe2, !PT ;  /* 0xf00000001f457812 */ /* 0x000fce00078ee244 */
[----:B------:R-:W-:Y:S01]  /*5a970*/  @P0 LOP3.LUT R69, R69, 0x800000, RZ, 0xfc, !PT ;  /* 0x0080000045450812 */ /* 0x000fe200078efcff */
[----:B------:R-:W-:Y:S06]  /*5a980*/  BRA `(.L_x_3861) ;  /* 0x0000000000787947 */ /* 0x000fec0003800000 */
.L_x_3855:
[C---:B------:R-:W-:Y:S01]  /*5a990*/  LOP3.LUT P0, RZ, R66.reuse, 0x4, RZ, 0xc0, !PT ;  /* 0x0000000442ff7812 */ /* 0x040fe2000780c0ff */
[----:B------:R-:W-:Y:S02]  /*5a9a0*/  IMAD.SHL.U32 R68, R66, 0x400000, RZ ;  /* 0x0040000042447824 */ /* 0x000fe400078e00ff */
[----:B------:R-:W-:-:S10]  /*5a9b0*/  VIADD R66, R67, 0x7f ;  /* 0x0000007f43427836 */ /* 0x000fd40000000000 */
[----:B------:R-:W-:Y:S05]  /*5a9c0*/  @!P0 BRA `(.L_x_3862) ;  /* 0x0000000000388947 */ /* 0x000fea0003800000 */
[----:B------:R-:W-:Y:S01]  /*5a9d0*/  ISETP.GT.AND P0, PT, R67, 0x7e, PT ;  /* 0x0000007e4300780c */ /* 0x000fe20003f04270 */
[----:B------:R-:W-:-:S12]  /*5a9e0*/  BSSY B3, `(.L_x_3863) ;  /* 0x0000009000037945 */ /* 0x000fd80003800000 */
[----:B------:R-:W-:Y:S05]  /*5a9f0*/  @P0 BRA `(.L_x_3864) ;  /* 0x00000000001c0947 */ /* 0x000fea0003800000 */
.L_x_3865:
[--C-:B------:R-:W-:Y:S02]  /*5aa00*/  SHF.R.U32.HI R67, RZ, 0x19, R68.reuse ;  /* 0x00000019ff437819 */ /* 0x100fe40000011644 */
[C---:B------:R-:W-:Y:S01]  /*5aa10*/  ISETP.LT.AND P1, PT, R66.reuse, 0xfd, PT ;  /* 0x000000fd4200780c */ /* 0x040fe20003f21270 */
[----:B------:R-:W-:Y:S01]  /*5aa20*/  VIADD R66, R66, 0x1 ;  /* 0x0000000142427836 */ /* 0x000fe20000000000 */
[----:B------:R-:W-:Y:S02]  /*5aa30*/  LOP3.LUT R67, R67, 0x1, RZ, 0xc0, !PT ;  /* 0x0000000143437812 */ /* 0x000fe400078ec0ff */
[----:B------:R-:W-:Y:S02]  /*5aa40*/  SHF.R.U32.HI R68, RZ, 0x1, R68 ;  /* 0x00000001ff447819 */ /* 0x000fe40000011644 */
[----:B------:R-:W-:-:S13]  /*5aa50*/  ISETP.NE.U32.AND P0, PT, R67, 0x1, PT ;  /* 0x000000014300780c */ /* 0x000fda0003f05070 */
[----:B------:R-:W-:Y:S05]  /*5aa60*/  @!P0 BRA P1, `(.L_x_3865) ;  /* 0xfffffffc00e48947 */ /* 0x000fea000083ffff */
.L_x_3864:
[----:B------:R-:W-:Y:S05]  /*5aa70*/  BSYNC B3 ;  /* 0x0000000000037941 */ /* 0x000fea0003800000 */
.L_x_3863:
[----:B------:R-:W-:-:S13]  /*5aa80*/  LOP3.LUT P0, RZ, R68, 0x1000000, RZ, 0xc0, !PT ;  /* 0x0100000044ff7812 */ /* 0x000fda000780c0ff */
[----:B------:R-:W-:Y:S01]  /*5aa90*/  @P0 LEA R69, R31, 0x7f800000, 0x1c ;  /* 0x7f8000001f450811 */ /* 0x000fe200078ee0ff */
[----:B------:R-:W-:Y:S06]  /*5aaa0*/  @P0 BRA `(.L_x_3861) ;  /* 0x0000000000300947 */ /* 0x000fec0003800000 */
.L_x_3862:
        /* <DEDUP_REMOVED lines=9> */
.L_x_3854:
[----:B------:R-:W-:Y:S01]  /*5ab40*/  LEA R69, R31, 0x7f800000, 0x1c ;  /* 0x7f8000001f457811 */ /* 0x000fe200078ee0ff */
[----:B------:R-:W-:Y:S06]  /*5ab50*/  BRA `(.L_x_3861) ;  /* 0x0000000000047947 */ /* 0x000fec0003800000 */
.L_x_3850:
[----:B------:R-:W-:-:S07]  /*5ab60*/  IMAD.SHL.U32 R69, R31, 0x10000000, RZ ;  /* 0x100000001f457824 */ /* 0x000fce00078e00ff */
.L_x_3861:
[----:B------:R-:W-:Y:S05]  /*5ab70*/  BSYNC B2 ;  /* 0x0000000000027941 */ /* 0x000fea0003800000 */
.L_x_3849:
        /* <DEDUP_REMOVED lines=21> */
.L_x_3870:
[C---:B------:R-:W-:Y:S01]  /*5acd0*/  LOP3.LUT P0, RZ, R66.reuse, 0x3, RZ, 0xc0, !PT ;  /* 0x0000000342ff7812 */ /* 0x040fe2000780c0ff */
[----:B------:R-:W-:Y:S02]  /*5ace0*/  IMAD.SHL.U32 R66, R66, 0x2, RZ ;  /* 0x0000000242427824 */ /* 0x000fe400078e00ff */
[----:B------:R-:W-:-:S10]  /*5acf0*/  VIADD R67, R67, 0xffffffff ;  /* 0xffffffff43437836 */ /* 0x000fd40000000000 */
[----:B------:R-:W-:Y:S05]  /*5ad00*/  @!P0 BRA `(.L_x_3870) ;  /* 0xfffffffc00f08947 */ /* 0x000fea000383ffff */
[----:B------:R-:W-:Y:S05]  /*5ad10*/  BSYNC B4 ;  /* 0x0000000000047941 */ /* 0x000fea0003800000 */
.L_x_3869:
[----:B------:R-:W-:Y:S05]  /*5ad20*/  BSYNC B3 ;  /* 0x0000000000037941 */ /* 0x000fea0003800000 */
.L_x_3868:
        /* <DEDUP_REMOVED lines=31> */
.L_x_3877:
[----:B------:R-:W-:Y:S05]  /*5af20*/  BSYNC B4 ;  /* 0x0000000000047941 */ /* 0x000fea0003800000 */
.L_x_3876:
[----:B------:R-:W-:Y:S01]  /*5af30*/  IMAD.IADD R68, R74, 0x1, R67 ;  /* 0x000000014a447824 */ /* 0x000fe200078e0243 */
[----:B------:R-:W-:Y:S06]  /*5af40*/  BRA `(.L_x_3875) ;  /* 0x0000000000087947 */ /* 0x000fec0003800000 */
.L_x_3874:
[----:B------:R-:W-:-:S05]  /*5af50*/  VIADD R67, R67, 0x94 ;  /* 0x0000009443437836 */ /* 0x000fca0000000000 */
[----:B------:R-:W-:-:S07]  /*5af60*/  SHF.L.U32 R68, R66, R67, RZ ;  /* 0x0000004342447219 */ /* 0x000fce00000006ff */
.L_x_3875:
[----:B------:R-:W-:Y:S05]  /*5af70*/  BSYNC B3 ;  /* 0x0000000000037941 */ /* 0x000fea0003800000 */
.L_x_3873:
[C---:B------:R-:W-:Y:S01]  /*5af80*/  LOP3.LUT P0, RZ, R68.reuse, 0x1800000, RZ, 0xc0, !PT ;  /* 0x0180000044ff7812 */ /* 0x040fe2000780c0ff */
[----:B------:R-:W-:Y:S01]  /*5af90*/  IMAD.SHL.U32 R31, R31, 0x10000000, RZ ;  /* 0x100000001f1f7824 */ /* 0x000fe200078e00ff */
[----:B------:R-:W-:-:S04]  /*5afa0*/  LOP3.LUT R68, R68, 0x7fffff, RZ, 0xc0, !PT ;  /* 0x007fffff44447812 */ /* 0x000fc800078ec0ff */
[----:B------:R-:W-:-:S07]  /*5afb0*/  LOP3.LUT R68, R31, 0xf0000000, R68, 0xe2, !PT ;  /* 0xf00000001f447812 */ /* 0x000fce00078ee244 */
[----:B------:R-:W-:Y:S01]  /*5afc0*/  @P0 LOP3.LUT R68, R68, 0x800000, RZ, 0xfc, !PT ;  /* 0x0080000044440812 */ /* 0x000fe200078efcff */
[----:B------:R-:W-:Y:S06]  /*5afd0*/  BRA `(.L_x_3878) ;  /* 0x0000000000787947 */ /* 0x000fec0003800000 */
.L_x_3872:
[C---:B------:R-:W-:Y:S01]  /*5afe0*/  LOP3.LUT P0, RZ, R66.reuse, 0x4, RZ, 0xc0, !PT ;  /* 0x0000000442ff7812 */ /* 0x040fe2000780c0ff */
[----:B------:R-:W-:Y:S02]  /*5aff0*/  IMAD.SHL.U32 R73, R66, 0x400000, RZ ;  /* 0x0040000042497824 */ /* 0x000fe400078e00ff */
[----:B------:R-:W-:-:S10]  /*5b000*/  VIADD R66, R67, 0x7f ;  /* 0x0000007f43427836 */ /* 0x000fd40000000000 */
[----:B------:R-:W-:Y:S05]  /*5b010*/  @!P0 BRA `(.L_x_3879) ;  /* 0x0000000000388947 */ /* 0x000fea0003800000 */
[----:B------:R-:W-:Y:S01]  /*5b020*/  ISETP.GT.AND P0, PT, R67, 0x7e, PT ;  /* 0x0000007e4300780c */ /* 0x000fe20003f04270 */
[----:B------:R-:W-:-:S12]  /*5b030*/  BSSY B3, `(.L_x_3880) ;  /* 0x0000009000037945 */ /* 0x000fd80003800000 */
[----:B------:R-:W-:Y:S05]  /*5b040*/  @P0 BRA `(.L_x_3881) ;  /* 0x00000000001c0947 */ /* 0x000fea0003800000 */
.L_x_3882:
[--C-:B------:R-:W-:Y:S02]  /*5b050*/  SHF.R.U32.HI R67, RZ, 0x19, R73.reuse ;  /* 0x00000019ff437819 */ /* 0x100fe40000011649 */
[C---:B------:R-:W-:Y:S01]  /*5b060*/  ISETP.LT.AND P1, PT, R66.reuse, 0xfd, PT ;  /* 0x000000fd4200780c */ /* 0x040fe20003f21270 */
[----:B------:R-:W-:Y:S01]  /*5b070*/  VIADD R66, R66, 0x1 ;  /* 0x0000000142427836 */ /* 0x000fe20000000000 */
[----:B------:R-:W-:Y:S02]  /*5b080*/  LOP3.LUT R67, R67, 0x1, RZ, 0xc0, !PT ;  /* 0x0000000143437812 */ /* 0x000fe400078ec0ff */
[----:B------:R-:W-:Y:S02]  /*5b090*/  SHF.R.U32.HI R73, RZ, 0x1, R73 ;  /* 0x00000001ff497819 */ /* 0x000fe40000011649 */
[----:B------:R-:W-:-:S13]  /*5b0a0*/  ISETP.NE.U32.AND P0, PT, R67, 0x1, PT ;  /* 0x000000014300780c */ /* 0x000fda0003f05070 */
[----:B------:R-:W-:Y:S05]  /*5b0b0*/  @!P0 BRA P1, `(.L_x_3882) ;  /* 0xfffffffc00e48947 */ /* 0x000fea000083ffff */
.L_x_3881:
[----:B------:R-:W-:Y:S05]  /*5b0c0*/  BSYNC B3 ;  /* 0x0000000000037941 */ /* 0x000fea0003800000 */
.L_x_3880:
[----:B------:R-:W-:-:S13]  /*5b0d0*/  LOP3.LUT P0, RZ, R73, 0x1000000, RZ, 0xc0, !PT ;  /* 0x0100000049ff7812 */ /* 0x000fda000780c0ff */
[----:B------:R-:W-:Y:S01]  /*5b0e0*/  @P0 LEA R68, R31, 0x7f800000, 0x1c ;  /* 0x7f8000001f440811 */ /* 0x000fe200078ee0ff */
[----:B------:R-:W-:Y:S06]  /*5b0f0*/  @P0 BRA `(.L_x_3878) ;  /* 0x0000000000300947 */ /* 0x000fec0003800000 */
.L_x_3879:
        /* <DEDUP_REMOVED lines=9> */
.L_x_3871:
[----:B------:R-:W-:Y:S01]  /*5b190*/  LEA R68, R31, 0x7f800000, 0x1c ;  /* 0x7f8000001f447811 */ /* 0x000fe200078ee0ff */
[----:B------:R-:W-:Y:S06]  /*5b1a0*/  BRA `(.L_x_3878) ;  /* 0x0000000000047947 */ /* 0x000fec0003800000 */
.L_x_3867:
[----:B------:R-:W-:-:S07]  /*5b1b0*/  IMAD.SHL.U32 R68, R31, 0x10000000, RZ ;  /* 0x100000001f447824 */ /* 0x000fce00078e00ff */
.L_x_3878:
[----:B------:R-:W-:Y:S05]  /*5b1c0*/  BSYNC B2 ;  /* 0x0000000000027941 */ /* 0x000fea0003800000 */
.L_x_3866:
        /* <DEDUP_REMOVED lines=19> */
.L_x_3887:
[C---:B------:R-:W-:Y:S01]  /*5b300*/  LOP3.LUT P0, RZ, R67.reuse, 0x3, RZ, 0xc0, !PT ;  /* 0x0000000343ff7812 */ /* 0x040fe2000780c0ff */
[----:B------:R-:W-:Y:S02]  /*5b310*/  IMAD.SHL.U32 R67, R67, 0x2, RZ ;  /* 0x0000000243437824 */ /* 0x000fe400078e00ff */
[----:B------:R-:W-:-:S10]  /*5b320*/  VIADD R66, R66, 0xffffffff ;  /* 0xffffffff42427836 */ /* 0x000fd40000000000 */
[----:B------:R-:W-:Y:S05]  /*5b330*/  @!P0 BRA `(.L_x_3887) ;  /* 0xfffffffc00f08947 */ /* 0x000fea000383ffff */
[----:B------:R-:W-:Y:S05]  /*5b340*/  BSYNC B4 ;  /* 0x0000000000047941 */ /* 0x000fea0003800000 */
.L_x_3886:
[----:B------:R-:W-:Y:S05]  /*5b350*/  BSYNC B3 ;  /* 0x0000000000037941 */ /* 0x000fea0003800000 */
.L_x_3885:
        /* <DEDUP_REMOVED lines=31> */
.L_x_3894:
[----:B------:R-:W-:Y:S05]  /*5b550*/  BSYNC B4 ;  /* 0x0000000000047941 */ /* 0x000fea0003800000 */
.L_x_3893:
[----:B------:R-:W-:Y:S01]  /*5b560*/  IMAD.IADD R73, R77, 0x1, R66 ;  /* 0x000000014d497824 */ /* 0x000fe200078e0242 */
[----:B------:R-:W-:Y:S06]  /*5b570*/  BRA `(.L_x_3892) ;  /* 0x0000000000087947 */ /* 0x000fec0003800000 */
.L_x_3891:
[----:B------:R-:W-:-:S05]  /*5b580*/  VIADD R66, R66, 0x94 ;  /* 0x0000009442427836 */ /* 0x000fca0000000000 */
[----:B------:R-:W-:-:S07]  /*5b590*/  SHF.L.U32 R73, R67, R66, RZ ;  /* 0x0000004243497219 */ /* 0x000fce00000006ff */
.L_x_3892:
[----:B------:R-:W-:Y:S05]  /*5b5a0*/  BSYNC B3 ;  /* 0x0000000000037941 */ /* 0x000fea0003800000 */
.L_x_3890:
[----:B------:R-:W-:Y:S01]  /*5b5b0*/  LOP3.LUT P0, RZ, R73, 0x1800000, RZ, 0xc0, !PT ;  /* 0x0180000049ff7812 */ /* 0x000fe2000780c0ff */
[----:B------:R-:W-:Y:S01]  /*5b5c0*/  IMAD.SHL.U32 R66, R31, 0x10000000, RZ ;  /* 0x100000001f427824 */ /* 0x000fe200078e00ff */
[----:B------:R-:W-:-:S04]  /*5b5d0*/  LOP3.LUT R67, R73, 0x7fffff, RZ, 0xc0, !PT ;  /* 0x007fffff49437812 */ /* 0x000fc800078ec0ff */
[----:B------:R-:W-:-:S07]  /*5b5e0*/  LOP3.LUT R67, R66, 0xf0000000, R67, 0xe2, !PT ;  /* 0xf000000042437812 */ /* 0x000fce00078ee243 */
[----:B------:R-:W-:Y:S01]  /*5b5f0*/  @P0 LOP3.LUT R67, R67, 0x800000, RZ, 0xfc, !PT ;  /* 0x0080000043430812 */ /* 0x000fe200078efcff */
[----:B------:R-:W-:Y:S06]  /*5b600*/  BRA `(.L_x_3895) ;  /* 0x0000000000787947 */ /* 0x000fec0003800000 */
.L_x_3889:
[C---:B------:R-:W-:Y:S01]  /*5b610*/  LOP3.LUT P0, RZ, R67.reuse, 0x4, RZ, 0xc0, !PT ;  /* 0x0000000443ff7812 */ /* 0x040fe2000780c0ff */
[----:B------:R-:W-:Y:S02]  /*5b620*/  IMAD.SHL.U32 R74, R67, 0x400000, RZ ;  /* 0x00400000434a7824 */ /* 0x000fe400078e00ff */
[----:B------:R-:W-:-:S10]  /*5b630*/  VIADD R73, R66, 0x7f ;  /* 0x0000007f42497836 */ /* 0x000fd40000000000 */
[----:B------:R-:W-:Y:S05]  /*5b640*/  @!P0 BRA `(.L_x_3896) ;  /* 0x0000000000388947 */ /* 0x000fea0003800000 */
[----:B------:R-:W-:Y:S01]  /*5b650*/  ISETP.GT.AND P0, PT, R66, 0x7e, PT ;  /* 0x0000007e4200780c */ /* 0x000fe20003f04270 */
[----:B------:R-:W-:-:S12]  /*5b660*/  BSSY B3, `(.L_x_3897) ;  /* 0x0000009000037945 */ /* 0x000fd80003800000 */
[----:B------:R-:W-:Y:S05]  /*5b670*/  @P0 BRA `(.L_x_3898) ;  /* 0x00000000001c0947 */ /* 0x000fea0003800000 */
.L_x_3899:
[--C-:B------:R-:W-:Y:S02]  /*5b680*/  SHF.R.U32.HI R66, RZ, 0x19, R74.reuse ;  /* 0x00000019ff427819 */ /* 0x100fe4000001164a */
[C---:B------:R-:W-:Y:S01]  /*5b690*/  ISETP.LT.AND P1, PT, R73.reuse, 0xfd, PT ;  /* 0x000000fd4900780c */ /* 0x040fe20003f21270 */
[----:B------:R-:W-:Y:S01]  /*5b6a0*/  VIADD R73, R73, 0x1 ;  /* 0x0000000149497836 */ /* 0x000fe20000000000 */
[----:B------:R-:W-:Y:S02]  /*5b6b0*/  LOP3.LUT R66, R66, 0x1, RZ, 0xc0, !PT ;  /* 0x0000000142427812 */ /* 0x000fe400078ec0ff */
[----:B------:R-:W-:Y:S02]  /*5b6c0*/  SHF.R.U32.HI R74, RZ, 0x1, R74 ;  /* 0x00000001ff4a7819 */ /* 0x000fe4000001164a */
[----:B------:R-:W-:-:S13]  /*5b6d0*/  ISETP.NE.U32.AND P0, PT, R66, 0x1, PT ;  /* 0x000000014200780c */ /* 0x000fda0003f05070 */
[----:B------:R-:W-:Y:S05]  /*5b6e0*/  @!P0 BRA P1, `(.L_x_3899) ;  /* 0xfffffffc00e48947 */ /* 0x000fea000083ffff */
.L_x_3898:
[----:B------:R-:W-:Y:S05]  /*5b6f0*/  BSYNC B3 ;  /* 0x0000000000037941 */ /* 0x000fea0003800000 */
.L_x_3897:
[----:B------:R-:W-:-:S13]  /*5b700*/  LOP3.LUT P0, RZ, R74, 0x1000000, RZ, 0xc0, !PT ;  /* 0x010000004aff7812 */ /* 0x000fda000780c0ff */
[----:B------:R-:W-:Y:S01]  /*5b710*/  @P0 LEA R67, R31, 0x7f800000, 0x1c ;  /* 0x7f8000001f430811 */ /* 0x000fe200078ee0ff */
[----:B------:R-:W-:Y:S06]  /*5b720*/  @P0 BRA `(.L_x_3895) ;  /* 0x0000000000300947 */ /* 0x000fec0003800000 */
.L_x_3896:
        /* <DEDUP_REMOVED lines=9> */
.L_x_3888:
[----:B------:R-:W-:Y:S01]  /*5b7c0*/  LEA R67, R31, 0x7f800000, 0x1c ;  /* 0x7f8000001f437811 */ /* 0x000fe200078ee0ff */
[----:B------:R-:W-:Y:S06]  /*5b7d0*/  BRA `(.L_x_3895) ;  /* 0x0000000000047947 */ /* 0x000fec0003800000 */
.L_x_3884:
[----:B------:R-:W-:-:S07]  /*5b7e0*/  IMAD.SHL.U32 R67, R31, 0x10000000, RZ ;  /* 0x100000001f437824 */ /* 0x000fce00078e00ff */
.L_x_3895:
[----:B------:R-:W-:Y:S05]  /*5b7f0*/  BSYNC B2 ;  /* 0x0000000000027941 */ /* 0x000fea0003800000 */
.L_x_3883:
        /* <DEDUP_REMOVED lines=19> */
.L_x_3904:
[C---:B------:R-:W-:Y:S01]  /*5b930*/  LOP3.LUT P0, RZ, R73.reuse, 0x3, RZ, 0xc0, !PT ;  /* 0x0000000349ff7812 */ /* 0x040fe2000780c0ff */
[----:B------:R-:W-:Y:S02]  /*5b940*/  IMAD.SHL.U32 R73, R73, 0x2, RZ ;  /* 0x0000000249497824 */ /* 0x000fe400078e00ff */
[----:B------:R-:W-:-:S10]  /*5b950*/  VIADD R66, R66, 0xffffffff ;  /* 0xffffffff42427836 */ /* 0x000fd40000000000 */
[----:B------:R-:W-:Y:S05]  /*5b960*/  @!P0 BRA `(.L_x_3904) ;  /* 0xfffffffc00f08947 */ /* 0x000fea000383ffff */
[----:B------:R-:W-:Y:S05]  /*5b970*/  BSYNC B4 ;  /* 0x0000000000047941 */ /* 0x000fea0003800000 */
.L_x_3903:
[----:B------:R-:W-:Y:S05]  /*5b980*/  BSYNC B3 ;  /* 0x0000000000037941 */ /* 0x000fea0003800000 */
.L_x_3902:
        /* <DEDUP_REMOVED lines=31> */
.L_x_3911:
[----:B------:R-:W-:Y:S05]  /*5bb80*/  BSYNC B4 ;  /* 0x0000000000047941 */ /* 0x000fea0003800000 */
.L_x_3910:
[----:B------:R-:W-:Y:S01]  /*5bb90*/  IMAD.IADD R74, R66, 0x1, R77 ;  /* 0x00000001424a7824 */ /* 0x000fe200078e024d */
[----:B------:R-:W-:Y:S06]  /*5bba0*/  BRA `(.L_x_3909) ;  /* 0x0000000000087947 */ /* 0x000fec0003800000 */
.L_x_3908:
[----:B------:R-:W-:-:S05]  /*5bbb0*/  VIADD R66, R66, 0x94 ;  /* 0x0000009442427836 */ /* 0x000fca0000000000 */
[----:B------:R-:W-:-:S07]  /*5bbc0*/  SHF.L.U32 R74, R73, R66, RZ ;  /* 0x00000042494a7219 */ /* 0x000fce00000006ff */
.L_x_3909:
[----:B------:R-:W-:Y:S05]  /*5bbd0*/  BSYNC B3 ;  /* 0x0000000000037941 */ /* 0x000fea0003800000 */
.L_x_3907:
[C---:B------:R-:W-:Y:S01]  /*5bbe0*/  LOP3.LUT P0, RZ, R74.reuse, 0x1800000, RZ, 0xc0, !PT ;  /* 0x018000004aff7812 */ /* 0x040fe2000780c0ff */
[----:B------:R-:W-:Y:S01]  /*5bbf0*/  IMAD.SHL.U32 R31, R31, 0x10000000, RZ ;  /* 0x100000001f1f7824 */ /* 0x000fe200078e00ff */
[----:B------:R-:W-:-:S04]  /*5bc00*/  LOP3.LUT R66, R74, 0x7fffff, RZ, 0xc0, !PT ;  /* 0x007fffff4a427812 */ /* 0x000fc800078ec0ff */
[----:B------:R-:W-:-:S07]  /*5bc10*/  LOP3.LUT R66, R31, 0xf0000000, R66, 0xe2, !PT ;  /* 0xf00000001f427812 */ /* 0x000fce00078ee242 */
[----:B------:R-:W-:Y:S01]  /*5bc20*/  @P0 LOP3.LUT R66, R66, 0x800000, RZ, 0xfc, !PT ;  /* 0x0080000042420812 */ /* 0x000fe200078efcff */
[----:B------:R-:W-:Y:S06]  /*5bc30*/  BRA `(.L_x_3912) ;  /* 0x0000000000787947 */ /* 0x000fec0003800000 */
.L_x_3906:
[C---:B------:R-:W-:Y:S01]  /*5bc40*/  LOP3.LUT P0, RZ, R73.reuse, 0x4, RZ, 0xc0, !PT ;  /* 0x0000000449ff7812 */ /* 0x040fe2000780c0ff */
[----:B------:R-:W-:Y:S02]  /*5bc50*/  IMAD.SHL.U32 R74, R73, 0x400000, RZ ;  /* 0x00400000494a7824 */ /* 0x000fe400078e00ff */
[----:B------:R-:W-:-:S10]  /*5bc60*/  VIADD R73, R66, 0x7f ;  /* 0x0000007f42497836 */ /* 0x000fd40000000000 */
[----:B------:R-:W-:Y:S05]  /*5bc70*/  @!P0 BRA `(.L_x_3913) ;  /* 0x0000000000388947 */ /* 0x000fea0003800000 */
[----:B------:R-:W-:Y:S01]  /*5bc80*/  ISETP.GT.AND P0, PT, R66, 0x7e, PT ;  /* 0x0000007e4200780c */ /* 0x000fe20003f04270 */
[----:B------:R-:W-:-:S12]  /*5bc90*/  BSSY B3, `(.L_x_3914) ;  /* 0x0000009000037945 */ /* 0x000fd80003800000 */
[----:B------:R-:W-:Y:S05]  /*5bca0*/  @P0 BRA `(.L_x_3915) ;  /* 0x00000000001c0947 */ /* 0x000fea0003800000 */
.L_x_3916:
[--C-:B------:R-:W-:Y:S02]  /*5bcb0*/  SHF.R.U32.HI R66, RZ, 0x19, R74.reuse ;  /* 0x00000019ff427819 */ /* 0x100fe4000001164a */
[C---:B------:R-:W-:Y:S01]  /*5bcc0*/  ISETP.LT.AND P1, PT, R73.reuse, 0xfd, PT ;  /* 0x000000fd4900780c */ /* 0x040fe20003f21270 */
[----:B------:R-:W-:Y:S01]  /*5bcd0*/  VIADD R73, R73, 0x1 ;  /* 0x0000000149497836 */ /* 0x000fe20000000000 */
[----:B------:R-:W-:Y:S02]  /*5bce0*/  LOP3.LUT R66, R66, 0x1, RZ, 0xc0, !PT ;  /* 0x0000000142427812 */ /* 0x000fe400078ec0ff */
[----:B------:R-:W-:Y:S02]  /*5bcf0*/  SHF.R.U32.HI R74, RZ, 0x1, R74 ;  /* 0x00000001ff4a7819 */ /* 0x000fe4000001164a */
[----:B------:R-:W-:-:S13]  /*5bd00*/  ISETP.NE.U32.AND P0, PT, R66, 0x1, PT ;  /* 0x000000014200780c */ /* 0x000fda0003f05070 */
[----:B------:R-:W-:Y:S05]  /*5bd10*/  @!P0 BRA P1, `(.L_x_3916) ;  /* 0xfffffffc00e48947 */ /* 0x000fea000083ffff */
.L_x_3915:
[----:B------:R-:W-:Y:S05]  /*5bd20*/  BSYNC B3 ;  /* 0x0000000000037941 */ /* 0x000fea0003800000 */
.L_x_3914:
[----:B------:R-:W-:-:S13]  /*5bd30*/  LOP3.LUT P0, RZ, R74, 0x1000000, RZ, 0xc0, !PT ;  /* 0x010000004aff7812 */ /* 0x000fda000780c0ff */
[----:B------:R-:W-:Y:S01]  /*5bd40*/  @P0 LEA R66, R31, 0x7f800000, 0x1c ;  /* 0x7f8000001f420811 */ /* 0x000fe200078ee0ff */
[----:B------:R-:W-:Y:S06]  /*5bd50*/  @P0 BRA `(.L_x_3912) ;  /* 0x0000000000300947 */ /* 0x000fec0003800000 */
.L_x_3913:
        /* <DEDUP_REMOVED lines=9> */
.L_x_3905:
[----:B------:R-:W-:Y:S01]  /*5bdf0*/  LEA R66, R31, 0x7f800000, 0x1c ;  /* 0x7f8000001f427811 */ /* 0x000fe200078ee0ff */
[----:B------:R-:W-:Y:S06]  /*5be00*/  BRA `(.L_x_3912) ;  /* 0x0000000000047947 */ /* 0x000fec0003800000 */
.L_x_3901:
[----:B------:R-:W-:-:S07]  /*5be10*/  IMAD.SHL.U32 R66, R31, 0x10000000, RZ ;  /* 0x100000001f427824 */ /* 0x000fce00078e00ff */
.L_x_3912:
[----:B------:R-:W-:Y:S05]  /*5be20*/  BSYNC B2 ;  /* 0x0000000000027941 */ /* 0x000fea0003800000 */
.L_x_3900:
        /* <DEDUP_REMOVED lines=19> */
.L_x_3921:
[C---:B------:R-:W-:Y:S01]  /*5bf60*/  LOP3.LUT P0, RZ, R74.reuse, 0x3, RZ, 0xc0, !PT ;  /* 0x000000034aff7812 */ /* 0x040fe2000780c0ff */
[----:B------:R-:W-:Y:S02]  /*5bf70*/  IMAD.SHL.U32 R74, R74, 0x2, RZ ;  /* 0x000000024a4a7824 */ /* 0x000fe400078e00ff */
[----:B------:R-:W-:-:S10]  /*5bf80*/  VIADD R73, R73, 0xffffffff ;  /* 0xffffffff49497836 */ /* 0x000fd40000000000 */
[----:B------:R-:W-:Y:S05]  /*5bf90*/  @!P0 BRA `(.L_x_3921) ;  /* 0xfffffffc00f08947 */ /* 0x000fea000383ffff */
[----:B------:R-:W-:Y:S05]  /*5bfa0*/  BSYNC B4 ;  /* 0x0000000000047941 */ /* 0x000fea0003800000 */
.L_x_3920:
[----:B------:R-:W-:Y:S05]  /*5bfb0*/  BSYNC B3 ;  /* 0x0000000000037941 */ /* 0x000fea0003800000 */
.L_x_3919:
        /* <DEDUP_REMOVED lines=31> */
.L_x_3928:
[----:B------:R-:W-:Y:S05]  /*5c1b0*/  BSYNC B4 ;  /* 0x0000000000047941 */ /* 0x000fea0003800000 */
.L_x_3927:
[----:B------:R-:W-:Y:S01]  /*5c1c0*/  IMAD.IADD R75, R73, 0x1, R78 ;  /* 0x00000001494b7824 */ /* 0x000fe200078e024e */
[----:B------:R-:W-:Y:S06]  /*5c1d0*/  BRA `(.L_x_3926) ;  /* 0x0000000000087947 */ /* 0x000fec0003800000 */
.L_x_3925:
[----:B------:R-:W-:-:S05]  /*5c1e0*/  VIADD R73, R73, 0x94 ;  /* 0x0000009449497836 */ /* 0x000fca0000000000 */
[----:B------:R-:W-:-:S07]  /*5c1f0*/  SHF.L.U32 R75, R74, R73, RZ ;  /* 0x000000494a4b7219 */ /* 0x000fce00000006ff */
.L_x_3926:
[----:B------:R-:W-:Y:S05]  /*5c200*/  BSYNC B3 ;  /* 0x0000000000037941 */ /* 0x000fea0003800000 */
.L_x_3924:
[----:B------:R-:W-:Y:S01]  /*5c210*/  LOP3.LUT P0, RZ, R75, 0x1800000, RZ, 0xc0, !PT ;  /* 0x018000004bff7812 */ /* 0x000fe2000780c0ff */
[----:B------:R-:W-:Y:S01]  /*5c220*/  IMAD.SHL.U32 R74, R31, 0x10000000, RZ ;  /* 0x100000001f4a7824 */ /* 0x000fe200078e00ff */
[----:B------:R-:W-:-:S04]  /*5c230*/  LOP3.LUT R73, R75, 0x7fffff, RZ, 0xc0, !PT ;  /* 0x007fffff4b497812 */ /* 0x000fc800078ec0ff */
[----:B------:R-:W-:-:S07]  /*5c240*/  LOP3.LUT R73, R74, 0xf0000000, R73, 0xe2, !PT ;  /* 0xf00000004a497812 */ /* 0x000fce00078ee249 */
[----:B------:R-:W-:Y:S01]  /*5c250*/  @P0 LOP3.LUT R73, R73, 0x800000, RZ, 0xfc, !PT ;  /* 0x0080000049490812 */ /* 0x000fe200078efcff */
[----:B------:R-:W-:Y:S06]  /*5c260*/  BRA `(.L_x_3929) ;  /* 0x0000000000787947 */ /* 0x000fec0003800000 */
.L_x_3923:
[C---:B------:R-:W-:Y:S01]  /*5c270*/  LOP3.LUT P0, RZ, R74.reuse, 0x4, RZ, 0xc0, !PT ;  /* 0x000000044aff7812 */ /* 0x040fe2000780c0ff */
[----:B------:R-:W-:Y:S02]  /*5c280*/  IMAD.SHL.U32 R74, R74, 0x400000, RZ ;  /* 0x004000004a4a7824 */ /* 0x000fe400078e00ff */
[----:B------:R-:W-:-:S10]  /*5c290*/  VIADD R75, R73, 0x7f ;  /* 0x0000007f494b7836 */ /* 0x000fd40000000000 */
[----:B------:R-:W-:Y:S05]  /*5c2a0*/  @!P0 BRA `(.L_x_3930) ;  /* 0x0000000000388947 */ /* 0x000fea0003800000 */
[----:B------:R-:W-:Y:S01]  /*5c2b0*/  ISETP.GT.AND P0, PT, R73, 0x7e, PT ;  /* 0x0000007e4900780c */ /* 0x000fe20003f04270 */
[----:B------:R-:W-:-:S12]  /*5c2c0*/  BSSY B3, `(.L_x_3931) ;  /* 0x0000009000037945 */ /* 0x000fd80003800000 */
[----:B------:R-:W-:Y:S05]  /*5c2d0*/  @P0 BRA `(.L_x_3932) ;  /* 0x00000000001c0947 */ /* 0x000fea0003800000 */
.L_x_3933:
[--C-:B------:R-:W-:Y:S02]  /*5c2e0*/  SHF.R.U32.HI R73, RZ, 0x19, R74.reuse ;  /* 0x00000019ff497819 */ /* 0x100fe4000001164a */
[C---:B------:R-:W-:Y:S01]  /*5c2f0*/  ISETP.LT.AND P1, PT, R75.reuse, 0xfd, PT ;  /* 0x000000fd4b00780c */ /* 0x040fe20003f21270 */
[----:B------:R-:W-:Y:S01]  /*5c300*/  VIADD R75, R75, 0x1 ;  /* 0x000000014b4b7836 */ /* 0x000fe20000000000 */
[----:B------:R-:W-:Y:S02]  /*5c310*/  LOP3.LUT R73, R73, 0x1, RZ, 0xc0, !PT ;  /* 0x0000000149497812 */ /* 0x000fe400078ec0ff */
[----:B------:R-:W-:Y:S02]  /*5c320*/  SHF.R.U32.HI R74, RZ, 0x1, R74 ;  /* 0x00000001ff4a7819 */ /* 0x000fe4000001164a */
[----:B------:R-:W-:-:S13]  /*5c330*/  ISETP.NE.U32.AND P0, PT, R73, 0x1, PT ;  /* 0x000000014900780c */ /* 0x000fda0003f05070 */
[----:B------:R-:W-:Y:S05]  /*5c340*/  @!P0 BRA P1, `(.L_x_3933) ;  /* 0xfffffffc00e48947 */ /* 0x000fea000083ffff */
.L_x_3932:
[----:B------:R-:W-:Y:S05]  /*5c350*/  BSYNC B3 ;  /* 0x0000000000037941 */ /* 0x000fea0003800000 */
.L_x_3931:
[----:B------:R-:W-:-:S13]  /*5c360*/  LOP3.LUT P0, RZ, R74, 0x1000000, RZ, 0xc0, !PT ;  /* 0x010000004aff7812 */ /* 0x000fda000780c0ff */
[----:B------:R-:W-:Y:S01]  /*5c370*/  @P0 LEA R73, R31, 0x7f800000, 0x1c ;  /* 0x7f8000001f490811 */ /* 0x000fe200078ee0ff */
[----:B------:R-:W-:Y:S06]  /*5c380*/  @P0 BRA `(.L_x_3929) ;  /* 0x0000000000300947 */ /* 0x000fec0003800000 */
.L_x_3930:
        /* <DEDUP_REMOVED lines=9> */
.L_x_3922:
[----:B------:R-:W-:Y:S01]  /*5c420*/  LEA R73, R31, 0x7f800000, 0x1c ;  /* 0x7f8000001f497811 */ /* 0x000fe200078ee0ff */
[----:B------:R-:W-:Y:S06]  /*5c430*/  BRA `(.L_x_3929) ;  /* 0x0000000000047947 */ /* 0x000fec0003800000 */
.L_x_3918:
[----:B------:R-:W-:-:S07]  /*5c440*/  IMAD.SHL.U32 R73, R31, 0x10000000, RZ ;  /* 0x100000001f497824 */ /* 0x000fce00078e00ff */
.L_x_3929:
[----:B------:R-:W-:Y:S05]  /*5c450*/  BSYNC B2 ;  /* 0x0000000000027941 */ /* 0x000fea0003800000 */
.L_x_3917:
        /* <DEDUP_REMOVED lines=21> */
.L_x_3938:
[C---:B------:R-:W-:Y:S01]  /*5c5b0*/  LOP3.LUT P0, RZ, R75.reuse, 0x3, RZ, 0xc0, !PT ;  /* 0x000000034bff7812 */ /* 0x040fe2000780c0ff */
[----:B------:R-:W-:Y:S02]  /*5c5c0*/  IMAD.SHL.U32 R75, R75, 0x2, RZ ;  /* 0x000000024b4b7824 */ /* 0x000fe400078e00ff */
[----:B------:R-:W-:-:S10]  /*5c5d0*/  VIADD R74, R74, 0xffffffff ;  /* 0xffffffff4a4a7836 */ /* 0x000fd40000000000 */
[----:B------:R-:W-:Y:S05]  /*5c5e0*/  @!P0 BRA `(.L_x_3938) ;  /* 0xfffffffc00f08947 */ /* 0x000fea000383ffff */
[----:B------:R-:W-:Y:S05]  /*5c5f0*/  BSYNC B4 ;  /* 0x0000000000047941 */ /* 0x000fea0003800000 */
.L_x_3937:
[----:B------:R-:W-:Y:S05]  /*5c600*/  BSYNC B3 ;  /* 0x0000000000037941 */ /* 0x000fea0003800000 */
.L_x_3936:
        /* <DEDUP_REMOVED lines=31> */
.L_x_3945:
[----:B------:R-:W-:Y:S05]  /*5c800*/  BSYNC B4 ;  /* 0x0000000000047941 */ /* 0x000fea0003800000 */
.L_x_3944:
[----:B------:R-:W-:Y:S01]  /*5c810*/  IMAD.IADD R32, R74, 0x1, R79 ;  /* 0x000000014a207824 */ /* 0x000fe200078e024f */
[----:B------:R-:W-:Y:S06]  /*5c820*/  BRA `(.L_x_3943) ;  /* 0x0000000000087947 */ /* 0x000fec0003800000 */
.L_x_3942:
[----:B------:R-:W-:-:S05]  /*5c830*/  VIADD R74, R74, 0x94 ;  /* 0x000000944a4a7836 */ /* 0x000fca0000000000 */
[----:B------:R-:W-:-:S07]  /*5c840*/  SHF.L.U32 R32, R75, R74, RZ ;  /* 0x0000004a4b207219 */ /* 0x000fce00000006ff */
.L_x_3943:
[----:B------:R-:W-:Y:S05]  /*5c850*/  BSYNC B3 ;  /* 0x0000000000037941 */ /* 0x000fea0003800000 */
.L_x_3941:
[C---:B------:R-:W-:Y:S01]  /*5c860*/  LOP3.LUT P0, RZ, R32.reuse, 0x1800000, RZ, 0xc0, !PT ;  /* 0x0180000020ff7812 */ /* 0x040fe2000780c0ff */
[----:B------:R-:W-:Y:S01]  /*5c870*/  IMAD.SHL.U32 R73, R73, 0x10000000, RZ ;  /* 0x1000000049497824 */ /* 0x000fe200078e00ff */
[----:B------:R-:W-:-:S04]  /*5c880*/  LOP3.LUT R32, R32, 0x7fffff, RZ, 0xc0, !PT ;  /* 0x007fffff20207812 */ /* 0x000fc800078ec0ff */
[----:B------:R-:W-:-:S07]  /*5c890*/  LOP3.LUT R79, R73, 0xf0000000, R32, 0xe2, !PT ;  /* 0xf0000000494f7812 */ /* 0x000fce00078ee220 */
[----:B------:R-:W-:Y:S01]  /*5c8a0*/  @P0 LOP3.LUT R79, R79, 0x800000, RZ, 0xfc, !PT ;  /* 0x008000004f4f0812 */ /* 0x000fe200078efcff */
[----:B------:R-:W-:Y:S06]  /*5c8b0*/  BRA `(.L_x_3946) ;  /* 0x0000000000807947 */ /* 0x000fec0003800000 */
.L_x_3940:
[C---:B------:R-:W-:Y:S01]  /*5c8c0*/  LOP3.LUT P0, RZ, R75.reuse, 0x4, RZ, 0xc0, !PT ;  /* 0x000000044bff7812 */ /* 0x040fe2000780c0ff */
[----:B------:R-:W-:Y:S02]  /*5c8d0*/  IMAD.SHL.U32 R75, R75, 0x400000, RZ ;  /* 0x004000004b4b7824 */ /* 0x000fe400078e00ff */
[----:B------:R-:W-:-:S10]  /*5c8e0*/  VIADD R76, R74, 0x7f ;  /* 0x0000007f4a4c7836 */ /* 0x000fd40000000000 */
[----:B------:R-:W-:Y:S05]  /*5c8f0*/  @!P0 BRA `(.L_x_3947) ;  /* 0x00000000003c8947 */ /* 0x000fea0003800000 */
[----:B------:R-:W-:Y:S01]  /*5c900*/  ISETP.GT.AND P0, PT, R74, 0x7e, PT ;  /* 0x0000007e4a00780c */ /* 0x000fe20003f04270 */
[----:B------:R-:W-:-:S12]  /*5c910*/  BSSY B3, `(.L_x_3948) ;  /* 0x0000009000037945 */ /* 0x000fd80003800000 */
[----:B------:R-:W-:Y:S05]  /*5c920*/  @P0 BRA `(.L_x_3949) ;  /* 0x00000000001c0947 */ /* 0x000fea0003800000 */
.L_x_3950:
[--C-:B------:R-:W-:Y:S02]  /*5c930*/  SHF.R.U32.HI R74, RZ, 0x19, R75.reuse ;  /* 0x00000019ff4a7819 */ /* 0x100fe4000001164b */
[C---:B------:R-:W-:Y:S01]  /*5c940*/  ISETP.LT.AND P1, PT, R76.reuse, 0xfd, PT ;  /* 0x000000fd4c00780c */ /* 0x040fe20003f21270 */
[----:B------:R-:W-:Y:S01]  /*5c950*/  VIADD R76, R76, 0x1 ;  /* 0x000000014c4c7836 */ /* 0x000fe20000000000 */
[----:B------:R-:W-:Y:S02]  /*5c960*/  LOP3.LUT R74, R74, 0x1, RZ, 0xc0, !PT ;  /* 0x000000014a4a7812 */ /* 0x000fe400078ec0ff */
[----:B------:R-:W-:Y:S02]  /*5c970*/  SHF.R.U32.HI R75, RZ, 0x1, R75 ;  /* 0x00000001ff4b7819 */ /* 0x000fe4000001164b */
[----:B------:R-:W-:-:S13]  /*5c980*/  ISETP.NE.U32.AND P0, PT, R74, 0x1, PT ;  /* 0x000000014a00780c */ /* 0x000fda0003f05070 */
[----:B------:R-:W-:Y:S05]  /*5c990*/  @!P0 BRA P1, `(.L_x_3950) ;  /* 0xfffffffc00e48947 */ /* 0x000fea000083ffff */
.L_x_3949:
[----:B------:R-:W-:Y:S05]  /*5c9a0*/  BSYNC B3 ;  /* 0x0000000000037941 */ /* 0x000fea0003800000 */
.L_x_3948:
[----:B------:R-:W-:-:S13]  /*5c9b0*/  LOP3.LUT P0, RZ, R75, 0x1000000, RZ, 0xc0, !PT ;  /* 0x010000004bff7812 */ /* 0x000fda000780c0ff */
[----:B------:R-:W-:-:S04]  /*5c9c0*/  @P0 LOP3.LUT R32, R32, 0x80000000, RZ, 0xc0, !PT ;  /* 0x8000000020200812 */ /* 0x000fc800078ec0ff */
[----:B------:R-:W-:Y:S01]  /*5c9d0*/  @P0 LOP3.LUT R79, R32, 0x7f800000, RZ, 0xfc, !PT ;  /* 0x7f800000204f0812 */ /* 0x000fe200078efcff */
[----:B------:R-:W-:Y:S06]  /*5c9e0*/  @P0 BRA `(.L_x_3946) ;  /* 0x0000000000340947 */ /* 0x000fec0003800000 */
.L_x_3947:
        /* <DEDUP_REMOVED lines=9> */
.L_x_3939:
[----:B------:R-:W-:-:S04]  /*5ca80*/  LOP3.LUT R32, R32, 0x80000000, RZ, 0xc0, !PT ;  /* 0x8000000020207812 */ /* 0x000fc800078ec0ff */
[----:B------:R-:W-:Y:S01]  /*5ca90*/  LOP3.LUT R79, R32, 0x7f800000, RZ, 0xfc, !PT ;  /* 0x7f800000204f7812 */ /* 0x000fe200078efcff */
[----:B------:R-:W-:Y:S06]  /*5caa0*/  BRA `(.L_x_3946) ;  /* 0x0000000000047947 */ /* 0x000fec0003800000 */
.L_x_3935:
[----:B------:R-:W-:-:S07]  /*5cab0*/  IMAD.SHL.U32 R79, R73, 0x10000000, RZ ;  /* 0x10000000494f7824 */ /* 0x000fce00078e00ff */
.L_x_3946:
[----:B------:R-:W-:Y:S05]  /*5cac0*/  BSYNC B2 ;  /* 0x0000000000027941 */ /* 0x000fea0003800000 */
.L_x_3934:
        /* <DEDUP_REMOVED lines=11> */
[----:B------:R-:W-:-:S03]  /*5cb80*/  ISETP.NE.AND P1, PT, R75, RZ, PT ;  /* 0x000000ff4b00720c */ /* 0x000fc60003f25270 */
        /* <DEDUP_REMOVED lines=8> */
.L_x_3955:
[C---:B------:R-:W-:Y:S01]  /*5cc10*/  LOP3.LUT P0, RZ, R74.reuse, 0x3, RZ, 0xc0, !PT ;  /* 0x000000034aff7812 */ /* 0x040fe2000780c0ff */
[----:B------:R-:W-:Y:S02]  /*5cc20*/  IMAD.SHL.U32 R74, R74, 0x2, RZ ;  /* 0x000000024a4a7824 */ /* 0x000fe400078e00ff */
[----:B------:R-:W-:-:S10]  /*5cc30*/  VIADD R73, R73, 0xffffffff ;  /* 0xffffffff49497836 */ /* 0x000fd40000000000 */
[----:B------:R-:W-:Y:S05]  /*5cc40*/  @!P0 BRA `(.L_x_3955) ;  /* 0xfffffffc00f08947 */ /* 0x000fea000383ffff */
[----:B------:R-:W-:Y:S05]  /*5cc50*/  BSYNC B4 ;  /* 0x0000000000047941 */ /* 0x000fea0003800000 */
.L_x_3954:
[----:B------:R-:W-:Y:S05]  /*5cc60*/  BSYNC B3 ;  /* 0x0000000000037941 */ /* 0x000fea0003800000 */
.L_x_3953:
        /* <DEDUP_REMOVED lines=31> */
.L_x_3962:
[----:B------:R-:W-:Y:S05]  /*5ce60*/  BSYNC B4 ;  /* 0x0000000000047941 */ /* 0x000fea0003800000 */
.L_x_3961:
[----:B------:R-:W-:Y:S01]  /*5ce70*/  IMAD.IADD R75, R73, 0x1, R78 ;  /* 0x00000001494b7824 */ /* 0x000fe200078e024e */
[----:B------:R-:W-:Y:S06]  /*5ce80*/  BRA `(.L_x_3960) ;  /* 0x0000000000087947 */ /* 0x000fec0003800000 */
.L_x_3959:
[----:B------:R-:W-:-:S05]  /*5ce90*/  VIADD R73, R73, 0x94 ;  /* 0x0000009449497836 */ /* 0x000fca0000000000 */
[----:B------:R-:W-:-:S07]  /*5cea0*/  SHF.L.U32 R75, R74, R73, RZ ;  /* 0x000000494a4b7219 */ /* 0x000fce00000006ff */
.L_x_3960:
[----:B------:R-:W-:Y:S05]  /*5ceb0*/  BSYNC B3 ;  /* 0x0000000000037941 */ /* 0x000fea0003800000 */
.L_x_3958:
[C---:B------:R-:W-:Y:S01]  /*5cec0*/  LOP3.LUT P0, RZ, R75.reuse, 0x1800000, RZ, 0xc0, !PT ;  /* 0x018000004bff7812 */ /* 0x040fe2000780c0ff */
[----:B------:R-:W-:Y:S01]  /*5ced0*/  IMAD.SHL.U32 R32, R32, 0x10000000, RZ ;  /* 0x1000000020207824 */ /* 0x000fe200078e00ff */
[----:B------:R-:W-:-:S04]  /*5cee0*/  LOP3.LUT R75, R75, 0x7fffff, RZ, 0xc0, !PT ;  /* 0x007fffff4b4b7812 */ /* 0x000fc800078ec0ff */
[----:B------:R-:W-:-:S07]  /*5cef0*/  LOP3.LUT R78, R32, 0xf0000000, R75, 0xe2, !PT ;  /* 0xf0000000204e7812 */ /* 0x000fce00078ee24b */
[----:B------:R-:W-:Y:S01]  /*5cf00*/  @P0 LOP3.LUT R78, R78, 0x800000, RZ, 0xfc, !PT ;  /* 0x008000004e4e0812 */ /* 0x000fe200078efcff */
[----:B------:R-:W-:Y:S06]  /*5cf10*/  BRA `(.L_x_3963) ;  /* 0x0000000000787947 */ /* 0x000fec0003800000 */
.L_x_3957:
[C---:B------:R-:W-:Y:S01]  /*5cf20*/  LOP3.LUT P0, RZ, R74.reuse, 0x4, RZ, 0xc0, !PT ;  /* 0x000000044aff7812 */ /* 0x040fe2000780c0ff */
[----:B------:R-:W-:Y:S02]  /*5cf30*/  IMAD.SHL.U32 R74, R74, 0x400000, RZ ;  /* 0x004000004a4a7824 */ /* 0x000fe400078e00ff */
[----:B------:R-:W-:-:S10]  /*5cf40*/  VIADD R75, R73, 0x7f ;  /* 0x0000007f494b7836 */ /* 0x000fd40000000000 */
[----:B------:R-:W-:Y:S05]  /*5cf50*/  @!P0 BRA `(.L_x_3964) ;  /* 0x0000000000388947 */ /* 0x000fea0003800000 */
[----:B------:R-:W-:Y:S01]  /*5cf60*/  ISETP.GT.AND P0, PT, R73, 0x7e, PT ;  /* 0x0000007e4900780c */ /* 0x000fe20003f04270 */
[----:B------:R-:W-:-:S12]  /*5cf70*/  BSSY B3, `(.L_x_3965) ;  /* 0x0000009000037945 */ /* 0x000fd80003800000 */
[----:B------:R-:W-:Y:S05]  /*5cf80*/  @P0 BRA `(.L_x_3966) ;  /* 0x00000000001c0947 */ /* 0x000fea0003800000 */
.L_x_3967:
[--C-:B------:R-:W-:Y:S02]  /*5cf90*/  SHF.R.U32.HI R73, RZ, 0x19, R74.reuse ;  /* 0x00000019ff497819 */ /* 0x100fe4000001164a */
[C---:B------:R-:W-:Y:S01]  /*5cfa0*/  ISETP.LT.AND P1, PT, R75.reuse, 0xfd, PT ;  /* 0x000000fd4b00780c */ /* 0x040fe20003f21270 */
[----:B------:R-:W-:Y:S01]  /*5cfb0*/  VIADD R75, R75, 0x1 ;  /* 0x000000014b4b7836 */ /* 0x000fe20000000000 */
[----:B------:R-:W-:Y:S02]  /*5cfc0*/  LOP3.LUT R73, R73, 0x1, RZ, 0xc0, !PT ;  /* 0x0000000149497812 */ /* 0x000fe400078ec0ff */
[----:B------:R-:W-:Y:S02]  /*5cfd0*/  SHF.R.U32.HI R74, RZ, 0x1, R74 ;  /* 0x00000001ff4a7819 */ /* 0x000fe4000001164a */
[----:B------:R-:W-:-:S13]  /*5cfe0*/  ISETP.NE.U32.AND P0, PT, R73, 0x1, PT ;  /* 0x000000014900780c */ /* 0x000fda0003f05070 */
[----:B------:R-:W-:Y:S05]  /*5cff0*/  @!P0 BRA P1, `(.L_x_3967) ;  /* 0xfffffffc00e48947 */ /* 0x000fea000083ffff */
.L_x_3966:
[----:B------:R-:W-:Y:S05]  /*5d000*/  BSYNC B3 ;  /* 0x0000000000037941 */ /* 0x000fea0003800000 */
.L_x_3965:
[----:B------:R-:W-:-:S13]  /*5d010*/  LOP3.LUT P0, RZ, R74, 0x1000000, RZ, 0xc0, !PT ;  /* 0x010000004aff7812 */ /* 0x000fda000780c0ff */
[----:B------:R-:W-:Y:S01]  /*5d020*/  @P0 LEA R78, R32, 0x7f800000, 0x1c ;  /* 0x7f800000204e0811 */ /* 0x000fe200078ee0ff */
[----:B------:R-:W-:Y:S06]  /*5d030*/  @P0 BRA `(.L_x_3963) ;  /* 0x0000000000300947 */ /* 0x000fec0003800000 */
.L_x_3964:
        /* <DEDUP_REMOVED lines=9> */
.L_x_3956:
[----:B------:R-:W-:Y:S01]  /*5d0d0*/  LEA R78, R32, 0x7f800000, 0x1c ;  /* 0x7f800000204e7811 */ /* 0x000fe200078ee0ff */
[----:B------:R-:W-:Y:S06]  /*5d0e0*/  BRA `(.L_x_3963) ;  /* 0x0000000000047947 */ /* 0x000fec0003800000 */
.L_x_3952:
[----:B------:R-:W-:-:S07]  /*5d0f0*/  IMAD.SHL.U32 R78, R32, 0x10000000, RZ ;  /* 0x10000000204e7824 */ /* 0x000fce00078e00ff */
.L_x_3963:
[----:B------:R-:W-:Y:S05]  /*5d100*/  BSYNC B2 ;  /* 0x0000000000027941 */ /* 0x000fea0003800000 */
.L_x_3951:
        /* <DEDUP_REMOVED lines=19> */
.L_x_3972:
[C---:B------:R-:W-:Y:S01]  /*5d240*/  LOP3.LUT P0, RZ, R81.reuse, 0x3, RZ, 0xc0, !PT ;  /* 0x0000000351ff7812 */ /* 0x040fe2000780c0ff */
[----:B------:R-:W-:Y:S02]  /*5d250*/  IMAD.SHL.U32 R81, R81, 0x2, RZ ;  /* 0x0000000251517824 */ /* 0x000fe400078e00ff */
[----:B------:R-:W-:-:S10]  /*5d260*/  VIADD R76, R76, 0xffffffff ;  /* 0xffffffff4c4c7836 */ /* 0x000fd40000000000 */
[----:B------:R-:W-:Y:S05]  /*5d270*/  @!P0 BRA `(.L_x_3972) ;  /* 0xfffffffc00f08947 */ /* 0x000fea000383ffff */
[----:B------:R-:W-:Y:S05]  /*5d280*/  BSYNC B4 ;  /* 0x0000000000047941 */ /* 0x000fea0003800000 */
.L_x_3971:
[----:B------:R-:W-:Y:S05]  /*5d290*/  BSYNC B3 ;  /* 0x0000000000037941 */ /* 0x000fea0003800000 */
.L_x_3970:
        /* <DEDUP_REMOVED lines=31> */
.L_x_3979:
[----:B------:R-:W-:Y:S05]  /*5d490*/  BSYNC B4 ;  /* 0x0000000000047941 */ /* 0x000fea0003800000 */
.L_x_3978:
[----:B------:R-:W-:Y:S01]  /*5d4a0*/  IMAD.IADD R77, R77, 0x1, R80 ;  /* 0x000000014d4d7824 */ /* 0x000fe200078e0250 */
[----:B------:R-:W-:Y:S06]  /*5d4b0*/  BRA `(.L_x_3977) ;  /* 0x0000000000087947 */ /* 0x000fec0003800000 */
.L_x_3976:
[----:B------:R-:W-:-:S05]  /*5d4c0*/  VIADD R76, R76, 0x94 ;  /* 0x000000944c4c7836 */ /* 0x000fca0000000000 */
[----:B------:R-:W-:-:S07]  /*5d4d0*/  SHF.L.U32 R77, R81, R76, RZ ;  /* 0x0000004c514d7219 */ /* 0x000fce00000006ff */
.L_x_3977:
[----:B------:R-:W-:Y:S05]  /*5d4e0*/  BSYNC B3 ;  /* 0x0000000000037941 */ /* 0x000fea0003800000 */
.L_x_3975:
[C---:B------:R-:W-:Y:S01]  /*5d4f0*/  LOP3.LUT P0, RZ, R77.reuse, 0x1800000, RZ, 0xc0, !PT ;  /* 0x018000004dff7812 */ /* 0x040fe2000780c0ff */
[----:B------:R-:W-:Y:S01]  /*5d500*/  IMAD.SHL.U32 R32, R32, 0x10000000, RZ ;  /* 0x1000000020207824 */ /* 0x000fe200078e00ff */
[----:B------:R-:W-:-:S04]  /*5d510*/  LOP3.LUT R77, R77, 0x7fffff, RZ, 0xc0, !PT ;  /* 0x007fffff4d4d7812 */ /* 0x000fc800078ec0ff */
[----:B------:R-:W-:-:S07]  /*5d520*/  LOP3.LUT R77, R32, 0xf0000000, R77, 0xe2, !PT ;  /* 0xf0000000204d7812 */ /* 0x000fce00078ee24d */
[----:B------:R-:W-:Y:S01]  /*5d530*/  @P0 LOP3.LUT R77, R77, 0x800000, RZ, 0xfc, !PT ;  /* 0x008000004d4d0812 */ /* 0x000fe200078efcff */
[----:B------:R-:W-:Y:S06]  /*5d540*/  BRA `(.L_x_3980) ;  /* 0x0000000000787947 */ /* 0x000fec0003800000 */
.L_x_3974:
[C---:B------:R-:W-:Y:S01]  /*5d550*/  LOP3.LUT P0, RZ, R81.reuse, 0x4, RZ, 0xc0, !PT ;  /* 0x0000000451ff7812 */ /* 0x040fe2000780c0ff */
[----:B------:R-:W-:Y:S02]  /*5d560*/  IMAD.SHL.U32 R81, R81, 0x400000, RZ ;  /* 0x0040000051517824 */ /* 0x000fe400078e00ff */
[----:B------:R-:W-:-:S10]  /*5d570*/  VIADD R73, R76, 0x7f ;  /* 0x0000007f4c497836 */ /* 0x000fd40000000000 */
[----:B------:R-:W-:Y:S05]  /*5d580*/  @!P0 BRA `(.L_x_3981) ;  /* 0x0000000000388947 */ /* 0x000fea0003800000 */
[----:B------:R-:W-:Y:S01]  /*5d590*/  ISETP.GT.AND P0, PT, R76, 0x7e, PT ;  /* 0x0000007e4c00780c */ /* 0x000fe20003f04270 */
[----:B------:R-:W-:-:S12]  /*5d5a0*/  BSSY B3, `(.L_x_3982) ;  /* 0x0000009000037945 */ /* 0x000fd80003800000 */
[----:B------:R-:W-:Y:S05]  /*5d5b0*/  @P0 BRA `(.L_x_3983) ;  /* 0x00000000001c0947 */ /* 0x000fea0003800000 */
.L_x_3984:
[--C-:B------:R-:W-:Y:S02]  /*5d5c0*/  SHF.R.U32.HI R74, RZ, 0x19, R81.reuse ;  /* 0x00000019ff4a7819 */ /* 0x100fe40000011651 */
[C---:B------:R-:W-:Y:S01]  /*5d5d0*/  ISETP.LT.AND P1, PT, R73.reuse, 0xfd, PT ;  /* 0x000000fd4900780c */ /* 0x040fe20003f21270 */
[----:B------:R-:W-:Y:S01]  /*5d5e0*/  VIADD R73, R73, 0x1 ;  /* 0x0000000149497836 */ /* 0x000fe20000000000 */
[----:B------:R-:W-:Y:S02]  /*5d5f0*/  LOP3.LUT R74, R74, 0x1, RZ, 0xc0, !PT ;  /* 0x000000014a4a7812 */ /* 0x000fe400078ec0ff */
[----:B------:R-:W-:Y:S02]  /*5d600*/  SHF.R.U32.HI R81, RZ, 0x1, R81 ;  /* 0x00000001ff517819 */ /* 0x000fe40000011651 */
[----:B------:R-:W-:-:S13]  /*5d610*/  ISETP.NE.U32.AND P0, PT, R74, 0x1, PT ;  /* 0x000000014a00780c */ /* 0x000fda0003f05070 */
[----:B------:R-:W-:Y:S05]  /*5d620*/  @!P0 BRA P1, `(.L_x_3984) ;  /* 0xfffffffc00e48947 */ /* 0x000fea000083ffff */
.L_x_3983:
[----:B------:R-:W-:Y:S05]  /*5d630*/  BSYNC B3 ;  /* 0x0000000000037941 */ /* 0x000fea0003800000 */
.L_x_3982:
[----:B------:R-:W-:-:S13]  /*5d640*/  LOP3.LUT P0, RZ, R81, 0x1000000, RZ, 0xc0, !PT ;  /* 0x0100000051ff7812 */ /* 0x000fda000780c0ff */
[----:B------:R-:W-:Y:S01]  /*5d650*/  @P0 LEA R77, R32, 0x7f800000, 0x1c ;  /* 0x7f800000204d0811 */ /* 0x000fe200078ee0ff */
[----:B------:R-:W-:Y:S06]  /*5d660*/  @P0 BRA `(.L_x_3980) ;  /* 0x0000000000300947 */ /* 0x000fec0003800000 */
.L_x_3981:
        /* <DEDUP_REMOVED lines=9> */
.L_x_3973:
[----:B------:R-:W-:Y:S01]  /*5d700*/  LEA R77, R32, 0x7f800000, 0x1c ;  /* 0x7f800000204d7811 */ /* 0x000fe200078ee0ff */
[----:B------:R-:W-:Y:S06]  /*5d710*/  BRA `(.L_x_3980) ;  /* 0x0000000000047947 */ /* 0x000fec0003800000 */
.L_x_3969:
[----:B------:R-:W-:-:S07]  /*5d720*/  IMAD.SHL.U32 R77, R32, 0x10000000, RZ ;  /* 0x10000000204d7824 */ /* 0x000fce00078e00ff */
.L_x_3980:
[----:B------:R-:W-:Y:S05]  /*5d730*/  BSYNC B2 ;  /* 0x0000000000027941 */ /* 0x000fea0003800000 */
.L_x_3968:
        /* <DEDUP_REMOVED lines=19> */
.L_x_3989:
[C---:B------:R-:W-:Y:S01]  /*5d870*/  LOP3.LUT P0, RZ, R82.reuse, 0x3, RZ, 0xc0, !PT ;  /* 0x0000000352ff7812 */ /* 0x040fe2000780c0ff */
[----:B------:R-:W-:Y:S02]  /*5d880*/  IMAD.SHL.U32 R82, R82, 0x2, RZ ;  /* 0x0000000252527824 */ /* 0x000fe400078e00ff */
[----:B------:R-:W-:-:S10]  /*5d890*/  VIADD R73, R73, 0xffffffff ;  /* 0xffffffff49497836 */ /* 0x000fd40000000000 */
[----:B------:R-:W-:Y:S05]  /*5d8a0*/  @!P0 BRA `(.L_x_3989) ;  /* 0xfffffffc00f08947 */ /* 0x000fea000383ffff */
[----:B------:R-:W-:Y:S05]  /*5d8b0*/  BSYNC B4 ;  /* 0x0000000000047941 */ /* 0x000fea0003800000 */
.L_x_3988:
[----:B------:R-:W-:Y:S05]  /*5d8c0*/  BSYNC B3 ;  /* 0x0000000000037941 */ /* 0x000fea0003800000 */
.L_x_3987:
        /* <DEDUP_REMOVED lines=31> */
.L_x_3996:
[----:B------:R-:W-:Y:S05]  /*5dac0*/  BSYNC B4 ;  /* 0x0000000000047941 */ /* 0x000fea0003800000 */
.L_x_3995:
[----:B------:R-:W-:Y:S01]  /*5dad0*/  IMAD.IADD R32, R32, 0x1, R81 ;  /* 0x0000000120207824 */ /* 0x000fe200078e0251 */
[----:B------:R-:W-:Y:S06]  /*5dae0*/  BRA `(.L_x_3994) ;  /* 0x0000000000087947 */ /* 0x000fec0003800000 */
.L_x_3993:
[----:B------:R-:W-:-:S05]  /*5daf0*/  VIADD R73, R73, 0x94 ;  /* 0x0000009449497836 */ /* 0x000fca0000000000 */
[----:B------:R-:W-:-:S07]  /*5db00*/  SHF.L.U32 R32, R82, R73, RZ ;  /* 0x0000004952207219 */ /* 0x000fce00000006ff */
.L_x_3994:
[----:B------:R-:W-:Y:S05]  /*5db10*/  BSYNC B3 ;  /* 0x0000000000037941 */ /* 0x000fea0003800000 */
.L_x_3992:
[----:B------:R-:W-:Y:S01]  /*5db20*/  LOP3.LUT P0, RZ, R32, 0x1800000, RZ, 0xc0, !PT ;  /* 0x0180000020ff7812 */ /* 0x000fe2000780c0ff */
[----:B------:R-:W-:Y:S01]  /*5db30*/  IMAD.SHL.U32 R73, R80, 0x10000000, RZ ;  /* 0x1000000050497824 */ /* 0x000fe200078e00ff */
[----:B------:R-:W-:-:S04]  /*5db40*/  LOP3.LUT R32, R32, 0x7fffff, RZ, 0xc0, !PT ;  /* 0x007fffff20207812 */ /* 0x000fc800078ec0ff */
[----:B------:R-:W-:-:S07]  /*5db50*/  LOP3.LUT R76, R73, 0xf0000000, R32, 0xe2, !PT ;  /* 0xf0000000494c7812 */ /* 0x000fce00078ee220 */
[----:B------:R-:W-:Y:S01]  /*5db60*/  @P0 LOP3.LUT R76, R76, 0x800000, RZ, 0xfc, !PT ;  /* 0x008000004c4c0812 */ /* 0x000fe200078efcff */
[----:B------:R-:W-:Y:S06]  /*5db70*/  BRA `(.L_x_3997) ;  /* 0x0000000000787947 */ /* 0x000fec0003800000 */
.L_x_3991:
[C---:B------:R-:W-:Y:S01]  /*5db80*/  LOP3.LUT P0, RZ, R82.reuse, 0x4, RZ, 0xc0, !PT ;  /* 0x0000000452ff7812 */ /* 0x040fe2000780c0ff */
[----:B------:R-:W-:Y:S02]  /*5db90*/  IMAD.SHL.U32 R82, R82, 0x400000, RZ ;  /* 0x0040000052527824 */ /* 0x000fe400078e00ff */
[----:B------:R-:W-:-:S10]  /*5dba0*/  VIADD R32, R73, 0x7f ;  /* 0x0000007f49207836 */ /* 0x000fd40000000000 */
[----:B------:R-:W-:Y:S05]  /*5dbb0*/  @!P0 BRA `(.L_x_3998) ;  /* 0x0000000000388947 */ /* 0x000fea0003800000 */
[----:B------:R-:W-:Y:S01]  /*5dbc0*/  ISETP.GT.AND P0, PT, R73, 0x7e, PT ;  /* 0x0000007e4900780c */ /* 0x000fe20003f04270 */
[----:B------:R-:W-:-:S12]  /*5dbd0*/  BSSY B3, `(.L_x_3999) ;  /* 0x0000009000037945 */ /* 0x000fd80003800000 */
[----:B------:R-:W-:Y:S05]  /*5dbe0*/  @P0 BRA `(.L_x_4000) ;  /* 0x00000000001c0947 */ /* 0x000fea0003800000 */
.L_x_4001:
[--C-:B------:R-:W-:Y:S02]  /*5dbf0*/  SHF.R.U32.HI R73, RZ, 0x19, R82.reuse ;  /* 0x00000019ff497819 */ /* 0x100fe40000011652 */
[C---:B------:R-:W-:Y:S01]  /*5dc00*/  ISETP.LT.AND P1, PT, R32.reuse, 0xfd, PT ;  /* 0x000000fd2000780c */ /* 0x040fe20003f21270 */
[----:B------:R-:W-:Y:S01]  /*5dc10*/  VIADD R32, R32, 0x1 ;  /* 0x0000000120207836 */ /* 0x000fe20000000000 */
[----:B------:R-:W-:Y:S02]  /*5dc20*/  LOP3.LUT R73, R73, 0x1, RZ, 0xc0, !PT ;  /* 0x0000000149497812 */ /* 0x000fe400078ec0ff */
[----:B------:R-:W-:Y:S02]  /*5dc30*/  SHF.R.U32.HI R82, RZ, 0x1, R82 ;  /* 0x00000001ff527819 */ /* 0x000fe40000011652 */
[----:B------:R-:W-:-:S13]  /*5dc40*/  ISETP.NE.U32.AND P0, PT, R73, 0x1, PT ;  /* 0x000000014900780c */ /* 0x000fda0003f05070 */
[----:B------:R-:W-:Y:S05]  /*5dc50*/  @!P0 BRA P1, `(.L_x_4001) ;  /* 0xfffffffc00e48947 */ /* 0x000fea000083ffff */
.L_x_4000:
[----:B------:R-:W-:Y:S05]  /*5dc60*/  BSYNC B3 ;  /* 0x0000000000037941 */ /* 0x000fea0003800000 */
.L_x_3999:
[----:B------:R-:W-:-:S13]  /*5dc70*/  LOP3.LUT P0, RZ, R82, 0x1000000, RZ, 0xc0, !PT ;  /* 0x0100000052ff7812 */ /* 0x000fda000780c0ff */
[----:B------:R-:W-:Y:S01]  /*5dc80*/  @P0 LEA R76, R80, 0x7f800000, 0x1c ;  /* 0x7f800000504c0811 */ /* 0x000fe200078ee0ff */
[----:B------:R-:W-:Y:S06]  /*5dc90*/  @P0 BRA `(.L_x_3997) ;  /* 0x0000000000300947 */ /* 0x000fec0003800000 */
.L_x_3998:
        /* <DEDUP_REMOVED lines=9> */
.L_x_3990:
[----:B------:R-:W-:Y:S01]  /*5dd30*/  LEA R76, R80, 0x7f800000, 0x1c ;  /* 0x7f800000504c7811 */ /* 0x000fe200078ee0ff */
[----:B------:R-:W-:Y:S06]  /*5dd40*/  BRA `(.L_x_3997) ;  /* 0x0000000000047947 */ /* 0x000fec0003800000 */
.L_x_3986:
[----:B------:R-:W-:-:S07]  /*5dd50*/  IMAD.SHL.U32 R76, R80, 0x10000000, RZ ;  /* 0x10000000504c7824 */ /* 0x000fce00078e00ff */
.L_x_3997:
[----:B------:R-:W-:Y:S05]  /*5dd60*/  BSYNC B2 ;  /* 0x0000000000027941 */ /* 0x000fea0003800000 */
.L_x_3985:
        /* <DEDUP_REMOVED lines=19> */
.L_x_4006:
[C---:B------:R-:W-:Y:S01]  /*5dea0*/  LOP3.LUT P0, RZ, R83.reuse, 0x3, RZ, 0xc0, !PT ;  /* 0x0000000353ff7812 */ /* 0x040fe2000780c0ff */
[----:B------:R-:W-:Y:S02]  /*5deb0*/  IMAD.SHL.U32 R83, R83, 0x2, RZ ;  /* 0x0000000253537824 */ /* 0x000fe400078e00ff */
[----:B------:R-:W-:-:S10]  /*5dec0*/  VIADD R32, R32, 0xffffffff ;  /* 0xffffffff20207836 */ /* 0x000fd40000000000 */
[----:B------:R-:W-:Y:S05]  /*5ded0*/  @!P0 BRA `(.L_x_4006) ;  /* 0xfffffffc00f08947 */ /* 0x000fea000383ffff */
[----:B------:R-:W-:Y:S05]  /*5dee0*/  BSYNC B4 ;  /* 0x0000000000047941 */ /* 0x000fea0003800000 */
.L_x_4005:
[----:B------:R-:W-:Y:S05]  /*5def0*/  BSYNC B3 ;  /* 0x0000000000037941 */ /* 0x000fea0003800000 */
.L_x_4004:
        /* <DEDUP_REMOVED lines=31> */
.L_x_4013:
[----:B------:R-:W-:Y:S05]  /*5e0f0*/  BSYNC B4 ;  /* 0x0000000000047941 */ /* 0x000fea0003800000 */
.L_x_4012:
[----:B------:R-:W-:Y:S01]  /*5e100*/  IMAD.IADD R81, R81, 0x1, R82 ;  /* 0x0000000151517824 */ /* 0x000fe200078e0252 */
[----:B------:R-:W-:Y:S06]  /*5e110*/  BRA `(.L_x_4011) ;  /* 0x0000000000087947 */ /* 0x000fec0003800000 */
.L_x_4010:
[----:B------:R-:W-:-:S05]  /*5e120*/  VIADD R32, R32, 0x94 ;  /* 0x0000009420207836 */ /* 0x000fca0000000000 */
[----:B------:R-:W-:-:S07]  /*5e130*/  SHF.L.U32 R81, R83, R32, RZ ;  /* 0x0000002053517219 */ /* 0x000fce00000006ff */
.L_x_4011:
[----:B------:R-:W-:Y:S05]  /*5e140*/  BSYNC B3 ;  /* 0x0000000000037941 */ /* 0x000fea0003800000 */
.L_x_4009:
[C---:B------:R-:W-:Y:S01]  /*5e150*/  LOP3.LUT P0, RZ, R81.reuse, 0x1800000, RZ, 0xc0, !PT ;  /* 0x0180000051ff7812 */ /* 0x040fe2000780c0ff */
[----:B------:R-:W-:Y:S01]  /*5e160*/  IMAD.SHL.U32 R80, R80, 0x10000000, RZ ;  /* 0x1000000050507824 */ /* 0x000fe200078e00ff */
[----:B------:R-:W-:-:S04]  /*5e170*/  LOP3.LUT R75, R81, 0x7fffff, RZ, 0xc0, !PT ;  /* 0x007fffff514b7812 */ /* 0x000fc800078ec0ff */
[----:B------:R-:W-:-:S07]  /*5e180*/  LOP3.LUT R75, R80, 0xf0000000, R75, 0xe2, !PT ;  /* 0xf0000000504b7812 */ /* 0x000fce00078ee24b */
[----:B------:R-:W-:Y:S01]  /*5e190*/  @P0 LOP3.LUT R75, R75, 0x800000, RZ, 0xfc, !PT ;  /* 0x008000004b4b0812 */ /* 0x000fe200078efcff */
[----:B------:R-:W-:Y:S06]  /*5e1a0*/  BRA `(.L_x_4014) ;  /* 0x0000000000787947 */ /* 0x000fec0003800000 */
.L_x_4008:
[C---:B------:R-:W-:Y:S01]  /*5e1b0*/  LOP3.LUT P0, RZ, R83.reuse, 0x4, RZ, 0xc0, !PT ;  /* 0x0000000453ff7812 */ /* 0x040fe2000780c0ff */
[----:B------:R-:W-:Y:S02]  /*5e1c0*/  IMAD.SHL.U32 R83, R83, 0x400000, RZ ;  /* 0x0040000053537824 */ /* 0x000fe400078e00ff */
[----:B------:R-:W-:-:S10]  /*5e1d0*/  VIADD R73, R32, 0x7f ;  /* 0x0000007f20497836 */ /* 0x000fd40000000000 */
[----:B------:R-:W-:Y:S05]  /*5e1e0*/  @!P0 BRA `(.L_x_4015) ;  /* 0x0000000000388947 */ /* 0x000fea0003800000 */
[----:B------:R-:W-:Y:S01]  /*5e1f0*/  ISETP.GT.AND P0, PT, R32, 0x7e, PT ;  /* 0x0000007e2000780c */ /* 0x000fe20003f04270 */
[----:B------:R-:W-:-:S12]  /*5e200*/  BSSY B3, `(.L_x_4016) ;  /* 0x0000009000037945 */ /* 0x000fd80003800000 */
[----:B------:R-:W-:Y:S05]  /*5e210*/  @P0 BRA `(.L_x_4017) ;  /* 0x00000000001c0947 */ /* 0x000fea0003800000 */
.L_x_4018:
[--C-:B------:R-:W-:Y:S02]  /*5e220*/  SHF.R.U32.HI R32, RZ, 0x19, R83.reuse ;  /* 0x00000019ff207819 */ /* 0x100fe40000011653 */
[C---:B------:R-:W-:Y:S01]  /*5e230*/  ISETP.LT.AND P1, PT, R73.reuse, 0xfd, PT ;  /* 0x000000fd4900780c */ /* 0x040fe20003f21270 */
[----:B------:R-:W-:Y:S01]  /*5e240*/  VIADD R73, R73, 0x1 ;  /* 0x0000000149497836 */ /* 0x000fe20000000000 */
[----:B------:R-:W-:Y:S02]  /*5e250*/  LOP3.LUT R32, R32, 0x1, RZ, 0xc0, !PT ;  /* 0x0000000120207812 */ /* 0x000fe400078ec0ff */
[----:B------:R-:W-:Y:S02]  /*5e260*/  SHF.R.U32.HI R83, RZ, 0x1, R83 ;  /* 0x00000001ff537819 */ /* 0x000fe40000011653 */
[----:B------:R-:W-:-:S13]  /*5e270*/  ISETP.NE.U32.AND P0, PT, R32, 0x1, PT ;  /* 0x000000012000780c */ /* 0x000fda0003f05070 */
[----:B------:R-:W-:Y:S05]  /*5e280*/  @!P0 BRA P1, `(.L_x_4018) ;  /* 0xfffffffc00e48947 */ /* 0x000fea000083ffff */
.L_x_4017:
[----:B------:R-:W-:Y:S05]  /*5e290*/  BSYNC B3 ;  /* 0x0000000000037941 */ /* 0x000fea0003800000 */
.L_x_4016:
[----:B------:R-:W-:-:S13]  /*5e2a0*/  LOP3.LUT P0, RZ, R83, 0x1000000, RZ, 0xc0, !PT ;  /* 0x0100000053ff7812 */ /* 0x000fda000780c0ff */
[----:B------:R-:W-:Y:S01]  /*5e2b0*/  @P0 LEA R75, R80, 0x7f800000, 0x1c ;  /* 0x7f800000504b0811 */ /* 0x000fe200078ee0ff */
[----:B------:R-:W-:Y:S06]  /*5e2c0*/  @P0 BRA `(.L_x_4014) ;  /* 0x0000000000300947 */ /* 0x000fec0003800000 */
.L_x_4015:
        /* <DEDUP_REMOVED lines=9> */
.L_x_4007:
[----:B------:R-:W-:Y:S01]  /*5e360*/  LEA R75, R80, 0x7f800000, 0x1c ;  /* 0x7f800000504b7811 */ /* 0x000fe200078ee0ff */
[----:B------:R-:W-:Y:S06]  /*5e370*/  BRA `(.L_x_4014) ;  /* 0x0000000000047947 */ /* 0x000fec0003800000 */
.L_x_4003:
[----:B------:R-:W-:-:S07]  /*5e380*/  IMAD.SHL.U32 R75, R80, 0x10000000, RZ ;  /* 0x10000000504b7824 */ /* 0x000fce00078e00ff */
.L_x_4014:
[----:B------:R-:W-:Y:S05]  /*5e390*/  BSYNC B2 ;  /* 0x0000000000027941 */ /* 0x000fea0003800000 */
.L_x_4002:
        /* <DEDUP_REMOVED lines=19> */
.L_x_4023:
[C---:B------:R-:W-:Y:S01]  /*5e4d0*/  LOP3.LUT P0, RZ, R84.reuse, 0x3, RZ, 0xc0, !PT ;  /* 0x0000000354ff7812 */ /* 0x040fe2000780c0ff */
[----:B------:R-:W-:Y:S02]  /*5e4e0*/  IMAD.SHL.U32 R84, R84, 0x2, RZ ;  /* 0x0000000254547824 */ /* 0x000fe400078e00ff */
[----:B------:R-:W-:-:S10]  /*5e4f0*/  VIADD R81, R81, 0xffffffff ;  /* 0xffffffff51517836 */ /* 0x000fd40000000000 */
[----:B------:R-:W-:Y:S05]  /*5e500*/  @!P0 BRA `(.L_x_4023) ;  /* 0xfffffffc00f08947 */ /* 0x000fea000383ffff */
[----:B------:R-:W-:Y:S05]  /*5e510*/  BSYNC B4 ;  /* 0x0000000000047941 */ /* 0x000fea0003800000 */
.L_x_4022:
[----:B------:R-:W-:Y:S05]  /*5e520*/  BSYNC B3 ;  /* 0x0000000000037941 */ /* 0x000fea0003800000 */
.L_x_4021:
        /* <DEDUP_REMOVED lines=31> */
.L_x_4030:
[----:B------:R-:W-:Y:S05]  /*5e720*/  BSYNC B4 ;  /* 0x0000000000047941 */ /* 0x000fea0003800000 */
.L_x_4029:
[----:B------:R-:W-:Y:S01]  /*5e730*/  IMAD.IADD R82, R82, 0x1, R83 ;  /* 0x0000000152527824 */ /* 0x000fe200078e0253 */
[----:B------:R-:W-:Y:S06]  /*5e740*/  BRA `(.L_x_4028) ;  /* 0x0000000000087947 */ /* 0x000fec0003800000 */
.L_x_4027:
[----:B------:R-:W-:-:S05]  /*5e750*/  VIADD R81, R81, 0x94 ;  /* 0x0000009451517836 */ /* 0x000fca0000000000 */
[----:B------:R-:W-:-:S07]  /*5e760*/  SHF.L.U32 R82, R84, R81, RZ ;  /* 0x0000005154527219 */ /* 0x000fce00000006ff */
.L_x_4028:
[----:B------:R-:W-:Y:S05]  /*5e770*/  BSYNC B3 ;  /* 0x0000000000037941 */ /* 0x000fea0003800000 */
.L_x_4026:
[----:B------:R-:W-:Y:S01]  /*5e780*/  LOP3.LUT P0, RZ, R82, 0x1800000, RZ, 0xc0, !PT ;  /* 0x0180000052ff7812 */ /* 0x000fe2000780c0ff */
[----:B------:R-:W-:Y:S01]  /*5e790*/  IMAD.SHL.U32 R73, R80, 0x10000000, RZ ;  /* 0x1000000050497824 */ /* 0x000fe200078e00ff */
[----:B------:R-:W-:-:S04]  /*5e7a0*/  LOP3.LUT R74, R82, 0x7fffff, RZ, 0xc0, !PT ;  /* 0x007fffff524a7812 */ /* 0x000fc800078ec0ff */
[----:B------:R-:W-:-:S07]  /*5e7b0*/  LOP3.LUT R74, R73, 0xf0000000, R74, 0xe2, !PT ;  /* 0xf0000000494a7812 */ /* 0x000fce00078ee24a */
[----:B------:R-:W-:Y:S01]  /*5e7c0*/  @P0 LOP3.LUT R74, R74, 0x800000, RZ, 0xfc, !PT ;  /* 0x008000004a4a0812 */ /* 0x000fe200078efcff */
[----:B------:R-:W-:Y:S06]  /*5e7d0*/  BRA `(.L_x_4031) ;  /* 0x0000000000787947 */ /* 0x000fec0003800000 */
.L_x_4025:
[C---:B------:R-:W-:Y:S01]  /*5e7e0*/  LOP3.LUT P0, RZ, R84.reuse, 0x4, RZ, 0xc0, !PT ;  /* 0x0000000454ff7812 */ /* 0x040fe2000780c0ff */
[----:B------:R-:W-:Y:S02]  /*5e7f0*/  IMAD.SHL.U32 R84, R84, 0x400000, RZ ;  /* 0x0040000054547824 */ /* 0x000fe400078e00ff */
[----:B------:R-:W-:-:S10]  /*5e800*/  VIADD R32, R81, 0x7f ;  /* 0x0000007f51207836 */ /* 0x000fd40000000000 */
[----:B------:R-:W-:Y:S05]  /*5e810*/  @!P0 BRA `(.L_x_4032) ;  /* 0x0000000000388947 */ /* 0x000fea0003800000 */
[----:B------:R-:W-:Y:S01]  /*5e820*/  ISETP.GT.AND P0, PT, R81, 0x7e, PT ;  /* 0x0000007e5100780c */ /* 0x000fe20003f04270 */
[----:B------:R-:W-:-:S12]  /*5e830*/  BSSY B3, `(.L_x_4033) ;  /* 0x0000009000037945 */ /* 0x000fd80003800000 */
[----:B------:R-:W-:Y:S05]  /*5e840*/  @P0 BRA `(.L_x_4034) ;  /* 0x00000000001c0947 */ /* 0x000fea0003800000 */
.L_x_4035:
[--C-:B------:R-:W-:Y:S02]  /*5e850*/  SHF.R.U32.HI R73, RZ, 0x19, R84.reuse ;  /* 0x00000019ff497819 */ /* 0x100fe40000011654 */
[C---:B------:R-:W-:Y:S01]  /*5e860*/  ISETP.LT.AND P1, PT, R32.reuse, 0xfd, PT ;  /* 0x000000fd2000780c */ /* 0x040fe20003f21270 */
[----:B------:R-:W-:Y:S01]  /*5e870*/  VIADD R32, R32, 0x1 ;  /* 0x0000000120207836 */ /* 0x000fe20000000000 */
[----:B------:R-:W-:Y:S02]  /*5e880*/  LOP3.LUT R73, R73, 0x1, RZ, 0xc0, !PT ;  /* 0x0000000149497812 */ /* 0x000fe400078ec0ff */
[----:B------:R-:W-:Y:S02]  /*5e890*/  SHF.R.U32.HI R84, RZ, 0x1, R84 ;  /* 0x00000001ff547819 */ /* 0x000fe40000011654 */
[----:B------:R-:W-:-:S13]  /*5e8a0*/  ISETP.NE.U32.AND P0, PT, R73, 0x1, PT ;  /* 0x000000014900780c */ /* 0x000fda0003f05070 */
[----:B------:R-:W-:Y:S05]  /*5e8b0*/  @!P0 BRA P1, `(.L_x_4035) ;  /* 0xfffffffc00e48947 */ /* 0x000fea000083ffff */
.L_x_4034:
[----:B------:R-:W-:Y:S05]  /*5e8c0*/  BSYNC B3 ;  /* 0x0000000000037941 */ /* 0x000fea0003800000 */
.L_x_4033:
[----:B------:R-:W-:-:S13]  /*5e8d0*/  LOP3.LUT P0, RZ, R84, 0x1000000, RZ, 0xc0, !PT ;  /* 0x0100000054ff7812 */ /* 0x000fda000780c0ff */
[----:B------:R-:W-:Y:S01]  /*5e8e0*/  @P0 LEA R74, R80, 0x7f800000, 0x1c ;  /* 0x7f800000504a0811 */ /* 0x000fe200078ee0ff */
[----:B------:R-:W-:Y:S06]  /*5e8f0*/  @P0 BRA `(.L_x_4031) ;  /* 0x0000000000300947 */ /* 0x000fec0003800000 */
.L_x_4032:
        /* <DEDUP_REMOVED lines=9> */
.L_x_4024:
[----:B------:R-:W-:Y:S01]  /*5e990*/  LEA R74, R80, 0x7f800000, 0x1c ;  /* 0x7f800000504a7811 */ /* 0x000fe200078ee0ff */
[----:B------:R-:W-:Y:S06]  /*5e9a0*/  BRA `(.L_x_4031) ;  /* 0x0000000000047947 */ /* 0x000fec0003800000 */
.L_x_4020:
[----:B------:R-:W-:-:S07]  /*5e9b0*/  IMAD.SHL.U32 R74, R80, 0x10000000, RZ ;  /* 0x10000000504a7824 */ /* 0x000fce00078e00ff */
.L_x_4031:
[----:B------:R-:W-:Y:S05]  /*5e9c0*/  BSYNC B2 ;  /* 0x0000000000027941 */ /* 0x000fea0003800000 */
.L_x_4019:
        /* <DEDUP_REMOVED lines=19> */
.L_x_4040:
[C---:B------:R-:W-:Y:S01]  /*5eb00*/  LOP3.LUT P0, RZ, R86.reuse, 0x3, RZ, 0xc0, !PT ;  /* 0x0000000356ff7812 */ /* 0x040fe2000780c0ff */
[----:B------:R-:W-:Y:S02]  /*5eb10*/  IMAD.SHL.U32 R86, R86, 0x2, RZ ;  /* 0x0000000256567824 */ /* 0x000fe400078e00ff */
[----:B------:R-:W-:-:S10]  /*5eb20*/  VIADD R81, R81, 0xffffffff ;  /* 0xffffffff51517836 */ /* 0x000fd40000000000 */
[----:B------:R-:W-:Y:S05]  /*5eb30*/  @!P0 BRA `(.L_x_4040) ;  /* 0xfffffffc00f08947 */ /* 0x000fea000383ffff */
[----:B------:R-:W-:Y:S05]  /*5eb40*/  BSYNC B4 ;  /* 0x0000000000047941 */ /* 0x000fea0003800000 */
.L_x_4039:
[----:B------:R-:W-:Y:S05]  /*5eb50*/  BSYNC B3 ;  /* 0x0000000000037941 */ /* 0x000fea0003800000 */
.L_x_4038:
        /* <DEDUP_REMOVED lines=31> */
.L_x_4047:
[----:B------:R-:W-:Y:S05]  /*5ed50*/  BSYNC B4 ;  /* 0x0000000000047941 */ /* 0x000fea0003800000 */
.L_x_4046:
[----:B------:R-:W-:Y:S01]  /*5ed60*/  IMAD.IADD R83, R83, 0x1, R84 ;  /* 0x0000000153537824 */ /* 0x000fe200078e0254 */
[----:B------:R-:W-:Y:S06]  /*5ed70*/  BRA `(.L_x_4045) ;  /* 0x0000000000087947 */ /* 0x000fec0003800000 */
.L_x_4044:
[----:B------:R-:W-:-:S05]  /*5ed80*/  VIADD R81, R81, 0x94 ;  /* 0x0000009451517836 */ /* 0x000fca0000000000 */
[----:B------:R-:W-:-:S07]  /*5ed90*/  SHF.L.U32 R83, R86, R81, RZ ;  /* 0x0000005156537219 */ /* 0x000fce00000006ff */
.L_x_4045:
[----:B------:R-:W-:Y:S05]  /*5eda0*/  BSYNC B3 ;  /* 0x0000000000037941 */ /* 0x000fea0003800000 */
.L_x_4043:
[C---:B------:R-:W-:Y:S01]  /*5edb0*/  LOP3.LUT P0, RZ, R83.reuse, 0x1800000, RZ, 0xc0, !PT ;  /* 0x0180000053ff7812 */ /* 0x040fe2000780c0ff */
[----:B------:R-:W-:Y:S01]  /*5edc0*/  IMAD.SHL.U32 R82, R82, 0x10000000, RZ ;  /* 0x1000000052527824 */ /* 0x000fe200078e00ff */
[----:B------:R-:W-:-:S04]  /*5edd0*/  LOP3.LUT R73, R83, 0x7fffff, RZ, 0xc0, !PT ;  /* 0x007fffff53497812 */ /* 0x000fc800078ec0ff */
[----:B------:R-:W-:-:S07]  /*5ede0*/  LOP3.LUT R73, R82, 0xf0000000, R73, 0xe2, !PT ;  /* 0xf000000052497812 */ /* 0x000fce00078ee249 */
[----:B------:R-:W-:Y:S01]  /*5edf0*/  @P0 LOP3.LUT R73, R73, 0x800000, RZ, 0xfc, !PT ;  /* 0x0080000049490812 */ /* 0x000fe200078efcff */
[----:B------:R-:W-:Y:S06]  /*5ee00*/  BRA `(.L_x_4048) ;  /* 0x0000000000787947 */ /* 0x000fec0003800000 */
.L_x_4042:
[C---:B------:R-:W-:Y:S01]  /*5ee10*/  LOP3.LUT P0, RZ, R86.reuse, 0x4, RZ, 0xc0, !PT ;  /* 0x0000000456ff7812 */ /* 0x040fe2000780c0ff */
[----:B------:R-:W-:Y:S02]  /*5ee20*/  IMAD.SHL.U32 R86, R86, 0x400000, RZ ;  /* 0x0040000056567824 */ /* 0x000fe400078e00ff */
[----:B------:R-:W-:-:S10]  /*5ee30*/  VIADD R32, R81, 0x7f ;  /* 0x0000007f51207836 */ /* 0x000fd40000000000 */
[----:B------:R-:W-:Y:S05]  /*5ee40*/  @!P0 BRA `(.L_x_4049) ;  /* 0x0000000000388947 */ /* 0x000fea0003800000 */
[----:B------:R-:W-:Y:S01]  /*5ee50*/  ISETP.GT.AND P0, PT, R81, 0x7e, PT ;  /* 0x0000007e5100780c */ /* 0x000fe20003f04270 */
[----:B------:R-:W-:-:S12]  /*5ee60*/  BSSY B3, `(.L_x_4050) ;  /* 0x0000009000037945 */ /* 0x000fd80003800000 */
[----:B------:R-:W-:Y:S05]  /*5ee70*/  @P0 BRA `(.L_x_4051) ;  /* 0x00000000001c0947 */ /* 0x000fea0003800000 */
.L_x_4052:
[--C-:B------:R-:W-:Y:S02]  /*5ee80*/  SHF.R.U32.HI R73, RZ, 0x19, R86.reuse ;  /* 0x00000019ff497819 */ /* 0x100fe40000011656 */
[C---:B------:R-:W-:Y:S01]  /*5ee90*/  ISETP.LT.AND P1, PT, R32.reuse, 0xfd, PT ;  /* 0x000000fd2000780c */ /* 0x040fe20003f21270 */
[----:B------:R-:W-:Y:S01]  /*5eea0*/  VIADD R32, R32, 0x1 ;  /* 0x0000000120207836 */ /* 0x000fe20000000000 */
[----:B------:R-:W-:Y:S02]  /*5eeb0*/  LOP3.LUT R73, R73, 0x1, RZ, 0xc0, !PT ;  /* 0x0000000149497812 */ /* 0x000fe400078ec0ff */
[----:B------:R-:W-:Y:S02]  /*5eec0*/  SHF.R.U32.HI R86, RZ, 0x1, R86 ;  /* 0x00000001ff567819 */ /* 0x000fe40000011656 */
[----:B------:R-:W-:-:S13]  /*5eed0*/  ISETP.NE.U32.AND P0, PT, R73, 0x1, PT ;  /* 0x000000014900780c */ /* 0x000fda0003f05070 */
[----:B------:R-:W-:Y:S05]  /*5eee0*/  @!P0 BRA P1, `(.L_x_4052) ;  /* 0xfffffffc00e48947 */ /* 0x000fea000083ffff */
.L_x_4051:
[----:B------:R-:W-:Y:S05]  /*5eef0*/  BSYNC B3 ;  /* 0x0000000000037941 */ /* 0x000fea0003800000 */
.L_x_4050:
[----:B------:R-:W-:-:S13]  /*5ef00*/  LOP3.LUT P0, RZ, R86, 0x1000000, RZ, 0xc0, !PT ;  /* 0x0100000056ff7812 */ /* 0x000fda000780c0ff */
[----:B------:R-:W-:Y:S01]  /*5ef10*/  @P0 LEA R73, R82, 0x7f800000, 0x1c ;  /* 0x7f80000052490811 */ /* 0x000fe200078ee0ff */
[----:B------:R-:W-:Y:S06]  /*5ef20*/  @P0 BRA `(.L_x_4048) ;  /* 0x0000000000300947 */ /* 0x000fec0003800000 */
.L_x_4049:
        /* <DEDUP_REMOVED lines=9> */
.L_x_4041:
[----:B------:R-:W-:Y:S01]  /*5efc0*/  LEA R73, R82, 0x7f800000, 0x1c ;  /* 0x7f80000052497811 */ /* 0x000fe200078ee0ff */
[----:B------:R-:W-:Y:S06]  /*5efd0*/  BRA `(.L_x_4048) ;  /* 0x0000000000047947 */ /* 0x000fec0003800000 */
.L_x_4037:
[----:B------:R-:W-:-:S07]  /*5efe0*/  IMAD.SHL.U32 R73, R82, 0x10000000, RZ ;  /* 0x1000000052497824 */ /* 0x000fce00078e00ff */
.L_x_4048:
[----:B------:R-:W-:Y:S05]  /*5eff0*/  BSYNC B2 ;  /* 0x0000000000027941 */ /* 0x000fea0003800000 */
.L_x_4036:
        /* <DEDUP_REMOVED lines=19> */
.L_x_4057:
[C---:B------:R-:W-:Y:S01]  /*5f130*/  LOP3.LUT P0, RZ, R85.reuse, 0x3, RZ, 0xc0, !PT ;  /* 0x0000000355ff7812 */ /* 0x040fe2000780c0ff */
[----:B------:R-:W-:Y:S02]  /*5f140*/  IMAD.SHL.U32 R85, R85, 0x2, RZ ;  /* 0x0000000255557824 */ /* 0x000fe400078e00ff */
[----:B------:R-:W-:-:S10]  /*5f150*/  VIADD R84, R84, 0xffffffff ;  /* 0xffffffff54547836 */ /* 0x000fd40000000000 */
[----:B------:R-:W-:Y:S05]  /*5f160*/  @!P0 BRA `(.L_x_4057) ;  /* 0xfffffffc00f08947 */ /* 0x000fea000383ffff */
[----:B------:R-:W-:Y:S05]  /*5f170*/  BSYNC B4 ;  /* 0x0000000000047941 */ /* 0x000fea0003800000 */
.L_x_4056:
[----:B------:R-:W-:Y:S05]  /*5f180*/  BSYNC B3 ;  /* 0x0000000000037941 */ /* 0x000fea0003800000 */
.L_x_4055:
        /* <DEDUP_REMOVED lines=15> */
[----:B------:R-:W-:Y:S01]  /*5f280*/  SHF.L.U32 R86, R86, R83, RZ ;  /* 0x0000005356567219 */ /* 0x000fe200000006ff */
[----:B------:R-:W-:Y:S01]  /*5f290*/  IMAD.MOV.U32 R83, RZ, RZ, 0x1 ;  /* 0x00000001ff537424 */ /* 0x000fe200078e00ff */
[----:B------:R-:W-:Y:S02]  /*5f2a0*/  LOP3.LUT R82, R80, R85, RZ, 0xc0, !PT ;  /* 0x0000005550527212 */ /* 0x000fe400078ec0ff */
[----:B------:R-:W-:-:S02]  /*5f2b0*/  LOP3.LUT P0, RZ, R85, R86, RZ, 0x30, !PT ;  /* 0x0000005655ff7212 */ /* 0x000fc400078030ff */
[----:B------:R-:W-:Y:S02]  /*5f2c0*/  ISETP.NE.AND P1, PT, R82, RZ, PT ;  /* 0x000000ff5200720c */ /* 0x000fe40003f25270 */
[----:B------:R-:W-:-:S04]  /*5f2d0*/  IADD3 R82, -R84, -0x94, RZ ;  /* 0xffffff6c54527810 */ /* 0x000fc80007ffe1ff */
[----:B------:R-:W-:-:S07]  /*5f2e0*/  SHF.R.U32.HI R82, RZ, R82, R85 ;  /* 0x00000052ff527219 */ /* 0x000fce0000011655 */
[----:B------:R-:W-:Y:S05]  /*5f2f0*/  @P0 BRA P1, `(.L_x_4064) ;  /* 0x00000000001c0947 */ /* 0x000fea0000800000 */
[----:B------:R-:W-:-:S04]  /*5f300*/  IADD3 R83, -R84, -0x94, RZ ;  /* 0xffffff6c54537810 */ /* 0x000fc80007ffe1ff */
[----:B------:R-:W-:-:S04]  /*5f310*/  SHF.L.U32 R83, R32, R83, RZ ;  /* 0x0000005320537219 */ /* 0x000fc800000006ff */
[----:B------:R-:W-:Y:S01]  /*5f320*/  LOP3.LUT R80, R80, R83, RZ, 0xfc, !PT ;  /* 0x0000005350507212 */ /* 0x000fe200078efcff */
[----:B------:R-:W-:-:S03]  /*5f330*/  IMAD.MOV.U32 R83, RZ, RZ, RZ ;  /* 0x000000ffff537224 */ /* 0x000fc600078e00ff */
[----:B------:R-:W-:-:S04]  /*5f340*/  LOP3.LUT R85, R80, R85, RZ, 0xc0, !PT ;  /* 0x0000005550557212 */ /* 0x000fc800078ec0ff */
[----:B------:R-:W-:-:S13]  /*5f350*/  ISETP.NE.AND P1, PT, R85, R80, PT ;  /* 0x000000505500720c */ /* 0x000fda0003f25270 */
[----:B------:R-:W-:-:S07]  /*5f360*/  @!P1 SEL R83, RZ, 0x1, P0 ;  /* 0x00000001ff539807 */ /* 0x000fce0000000000 */
.L_x_4064:
[----:B------:R-:W-:Y:S05]  /*5f370*/  BSYNC B4 ;  /* 0x0000000000047941 */ /* 0x000fea0003800000 */
.L_x_4063:
[----:B------:R-:W-:Y:S01]  /*5f380*/  IMAD.IADD R82, R82, 0x1, R83 ;  /* 0x0000000152527824 */ /* 0x000fe200078e0253 */
[----:B------:R-:W-:Y:S06]  /*5f390*/  BRA `(.L_x_4062) ;  /* 0x0000000000087947 */ /* 0x000fec0003800000 */
.L_x_4061:
[----:B------:R-:W-:-:S05]  /*5f3a0*/  VIADD R82, R84, 0x94 ;  /* 0x0000009454527836 */ /* 0x000fca0000000000 */
[----:B------:R-:W-:-:S07]  /*5f3b0*/  SHF.L.U32 R82, R85, R82, RZ ;  /* 0x0000005255527219 */ /* 0x000fce00000006ff */
.L_x_4062:
[----:B------:R-:W-:Y:S05]  /*5f3c0*/  BSYNC B3 ;  /* 0x0000000000037941 */ /* 0x000fea0003800000 */
.L_x_4060:
[C---:B------:R-:W-:Y:S01]  /*5f3d0*/  LOP3.LUT P0, RZ, R82.reuse, 0x1800000, RZ, 0xc0, !PT ;  /* 0x0180000052ff7812 */ /* 0x040fe2000780c0ff */
[----:B------:R-:W-:Y:S01]  /*5f3e0*/  IMAD.SHL.U32 R81, R81, 0x10000000, RZ ;  /* 0x1000000051517824 */ /* 0x000fe200078e00ff */
[----:B------:R-:W-:-:S04]  /*5f3f0*/  LOP3.LUT R32, R82, 0x7fffff, RZ, 0xc0, !PT ;  /* 0x007fffff52207812 */ /* 0x000fc800078ec0ff */
[----:B------:R-:W-:-:S07]  /*5f400*/  LOP3.LUT R32, R81, 0xf0000000, R32, 0xe2, !PT ;  /* 0xf000000051207812 */ /* 0x000fce00078ee220 */
[----:B------:R-:W-:Y:S01]  /*5f410*/  @P0 LOP3.LUT R32, R32, 0x800000, RZ, 0xfc, !PT ;  /* 0x0080000020200812 */ /* 0x000fe200078efcff */
[----:B------:R-:W-:Y:S06]  /*5f420*/  BRA `(.L_x_4065) ;  /* 0x0000000000787947 */ /* 0x000fec0003800000 */
.L_x_4059:
[C---:B------:R-:W-:Y:S01]  /*5f430*/  LOP3.LUT P0, RZ, R85.reuse, 0x4, RZ, 0xc0, !PT ;  /* 0x0000000455ff7812 */ /* 0x040fe2000780c0ff */
[----:B------:R-:W-:Y:S02]  /*5f440*/  IMAD.SHL.U32 R85, R85, 0x400000, RZ ;  /* 0x0040000055557824 */ /* 0x000fe400078e00ff */
[----:B------:R-:W-:-:S10]  /*5f450*/  VIADD R80, R84, 0x7f ;  /* 0x0000007f54507836 */ /* 0x000fd40000000000 */
[----:B------:R-:W-:Y:S05]  /*5f460*/  @!P0 BRA `(.L_x_4066) ;  /* 0x0000000000388947 */ /* 0x000fea0003800000 */
[----:B------:R-:W-:Y:S01]  /*5f470*/  ISETP.GT.AND P0, PT, R84, 0x7e, PT ;  /* 0x0000007e5400780c */ /* 0x000fe20003f04270 */
[----:B------:R-:W-:-:S12]  /*5f480*/  BSSY B3, `(.L_x_4067) ;  /* 0x0000009000037945 */ /* 0x000fd80003800000 */
[----:B------:R-:W-:Y:S05]  /*5f490*/  @P0 BRA `(.L_x_4068) ;  /* 0x00000000001c0947 */ /* 0x000fea0003800000 */
.L_x_4069:
[--C-:B------:R-:W-:Y:S02]  /*5f4a0*/  SHF.R.U32.HI R32, RZ, 0x19, R85.reuse ;  /* 0x00000019ff207819 */ /* 0x100fe40000011655 */
[C---:B------:R-:W-:Y:S01]  /*5f4b0*/  ISETP.LT.AND P1, PT, R80.reuse, 0xfd, PT ;  /* 0x000000fd5000780c */ /* 0x040fe20003f21270 */
[----:B------:R-:W-:Y:S01]  /*5f4c0*/  VIADD R80, R80, 0x1 ;  /* 0x0000000150507836 */ /* 0x000fe20000000000 */
[----:B------:R-:W-:Y:S02]  /*5f4d0*/  LOP3.LUT R32, R32, 0x1, RZ, 0xc0, !PT ;  /* 0x0000000120207812 */ /* 0x000fe400078ec0ff */
[----:B------:R-:W-:Y:S02]  /*5f4e0*/  SHF.R.U32.HI R85, RZ, 0x1, R85 ;  /* 0x00000001ff557819 */ /* 0x000fe40000011655 */
[----:B------:R-:W-:-:S13]  /*5f4f0*/  ISETP.NE.U32.AND P0, PT, R32, 0x1, PT ;  /* 0x000000012000780c */ /* 0x000fda0003f05070 */
[----:B------:R-:W-:Y:S05]  /*5f500*/  @!P0 BRA P1, `(.L_x_4069) ;  /* 0xfffffffc00e48947 */ /* 0x000fea000083ffff */
.L_x_4068:
[----:B------:R-:W-:Y:S05]  /*5f510*/  BSYNC B3 ;  /* 0x0000000000037941 */ /* 0x000fea0003800000 */
.L_x_4067:
[----:B------:R-:W-:-:S13]  /*5f520*/  LOP3.LUT P0, RZ, R85, 0x1000000, RZ, 0xc0, !PT ;  /* 0x0100000055ff7812 */ /* 0x000fda000780c0ff */
[----:B------:R-:W-:Y:S01]  /*5f530*/  @P0 LEA R32, R81, 0x7f800000, 0x1c ;  /* 0x7f80000051200811 */ /* 0x000fe200078ee0ff */
[----:B------:R-:W-:Y:S06]  /*5f540*/  @P0 BRA `(.L_x_4065) ;  /* 0x0000000000300947 */ /* 0x000fec0003800000 */
.L_x_4066:
        /* <DEDUP_REMOVED lines=9> */
.L_x_4058:
[----:B------:R-:W-:Y:S01]  /*5f5e0*/  LEA R32, R81, 0x7f800000, 0x1c ;  /* 0x7f80000051207811 */ /* 0x000fe200078ee0ff */
[----:B------:R-:W-:Y:S06]  /*5f5f0*/  BRA `(.L_x_4065) ;  /* 0x0000000000047947 */ /* 0x000fec0003800000 */
.L_x_4054:
[----:B------:R-:W-:-:S07]  /*5f600*/  IMAD.SHL.U32 R32, R81, 0x10000000, RZ ;  /* 0x1000000051207824 */ /* 0x000fce00078e00ff */
.L_x_4065:
[----:B------:R-:W-:Y:S05]  /*5f610*/  BSYNC B2 ;  /* 0x0000000000027941 */ /* 0x000fea0003800000 */
.L_x_4053:
        /* <DEDUP_REMOVED lines=18> */
.L_x_4074:
[C---:B------:R-:W-:Y:S01]  /*5f740*/  LOP3.LUT P0, RZ, R86.reuse, 0x3, RZ, 0xc0, !PT ;  /* 0x0000000356ff7812 */ /* 0x040fe2000780c0ff */
[----:B------:R-:W-:Y:S02]  /*5f750*/  IMAD.SHL.U32 R86, R86, 0x2, RZ ;  /* 0x0000000256567824 */ /* 0x000fe400078e00ff */
[----:B------:R-:W-:-:S10]  /*5f760*/  VIADD R84, R84, 0xffffffff ;  /* 0xffffffff54547836 */ /* 0x000fd40000000000 */
[----:B------:R-:W-:Y:S05]  /*5f770*/  @!P0 BRA `(.L_x_4074) ;  /* 0xfffffffc00f08947 */ /* 0x000fea000383ffff */
[----:B------:R-:W-:Y:S05]  /*5f780*/  BSYNC B4 ;  /* 0x0000000000047941 */ /* 0x000fea0003800000 */
.L_x_4073:
[----:B------:R-:W-:Y:S05]  /*5f790*/  BSYNC B3 ;  /* 0x0000000000037941 */ /* 0x000fea0003800000 */
.L_x_4072:
        /* <DEDUP_REMOVED lines=30> */
.L_x_4081:
[----:B------:R-:W-:Y:S05]  /*5f980*/  BSYNC B4 ;  /* 0x0000000000047941 */ /* 0x000fea0003800000 */
.L_x_4080:
[----:B------:R-:W-:Y:S01]  /*5f990*/  IMAD.IADD R82, R82, 0x1, R83 ;  /* 0x0000000152527824 */ /* 0x000fe200078e0253 */
[----:B------:R-:W-:Y:S06]  /*5f9a0*/  BRA `(.L_x_4079) ;  /* 0x0000000000087947 */ /* 0x000fec0003800000 */
.L_x_4078:
[----:B------:R-:W-:-:S05]  /*5f9b0*/  VIADD R81, R84, 0x94 ;  /* 0x0000009454517836 */ /* 0x000fca0000000000 */
[----:B------:R-:W-:-:S07]  /*5f9c0*/  SHF.L.U32 R82, R86, R81, RZ ;  /* 0x0000005156527219 */ /* 0x000fce00000006ff */
.L_x_4079:
[----:B------:R-:W-:Y:S05]  /*5f9d0*/  BSYNC B3 ;  /* 0x0000000000037941 */ /* 0x000fea0003800000 */
.L_x_4077:
        /* <DEDUP_REMOVED lines=8> */
.L_x_4076:
[C---:B------:R-:W-:Y:S01]  /*5fa60*/  LOP3.LUT P0, RZ, R86.reuse, 0x4, RZ, 0xc0, !PT ;  /* 0x0000000456ff7812 */ /* 0x040fe2000780c0ff */
[----:B------:R-:W-:Y:S02]  /*5fa70*/  IMAD.SHL.U32 R80, R86, 0x400000, RZ ;  /* 0x0040000056507824 */ /* 0x000fe400078e00ff */
[----:B------:R-:W-:-:S10]  /*5fa80*/  VIADD R81, R84, 0x7f ;  /* 0x0000007f54517836 */ /* 0x000fd40000000000 */
[----:B------:R-:W-:Y:S05]  /*5fa90*/  @!P0 BRA `(.L_x_4083) ;  /* 0x00000000003c8947 */ /* 0x000fea0003800000 */
[----:B------:R-:W-:Y:S01]  /*5faa0*/  ISETP.GT.AND P0, PT, R84, 0x7e, PT ;  /* 0x0000007e5400780c */ /* 0x000fe20003f04270 */
[----:B------:R-:W-:-:S12]  /*5fab0*/  BSSY B3, `(.L_x_4084) ;  /* 0x0000009000037945 */ /* 0x000fd80003800000 */
[----:B------:R-:W-:Y:S05]  /*5fac0*/  @P0 BRA `(.L_x_4085) ;  /* 0x00000000001c0947 */ /* 0x000fea0003800000 */
.L_x_4086:
[--C-:B------:R-:W-:Y:S02]  /*5fad0*/  SHF.R.U32.HI R82, RZ, 0x19, R80.reuse ;  /* 0x00000019ff527819 */ /* 0x100fe40000011650 */
[C---:B------:R-:W-:Y:S01]  /*5fae0*/  ISETP.LT.AND P1, PT, R81.reuse, 0xfd, PT ;  /* 0x000000fd5100780c */ /* 0x040fe20003f21270 */
[----:B------:R-:W-:Y:S01]  /*5faf0*/  VIADD R81, R81, 0x1 ;  /* 0x0000000151517836 */ /* 0x000fe20000000000 */
[----:B------:R-:W-:Y:S02]  /*5fb00*/  LOP3.LUT R82, R82, 0x1, RZ, 0xc0, !PT ;  /* 0x0000000152527812 */ /* 0x000fe400078ec0ff */
[----:B------:R-:W-:Y:S02]  /*5fb10*/  SHF.R.U32.HI R80, RZ, 0x1, R80 ;  /* 0x00000001ff507819 */ /* 0x000fe40000011650 */
[----:B------:R-:W-:-:S13]  /*5fb20*/  ISETP.NE.U32.AND P0, PT, R82, 0x1, PT ;  /* 0x000000015200780c */ /* 0x000fda0003f05070 */
[----:B------:R-:W-:Y:S05]  /*5fb30*/  @!P0 BRA P1, `(.L_x_4086) ;  /* 0xfffffffc00e48947 */ /* 0x000fea000083ffff */
.L_x_4085:
[----:B------:R-:W-:Y:S05]  /*5fb40*/  BSYNC B3 ;  /* 0x0000000000037941 */ /* 0x000fea0003800000 */
.L_x_4084:
[----:B------:R-:W-:-:S13]  /*5fb50*/  LOP3.LUT P0, RZ, R80, 0x1000000, RZ, 0xc0, !PT ;  /* 0x0100000050ff7812 */ /* 0x000fda000780c0ff */
[----:B------:R-:W-:-:S04]  /*5fb60*/  @P0 LOP3.LUT R86, R33, 0x80000000, RZ, 0xc0, !PT ;  /* 0x8000000021560812 */ /* 0x000fc800078ec0ff */
[----:B------:R-:W-:Y:S01]  /*5fb70*/  @P0 LOP3.LUT R86, R86, 0x7f800000, RZ, 0xfc, !PT ;  /* 0x7f80000056560812 */ /* 0x000fe200078efcff */
[----:B------:R-:W-:Y:S06]  /*5fb80*/  @P0 BRA `(.L_x_4082) ;  /* 0x0000000000400947 */ /* 0x000fec0003800000 */
.L_x_4083:
        /* <DEDUP_REMOVED lines=11> */
.L_x_4075:
[----:B------:R-:W-:-:S04]  /*5fc40*/  LOP3.LUT R33, R33, 0x80000000, RZ, 0xc0, !PT ;  /* 0x8000000021217812 */ /* 0x000fc800078ec0ff */
[----:B------:R-:W-:Y:S01]  /*5fc50*/  LOP3.LUT R86, R33, 0x7f800000, RZ, 0xfc, !PT ;  /* 0x7f80000021567812 */ /* 0x000fe200078efcff */
[----:B------:R-:W-:Y:S06]  /*5fc60*/  BRA `(.L_x_4082) ;  /* 0x0000000000087947 */ /* 0x000fec0003800000 */
.L_x_4071:
[----:B------:R-:W-:-:S05]  /*5fc70*/  LOP3.LUT R80, R80, 0x8, RZ, 0xc0, !PT ;  /* 0x0000000850507812 */ /* 0x000fca00078ec0ff */
[----:B------:R-:W-:-:S07]  /*5fc80*/  IMAD.SHL.U32 R86, R80, 0x10000000, RZ ;  /* 0x1000000050567824 */ /* 0x000fce00078e00ff */
.L_x_4082:
[----:B------:R-:W-:Y:S05]  /*5fc90*/  BSYNC B2 ;  /* 0x0000000000027941 */ /* 0x000fea0003800000 */
.L_x_4070:
        /* <DEDUP_REMOVED lines=19> */
.L_x_4091:
[C---:B------:R-:W-:Y:S01]  /*5fdd0*/  LOP3.LUT P0, RZ, R85.reuse, 0x3, RZ, 0xc0, !PT ;  /* 0x0000000355ff7812 */ /* 0x040fe2000780c0ff */
[----:B------:R-:W-:Y:S02]  /*5fde0*/  IMAD.SHL.U32 R85, R85, 0x2, RZ ;  /* 0x0000000255557824 */ /* 0x000fe400078e00ff */
[----:B------:R-:W-:-:S10]  /*5fdf0*/  VIADD R83, R83, 0xffffffff ;  /* 0xffffffff53537836 */ /* 0x000fd40000000000 */
[----:B------:R-:W-:Y:S05]  /*5fe00*/  @!P0 BRA `(.L_x_4091) ;  /* 0xfffffffc00f08947 */ /* 0x000fea000383ffff */
[----:B------:R-:W-:Y:S05]  /*5fe10*/  BSYNC B4 ;  /* 0x0000000000047941 */ /* 0x000fea0003800000 */
.L_x_4090:
[----:B------:R-:W-:Y:S05]  /*5fe20*/  BSYNC B3 ;  /* 0x0000000000037941 */ /* 0x000fea0003800000 */
.L_x_4089:
        /* <DEDUP_REMOVED lines=30> */
.L_x_4098:
[----:B------:R-:W-:Y:S05]  /*60010*/  BSYNC B4 ;  /* 0x0000000000047941 */ /* 0x000fea0003800000 */
.L_x_4097:
[----:B------:R-:W-:Y:S01]  /*60020*/  IMAD.IADD R81, R81, 0x1, R82 ;  /* 0x0000000151517824 */ /* 0x000fe200078e0252 */
[----:B------:R-:W-:Y:S06]  /*60030*/  BRA `(.L_x_4096) ;  /* 0x0000000000087947 */ /* 0x000fec0003800000 */
.L_x_4095:
[----:B------:R-:W-:-:S05]  /*60040*/  VIADD R80, R83, 0x94 ;  /* 0x0000009453507836 */ /* 0x000fca0000000000 */
[----:B------:R-:W-:-:S07]  /*60050*/  SHF.L.U32 R81, R85, R80, RZ ;  /* 0x0000005055517219 */ /* 0x000fce00000006ff */
.L_x_4096:
[----:B------:R-:W-:Y:S05]  /*60060*/  BSYNC B3 ;  /* 0x0000000000037941 */ /* 0x000fea0003800000 */
.L_x_4094:
[----:B------:R-:W-:Y:S02]  /*60070*/  LOP3.LUT R33, R34, 0x8, RZ, 0xc0, !PT ;  /* 0x0000000822217812 */ /* 0x000fe400078ec0ff */
[C---:B------:R-:W-:Y:S02]  /*60080*/  LOP3.LUT P0, RZ, R81.reuse, 0x1800000, RZ, 0xc0, !PT ;  /* 0x0180000051ff7812 */ /* 0x040fe4000780c0ff */
[----:B------:R-:W-:Y:S01]  /*60090*/  LOP3.LUT R81, R81, 0x7fffff, RZ, 0xc0, !PT ;  /* 0x007fffff51517812 */ /* 0x000fe200078ec0ff */
[----:B------:R-:W-:-:S05]  /*600a0*/  IMAD.SHL.U32 R80, R33, 0x10000000, RZ ;  /* 0x1000000021507824 */ /* 0x000fca00078e00ff */
[----:B------:R-:W-:-:S05]  /*600b0*/  LOP3.LUT R85, R80, 0xf0000000, R81, 0xe2, !PT ;  /* 0xf000000050557812 */ /* 0x000fca00078ee251 */
[----:B------:R-:W-:Y:S01]  /*600c0*/  @P0 LOP3.LUT R85, R85, 0x800000, RZ, 0xfc, !PT ;  /* 0x0080000055550812 */ /* 0x000fe200078efcff */
[----:B------:R-:W-:Y:S06]  /*600d0*/  BRA `(.L_x_4099) ;  /* 0x0000000000887947 */ /* 0x000fec0003800000 */
.L_x_4093:
[C---:B------:R-:W-:Y:S01]  /*600e0*/  LOP3.LUT P0, RZ, R85.reuse, 0x4, RZ, 0xc0, !PT ;  /* 0x0000000455ff7812 */ /* 0x040fe2000780c0ff */
[----:B------:R-:W-:Y:S02]  /*600f0*/  IMAD.SHL.U32 R33, R85, 0x400000, RZ ;  /* 0x0040000055217824 */ /* 0x000fe400078e00ff */
[----:B------:R-:W-:-:S10]  /*60100*/  VIADD R80, R83, 0x7f ;  /* 0x0000007f53507836 */ /* 0x000fd40000000000 */
[----:B------:R-:W-:Y:S05]  /*60110*/  @!P0 BRA `(.L_x_4100) ;  /* 0x00000000003c8947 */ /* 0x000fea0003800000 */
[----:B------:R-:W-:Y:S01]  /*60120*/  ISETP.GT.AND P0, PT, R83, 0x7e, PT ;  /* 0x0000007e5300780c */ /* 0x000fe20003f04270 */
[----:B------:R-:W-:-:S12]  /*60130*/  BSSY B3, `(.L_x_4101) ;  /* 0x0000009000037945 */ /* 0x000fd80003800000 */
[----:B------:R-:W-:Y:S05]  /*60140*/  @P0 BRA `(.L_x_4102) ;  /* 0x00000000001c0947 */ /* 0x000fea0003800000 */
.L_x_4103:
[--C-:B------:R-:W-:Y:S02]  /*60150*/  SHF.R.U32.HI R81, RZ, 0x19, R33.reuse ;  /* 0x00000019ff517819 */ /* 0x100fe40000011621 */
[C---:B------:R-:W-:Y:S01]  /*60160*/  ISETP.LT.AND P1, PT, R80.reuse, 0xfd, PT ;  /* 0x000000fd5000780c */ /* 0x040fe20003f21270 */
[----:B------:R-:W-:Y:S01]  /*60170*/  VIADD R80, R80, 0x1 ;  /* 0x0000000150507836 */ /* 0x000fe20000000000 */
[----:B------:R-:W-:Y:S02]  /*60180*/  LOP3.LUT R81, R81, 0x1, RZ, 0xc0, !PT ;  /* 0x0000000151517812 */ /* 0x000fe400078ec0ff */
[----:B------:R-:W-:Y:S02]  /*60190*/  SHF.R.U32.HI R33, RZ, 0x1, R33 ;  /* 0x00000001ff217819 */ /* 0x000fe40000011621 */
[----:B------:R-:W-:-:S13]  /*601a0*/  ISETP.NE.U32.AND P0, PT, R81, 0x1, PT ;  /* 0x000000015100780c */ /* 0x000fda0003f05070 */
[----:B------:R-:W-:Y:S05]  /*601b0*/  @!P0 BRA P1, `(.L_x_4103) ;  /* 0xfffffffc00e48947 */ /* 0x000fea000083ffff */
.L_x_4102:
[----:B------:R-:W-:Y:S05]  /*601c0*/  BSYNC B3 ;  /* 0x0000000000037941 */ /* 0x000fea0003800000 */
.L_x_4101:
[----:B------:R-:W-:-:S13]  /*601d0*/  LOP3.LUT P0, RZ, R33, 0x1000000, RZ, 0xc0, !PT ;  /* 0x0100000021ff7812 */ /* 0x000fda000780c0ff */
[----:B------:R-:W-:-:S04]  /*601e0*/  @P0 LOP3.LUT R85, R34, 0x8, RZ, 0xc0, !PT ;  /* 0x0000000822550812 */ /* 0x000fc800078ec0ff */
[----:B------:R-:W-:Y:S01]  /*601f0*/  @P0 LEA R85, R85, 0x7f800000, 0x1c ;  /* 0x7f80000055550811 */ /* 0x000fe200078ee0ff */
[----:B------:R-:W-:Y:S06]  /*60200*/  @P0 BRA `(.L_x_4099) ;  /* 0x00000000003c0947 */ /* 0x000fec0003800000 */
.L_x_4100:
        /* <DEDUP_REMOVED lines=10> */
.L_x_4092:
[----:B------:R-:W-:-:S04]  /*602b0*/  LOP3.LUT R85, R34, 0x8, RZ, 0xc0, !PT ;  /* 0x0000000822557812 */ /* 0x000fc800078ec0ff */
[----:B------:R-:W-:Y:S01]  /*602c0*/  LEA R85, R85, 0x7f800000, 0x1c ;  /* 0x7f80000055557811 */ /* 0x000fe200078ee0ff */
[----:B------:R-:W-:Y:S06]  /*602d0*/  BRA `(.L_x_4099) ;  /* 0x0000000000087947 */ /* 0x000fec0003800000 */
.L_x_4088:
[----:B------:R-:W-:-:S05]  /*602e0*/  LOP3.LUT R85, R34, 0x8, RZ, 0xc0, !PT ;  /* 0x0000000822557812 */ /* 0x000fca00078ec0ff */
[----:B------:R-:W-:-:S07]  /*602f0*/  IMAD.SHL.U32 R85, R85, 0x10000000, RZ ;  /* 0x1000000055557824 */ /* 0x000fce00078e00ff */
.L_x_4099:
[----:B------:R-:W-:Y:S05]  /*60300*/  BSYNC B2 ;  /* 0x0000000000027941 */ /* 0x000fea0003800000 */
.L_x_4087:
        /* <DEDUP_REMOVED lines=19> */
.L_x_4108:
[C---:B------:R-:W-:Y:S01]  /*60440*/  LOP3.LUT P0, RZ, R87.reuse, 0x3, RZ, 0xc0, !PT ;  /* 0x0000000357ff7812 */ /* 0x040fe2000780c0ff */
[----:B------:R-:W-:Y:S02]  /*60450*/  IMAD.SHL.U32 R87, R87, 0x2, RZ ;  /* 0x0000000257577824 */ /* 0x000fe400078e00ff */
[----:B------:R-:W-:-:S10]  /*60460*/  VIADD R84, R84, 0xffffffff ;  /* 0xffffffff54547836 */ /* 0x000fd40000000000 */
[----:B------:R-:W-:Y:S05]  /*60470*/  @!P0 BRA `(.L_x_4108) ;  /* 0xfffffffc00f08947 */ /* 0x000fea000383ffff */
[----:B------:R-:W-:Y:S05]  /*60480*/  BSYNC B4 ;  /* 0x0000000000047941 */ /* 0x000fea0003800000 */
.L_x_4107:
[----:B------:R-:W-:Y:S05]  /*60490*/  BSYNC B3 ;  /* 0x0000000000037941 */ /* 0x000fea0003800000 */
.L_x_4106:
        /* <DEDUP_REMOVED lines=30> */
.L_x_4115:
[----:B------:R-:W-:Y:S05]  /*60680*/  BSYNC B4 ;  /* 0x0000000000047941 */ /* 0x000fea0003800000 */
.L_x_4114:
[----:B------:R-:W-:Y:S01]  /*60690*/  IMAD.IADD R82, R82, 0x1, R83 ;  /* 0x0000000152527824 */ /* 0x000fe200078e0253 */
[----:B------:R-:W-:Y:S06]  /*606a0*/  BRA `(.L_x_4113) ;  /* 0x0000000000087947 */ /* 0x000fec0003800000 */
.L_x_4112:
[----:B------:R-:W-:-:S05]  /*606b0*/  VIADD R82, R84, 0x94 ;  /* 0x0000009454527836 */ /* 0x000fca0000000000 */
[----:B------:R-:W-:-:S07]  /*606c0*/  SHF.L.U32 R82, R87, R82, RZ ;  /* 0x0000005257527219 */ /* 0x000fce00000006ff */
.L_x_4113:
[----:B------:R-:W-:Y:S05]  /*606d0*/  BSYNC B3 ;  /* 0x0000000000037941 */ /* 0x000fea0003800000 */
.L_x_4111:
[C---:B------:R-:W-:Y:S01]  /*606e0*/  LOP3.LUT P0, RZ, R82.reuse, 0x1800000, RZ, 0xc0, !PT ;  /* 0x0180000052ff7812 */ /* 0x040fe2000780c0ff */
[----:B------:R-:W-:Y:S01]  /*606f0*/  IMAD.SHL.U32 R81, R81, 0x10000000, RZ ;  /* 0x1000000051517824 */ /* 0x000fe200078e00ff */
[----:B------:R-:W-:-:S04]  /*60700*/  LOP3.LUT R82, R82, 0x7fffff, RZ, 0xc0, !PT ;  /* 0x007fffff52527812 */ /* 0x000fc800078ec0ff */
[----:B------:R-:W-:-:S07]  /*60710*/  LOP3.LUT R84, R81, 0xf0000000, R82, 0xe2, !PT ;  /* 0xf000000051547812 */ /* 0x000fce00078ee252 */
[----:B------:R-:W-:Y:S01]  /*60720*/  @P0 LOP3.LUT R84, R84, 0x800000, RZ, 0xfc, !PT ;  /* 0x0080000054540812 */ /* 0x000fe200078efcff */
[----:B------:R-:W-:Y:S06]  /*60730*/  BRA `(.L_x_4116) ;  /* 0x0000000000787947 */ /* 0x000fec0003800000 */
.L_x_4110:
[C---:B------:R-:W-:Y:S01]  /*60740*/  LOP3.LUT P0, RZ, R87.reuse, 0x4, RZ, 0xc0, !PT ;  /* 0x0000000457ff7812 */ /* 0x040fe2000780c0ff */
[----:B------:R-:W-:Y:S02]  /*60750*/  IMAD.SHL.U32 R87, R87, 0x400000, RZ ;  /* 0x0040000057577824 */ /* 0x000fe400078e00ff */
[----:B------:R-:W-:-:S10]  /*60760*/  VIADD R33, R84, 0x7f ;  /* 0x0000007f54217836 */ /* 0x000fd40000000000 */
[----:B------:R-:W-:Y:S05]  /*60770*/  @!P0 BRA `(.L_x_4117) ;  /* 0x0000000000388947 */ /* 0x000fea0003800000 */
[----:B------:R-:W-:Y:S01]  /*60780*/  ISETP.GT.AND P0, PT, R84, 0x7e, PT ;  /* 0x0000007e5400780c */ /* 0x000fe20003f04270 */
[----:B------:R-:W-:-:S12]  /*60790*/  BSSY B3, `(.L_x_4118) ;  /* 0x0000009000037945 */ /* 0x000fd80003800000 */
[----:B------:R-:W-:Y:S05]  /*607a0*/  @P0 BRA `(.L_x_4119) ;  /* 0x00000000001c0947 */ /* 0x000fea0003800000 */
.L_x_4120:
[--C-:B------:R-:W-:Y:S02]  /*607b0*/  SHF.R.U32.HI R80, RZ, 0x19, R87.reuse ;  /* 0x00000019ff507819 */ /* 0x100fe40000011657 */
[C---:B------:R-:W-:Y:S01]  /*607c0*/  ISETP.LT.AND P1, PT, R33.reuse, 0xfd, PT ;  /* 0x000000fd2100780c */ /* 0x040fe20003f21270 */
[----:B------:R-:W-:Y:S01]  /*607d0*/  VIADD R33, R33, 0x1 ;  /* 0x0000000121217836 */ /* 0x000fe20000000000 */
[----:B------:R-:W-:Y:S02]  /*607e0*/  LOP3.LUT R80, R80, 0x1, RZ, 0xc0, !PT ;  /* 0x0000000150507812 */ /* 0x000fe400078ec0ff */
[----:B------:R-:W-:Y:S02]  /*607f0*/  SHF.R.U32.HI R87, RZ, 0x1, R87 ;  /* 0x00000001ff577819 */ /* 0x000fe40000011657 */
[----:B------:R-:W-:-:S13]  /*60800*/  ISETP.NE.U32.AND P0, PT, R80, 0x1, PT ;  /* 0x000000015000780c */ /* 0x000fda0003f05070 */
[----:B------:R-:W-:Y:S05]  /*60810*/  @!P0 BRA P1, `(.L_x_4120) ;  /* 0xfffffffc00e48947 */ /* 0x000fea000083ffff */
.L_x_4119:
[----:B------:R-:W-:Y:S05]  /*60820*/  BSYNC B3 ;  /* 0x0000000000037941 */ /* 0x000fea0003800000 */
.L_x_4118:
[----:B------:R-:W-:-:S13]  /*60830*/  LOP3.LUT P0, RZ, R87, 0x1000000, RZ, 0xc0, !PT ;  /* 0x0100000057ff7812 */ /* 0x000fda000780c0ff */
[----:B------:R-:W-:Y:S01]  /*60840*/  @P0 LEA R84, R81, 0x7f800000, 0x1c ;  /* 0x7f80000051540811 */ /* 0x000fe200078ee0ff */
[----:B------:R-:W-:Y:S06]  /*60850*/  @P0 BRA `(.L_x_4116) ;  /* 0x0000000000300947 */ /* 0x000fec0003800000 */
.L_x_4117:
        /* <DEDUP_REMOVED lines=9> */
.L_x_4109:
[----:B------:R-:W-:Y:S01]  /*608f0*/  LEA R84, R81, 0x7f800000, 0x1c ;  /* 0x7f80000051547811 */ /* 0x000fe200078ee0ff */
[----:B------:R-:W-:Y:S06]  /*60900*/  BRA `(.L_x_4116) ;  /* 0x0000000000047947 */ /* 0x000fec0003800000 */
.L_x_4105:
[----:B------:R-:W-:-:S07]  /*60910*/  IMAD.SHL.U32 R84, R81, 0x10000000, RZ ;  /* 0x1000000051547824 */ /* 0x000fce00078e00ff */
.L_x_4116:
[----:B------:R-:W-:Y:S05]  /*60920*/  BSYNC B2 ;  /* 0x0000000000027941 */ /* 0x000fea0003800000 */
.L_x_4104:
        /* <DEDUP_REMOVED lines=19> */
.L_x_4125:
[C---:B------:R-:W-:Y:S01]  /*60a60*/  LOP3.LUT P0, RZ, R89.reuse, 0x3, RZ, 0xc0, !PT ;  /* 0x0000000359ff7812 */ /* 0x040fe2000780c0ff */
[----:B------:R-:W-:Y:S02]  /*60a70*/  IMAD.SHL.U32 R89, R89, 0x2, RZ ;  /* 0x0000000259597824 */ /* 0x000fe400078e00ff */
[----:B------:R-:W-:-:S10]  /*60a80*/  VIADD R87, R87, 0xffffffff ;  /* 0xffffffff57577836 */ /* 0x000fd40000000000 */
[----:B------:R-:W-:Y:S05]  /*60a90*/  @!P0 BRA `(.L_x_4125) ;  /* 0xfffffffc00f08947 */ /* 0x000fea000383ffff */
[----:B------:R-:W-:Y:S05]  /*60aa0*/  BSYNC B4 ;  /* 0x0000000000047941 */ /* 0x000fea0003800000 */
.L_x_4124:
[----:B------:R-:W-:Y:S05]  /*60ab0*/  BSYNC B3 ;  /* 0x0000000000037941 */ /* 0x000fea0003800000 */
.L_x_4123:
        /* <DEDUP_REMOVED lines=30> */
.L_x_4132:
[----:B------:R-:W-:Y:S05]  /*60ca0*/  BSYNC B4 ;  /* 0x0000000000047941 */ /* 0x000fea0003800000 */
.L_x_4131:
[----:B------:R-:W-:Y:S01]  /*60cb0*/  IMAD.IADD R82, R82, 0x1, R83 ;  /* 0x0000000152527824 */ /* 0x000fe200078e0253 */
[----:B------:R-:W-:Y:S06]  /*60cc0*/  BRA `(.L_x_4130) ;  /* 0x0000000000087947 */ /* 0x000fec0003800000 */
.L_x_4129:
[----:B------:R-:W-:-:S05]  /*60cd0*/  VIADD R82, R87, 0x94 ;  /* 0x0000009457527836 */ /* 0x000fca0000000000 */
[----:B------:R-:W-:-:S07]  /*60ce0*/  SHF.L.U32 R82, R89, R82, RZ ;  /* 0x0000005259527219 */ /* 0x000fce00000006ff */
.L_x_4130:
[----:B------:R-:W-:Y:S05]  /*60cf0*/  BSYNC B3 ;  /* 0x0000000000037941 */ /* 0x000fea0003800000 */
.L_x_4128:
[C---:B------:R-:W-:Y:S01]  /*60d00*/  LOP3.LUT P0, RZ, R82.reuse, 0x1800000, RZ, 0xc0, !PT ;  /* 0x0180000052ff7812 */ /* 0x040fe2000780c0ff */
[----:B------:R-:W-:Y:S01]  /*60d10*/  IMAD.SHL.U32 R81, R81, 0x10000000, RZ ;  /* 0x1000000051517824 */ /* 0x000fe200078e00ff */
[----:B------:R-:W-:-:S04]  /*60d20*/  LOP3.LUT R82, R82, 0x7fffff, RZ, 0xc0, !PT ;  /* 0x007fffff52527812 */ /* 0x000fc800078ec0ff */
[----:B------:R-:W-:-:S07]  /*60d30*/  LOP3.LUT R83, R81, 0xf0000000, R82, 0xe2, !PT ;  /* 0xf000000051537812 */ /* 0x000fce00078ee252 */
[----:B------:R-:W-:Y:S01]  /*60d40*/  @P0 LOP3.LUT R83, R83, 0x800000, RZ, 0xfc, !PT ;  /* 0x0080000053530812 */ /* 0x000fe200078efcff */
[----:B------:R-:W-:Y:S06]  /*60d50*/  BRA `(.L_x_4133) ;  /* 0x0000000000787947 */ /* 0x000fec0003800000 */
.L_x_4127:
[C---:B------:R-:W-:Y:S01]  /*60d60*/  LOP3.LUT P0, RZ, R89.reuse, 0x4, RZ, 0xc0, !PT ;  /* 0x0000000459ff7812 */ /* 0x040fe2000780c0ff */
[----:B------:R-:W-:Y:S02]  /*60d70*/  IMAD.SHL.U32 R89, R89, 0x400000, RZ ;  /* 0x0040000059597824 */ /* 0x000fe400078e00ff */
[----:B------:R-:W-:-:S10]  /*60d80*/  VIADD R33, R87, 0x7f ;  /* 0x0000007f57217836 */ /* 0x000fd40000000000 */
[----:B------:R-:W-:Y:S05]  /*60d90*/  @!P0 BRA `(.L_x_4134) ;  /* 0x0000000000388947 */ /* 0x000fea0003800000 */
[----:B------:R-:W-:Y:S01]  /*60da0*/  ISETP.GT.AND P0, PT, R87, 0x7e, PT ;  /* 0x0000007e5700780c */ /* 0x000fe20003f04270 */
[----:B------:R-:W-:-:S12]  /*60db0*/  BSSY B3, `(.L_x_4135) ;  /* 0x0000009000037945 */ /* 0x000fd80003800000 */
[----:B------:R-:W-:Y:S05]  /*60dc0*/  @P0 BRA `(.L_x_4136) ;  /* 0x00000000001c0947 */ /* 0x000fea0003800000 */
.L_x_4137:
[--C-:B------:R-:W-:Y:S02]  /*60dd0*/  SHF.R.U32.HI R80, RZ, 0x19, R89.reuse ;  /* 0x00000019ff507819 */ /* 0x100fe40000011659 */
[C---:B------:R-:W-:Y:S01]  /*60de0*/  ISETP.LT.AND P1, PT, R33.reuse, 0xfd, PT ;  /* 0x000000fd2100780c */ /* 0x040fe20003f21270 */
[----:B------:R-:W-:Y:S01]  /*60df0*/  VIADD R33, R33, 0x1 ;  /* 0x0000000121217836 */ /* 0x000fe20000000000 */
[----:B------:R-:W-:Y:S02]  /*60e00*/  LOP3.LUT R80, R80, 0x1, RZ, 0xc0, !PT ;  /* 0x0000000150507812 */ /* 0x000fe400078ec0ff */
[----:B------:R-:W-:Y:S02]  /*60e10*/  SHF.R.U32.HI R89, RZ, 0x1, R89 ;  /* 0x00000001ff597819 */ /* 0x000fe40000011659 */
[----:B------:R-:W-:-:S13]  /*60e20*/  ISETP.NE.U32.AND P0, PT, R80, 0x1, PT ;  /* 0x000000015000780c */ /* 0x000fda0003f05070 */
[----:B------:R-:W-:Y:S05]  /*60e30*/  @!P0 BRA P1, `(.L_x_4137) ;  /* 0xfffffffc00e48947 */ /* 0x000fea000083ffff */
.L_x_4136:
[----:B------:R-:W-:Y:S05]  /*60e40*/  BSYNC B3 ;  /* 0x0000000000037941 */ /* 0x000fea0003800000 */
.L_x_4135:
[----:B------:R-:W-:-:S13]  /*60e50*/  LOP3.LUT P0, RZ, R89, 0x1000000, RZ, 0xc0, !PT ;  /* 0x0100000059ff7812 */ /* 0x000fda000780c0ff */
[----:B------:R-:W-:Y:S01]  /*60e60*/  @P0 LEA R83, R81, 0x7f800000, 0x1c ;  /* 0x7f80000051530811 */ /* 0x000fe200078ee0ff */
[----:B------:R-:W-:Y:S06]  /*60e70*/  @P0 BRA `(.L_x_4133) ;  /* 0x0000000000300947 */ /* 0x000fec0003800000 */
.L_x_4134:
        /* <DEDUP_REMOVED lines=9> */
.L_x_4126:
[----:B------:R-:W-:Y:S01]  /*60f10*/  LEA R83, R81, 0x7f800000, 0x1c ;  /* 0x7f80000051537811 */ /* 0x000fe200078ee0ff */
[----:B------:R-:W-:Y:S06]  /*60f20*/  BRA `(.L_x_4133) ;  /* 0x0000000000047947 */ /* 0x000fec0003800000 */
.L_x_4122:
[----:B------:R-:W-:-:S07]  /*60f30*/  IMAD.SHL.U32 R83, R81, 0x10000000, RZ ;  /* 0x1000000051537824 */ /* 0x000fce00078e00ff */
.L_x_4133:
[----:B------:R-:W-:Y:S05]  /*60f40*/  BSYNC B2 ;  /* 0x0000000000027941 */ /* 0x000fea0003800000 */
.L_x_4121:
        /* <DEDUP_REMOVED lines=19> */
.L_x_4142:
[C---:B------:R-:W-:Y:S01]  /*61080*/  LOP3.LUT P0, RZ, R89.reuse, 0x3, RZ, 0xc0, !PT ;  /* 0x0000000359ff7812 */ /* 0x040fe2000780c0ff */
[----:B------:R-:W-:Y:S02]  /*61090*/  IMAD.SHL.U32 R89, R89, 0x2, RZ ;  /* 0x0000000259597824 */ /* 0x000fe400078e00ff */
[----:B------:R-:W-:-:S10]  /*610a0*/  VIADD R88, R88, 0xffffffff ;  /* 0xffffffff58587836 */ /* 0x000fd40000000000 */
[----:B------:R-:W-:Y:S05]  /*610b0*/  @!P0 BRA `(.L_x_4142) ;  /* 0xfffffffc00f08947 */ /* 0x000fea000383ffff */
[----:B------:R-:W-:Y:S05]  /*610c0*/  BSYNC B4 ;  /* 0x0000000000047941 */ /* 0x000fea0003800000 */
.L_x_4141:
[----:B------:R-:W-:Y:S05]  /*610d0*/  BSYNC B3 ;  /* 0x0000000000037941 */ /* 0x000fea0003800000 */
.L_x_4140:
        /* <DEDUP_REMOVED lines=30> */
.L_x_4149:
[----:B------:R-:W-:Y:S05]  /*612c0*/  BSYNC B4 ;  /* 0x0000000000047941 */ /* 0x000fea0003800000 */
.L_x_4148:
[----:B------:R-:W-:Y:S01]  /*612d0*/  IMAD.IADD R82, R82, 0x1, R87 ;  /* 0x0000000152527824 */ /* 0x000fe200078e0257 */
[----:B------:R-:W-:Y:S06]  /*612e0*/  BRA `(.L_x_4147) ;  /* 0x0000000000087947 */ /* 0x000fec0003800000 */
.L_x_4146:
[----:B------:R-:W-:-:S05]  /*612f0*/  VIADD R82, R88, 0x94 ;  /* 0x0000009458527836 */ /* 0x000fca0000000000 */
[----:B------:R-:W-:-:S07]  /*61300*/  SHF.L.U32 R82, R89, R82, RZ ;  /* 0x0000005259527219 */ /* 0x000fce00000006ff */
.L_x_4147:
[----:B------:R-:W-:Y:S05]  /*61310*/  BSYNC B3 ;  /* 0x0000000000037941 */ /* 0x000fea0003800000 */
.L_x_4145:
[C---:B------:R-:W-:Y:S01]  /*61320*/  LOP3.LUT P0, RZ, R82.reuse, 0x1800000, RZ, 0xc0, !PT ;  /* 0x0180000052ff7812 */ /* 0x040fe2000780c0ff */
[----:B------:R-:W-:Y:S01]  /*61330*/  IMAD.SHL.U32 R81, R81, 0x10000000, RZ ;  /* 0x1000000051517824 */ /* 0x000fe200078e00ff */
[----:B------:R-:W-:-:S04]  /*61340*/  LOP3.LUT R82, R82, 0x7fffff, RZ, 0xc0, !PT ;  /* 0x007fffff52527812 */ /* 0x000fc800078ec0ff */
[----:B------:R-:W-:-:S07]  /*61350*/  LOP3.LUT R82, R81, 0xf0000000, R82, 0xe2, !PT ;  /* 0xf000000051527812 */ /* 0x000fce00078ee252 */
[----:B------:R-:W-:Y:S01]  /*61360*/  @P0 LOP3.LUT R82, R82, 0x800000, RZ, 0xfc, !PT ;  /* 0x0080000052520812 */ /* 0x000fe200078efcff */
[----:B------:R-:W-:Y:S06]  /*61370*/  BRA `(.L_x_4150) ;  /* 0x0000000000787947 */ /* 0x000fec0003800000 */
.L_x_4144:
[C---:B------:R-:W-:Y:S01]  /*61380*/  LOP3.LUT P0, RZ, R89.reuse, 0x4, RZ, 0xc0, !PT ;  /* 0x0000000459ff7812 */ /* 0x040fe2000780c0ff */
[----:B------:R-:W-:Y:S02]  /*61390*/  IMAD.SHL.U32 R89, R89, 0x400000, RZ ;  /* 0x0040000059597824 */ /* 0x000fe400078e00ff */
[----:B------:R-:W-:-:S10]  /*613a0*/  VIADD R33, R88, 0x7f ;  /* 0x0000007f58217836 */ /* 0x000fd40000000000 */
[----:B------:R-:W-:Y:S05]  /*613b0*/  @!P0 BRA `(.L_x_4151) ;  /* 0x0000000000388947 */ /* 0x000fea0003800000 */
[----:B------:R-:W-:Y:S01]  /*613c0*/  ISETP.GT.AND P0, PT, R88, 0x7e, PT ;  /* 0x0000007e5800780c */ /* 0x000fe20003f04270 */
[----:B------:R-:W-:-:S12]  /*613d0*/  BSSY B3, `(.L_x_4152) ;  /* 0x0000009000037945 */ /* 0x000fd80003800000 */
[----:B------:R-:W-:Y:S05]  /*613e0*/  @P0 BRA `(.L_x_4153) ;  /* 0x00000000001c0947 */ /* 0x000fea0003800000 */
.L_x_4154:
[--C-:B------:R-:W-:Y:S02]  /*613f0*/  SHF.R.U32.HI R80, RZ, 0x19, R89.reuse ;  /* 0x00000019ff507819 */ /* 0x100fe40000011659 */
[C---:B------:R-:W-:Y:S01]  /*61400*/  ISETP.LT.AND P1, PT, R33.reuse, 0xfd, PT ;  /* 0x000000fd2100780c */ /* 0x040fe20003f21270 */
[----:B------:R-:W-:Y:S01]  /*61410*/  VIADD R33, R33, 0x1 ;  /* 0x0000000121217836 */ /* 0x000fe20000000000 */
[----:B------:R-:W-:Y:S02]  /*61420*/  LOP3.LUT R80, R80, 0x1, RZ, 0xc0, !PT ;  /* 0x0000000150507812 */ /* 0x000fe400078ec0ff */
[----:B------:R-:W-:Y:S02]  /*61430*/  SHF.R.U32.HI R89, RZ, 0x1, R89 ;  /* 0x00000001ff597819 */ /* 0x000fe40000011659 */
[----:B------:R-:W-:-:S13]  /*61440*/  ISETP.NE.U32.AND P0, PT, R80, 0x1, PT ;  /* 0x000000015000780c */ /* 0x000fda0003f05070 */
[----:B------:R-:W-:Y:S05]  /*61450*/  @!P0 BRA P1, `(.L_x_4154) ;  /* 0xfffffffc00e48947 */ /* 0x000fea000083ffff */
.L_x_4153:
[----:B------:R-:W-:Y:S05]  /*61460*/  BSYNC B3 ;  /* 0x0000000000037941 */ /* 0x000fea0003800000 */
.L_x_4152:
[----:B------:R-:W-:-:S13]  /*61470*/  LOP3.LUT P0, RZ, R89, 0x1000000, RZ, 0xc0, !PT ;  /* 0x0100000059ff7812 */ /* 0x000fda000780c0ff */
[----:B------:R-:W-:Y:S01]  /*61480*/  @P0 LEA R82, R81, 0x7f800000, 0x1c ;  /* 0x7f80000051520811 */ /* 0x000fe200078ee0ff */
[----:B------:R-:W-:Y:S06]  /*61490*/  @P0 BRA `(.L_x_4150) ;  /* 0x0000000000300947 */ /* 0x000fec0003800000 */
.L_x_4151:
        /* <DEDUP_REMOVED lines=9> */
.L_x_4143:
[----:B------:R-:W-:Y:S01]  /*61530*/  LEA R82, R81, 0x7f800000, 0x1c ;  /* 0x7f80000051527811 */ /* 0x000fe200078ee0ff */
[----:B------:R-:W-:Y:S06]  /*61540*/  BRA `(.L_x_4150) ;  /* 0x0000000000047947 */ /* 0x000fec0003800000 */
.L_x_4139:
[----:B------:R-:W-:-:S07]  /*61550*/  IMAD.SHL.U32 R82, R81, 0x10000000, RZ ;  /* 0x1000000051527824 */ /* 0x000fce00078e00ff */
.L_x_4150:
[----:B------:R-:W-:Y:S05]  /*61560*/  BSYNC B2 ;  /* 0x0000000000027941 */ /* 0x000fea0003800000 */
.L_x_4138:
        /* <DEDUP_REMOVED lines=19> */
.L_x_4159:
[C---:B------:R-:W-:Y:S01]  /*616a0*/  LOP3.LUT P0, RZ, R91.reuse, 0x3, RZ, 0xc0, !PT ;  /* 0x000000035bff7812 */ /* 0x040fe2000780c0ff */
[----:B------:R-:W-:Y:S02]  /*616b0*/  IMAD.SHL.U32 R91, R91, 0x2, RZ ;  /* 0x000000025b5b7824 */ /* 0x000fe400078e00ff */
[----:B------:R-:W-:-:S10]  /*616c0*/  VIADD R89, R89, 0xffffffff ;  /* 0xffffffff59597836 */ /* 0x000fd40000000000 */
[----:B------:R-:W-:Y:S05]  /*616d0*/  @!P0 BRA `(.L_x_4159) ;  /* 0xfffffffc00f08947 */ /* 0x000fea000383ffff */
[----:B------:R-:W-:Y:S05]  /*616e0*/  BSYNC B4 ;  /* 0x0000000000047941 */ /* 0x000fea0003800000 */
.L_x_4158:
[----:B------:R-:W-:Y:S05]  /*616f0*/  BSYNC B3 ;  /* 0x0000000000037941 */ /* 0x000fea0003800000 */
.L_x_4157:
        /* <DEDUP_REMOVED lines=30> */
.L_x_4166:
[----:B------:R-:W-:Y:S05]  /*618e0*/  BSYNC B4 ;  /* 0x0000000000047941 */ /* 0x000fea0003800000 */
.L_x_4165:
[----:B------:R-:W-:Y:S01]  /*618f0*/  IMAD.IADD R87, R87, 0x1, R88 ;  /* 0x0000000157577824 */ /* 0x000fe200078e0258 */
[----:B------:R-:W-:Y:S06]  /*61900*/  BRA `(.L_x_4164) ;  /* 0x0000000000087947 */ /* 0x000fec0003800000 */
.L_x_4163:
[----:B------:R-:W-:-:S05]  /*61910*/  VIADD R80, R89, 0x94 ;  /* 0x0000009459507836 */ /* 0x000fca0000000000 */
[----:B------:R-:W-:-:S07]  /*61920*/  SHF.L.U32 R87, R91, R80, RZ ;  /* 0x000000505b577219 */ /* 0x000fce00000006ff */
.L_x_4164:
[----:B------:R-:W-:Y:S05]  /*61930*/  BSYNC B3 ;  /* 0x0000000000037941 */ /* 0x000fea0003800000 */
.L_x_4162:
[----:B------:R-:W-:Y:S01]  /*61940*/  LOP3.LUT P0, RZ, R87, 0x1800000, RZ, 0xc0, !PT ;  /* 0x0180000057ff7812 */ /* 0x000fe2000780c0ff */
[----:B------:R-:W-:Y:S01]  /*61950*/  IMAD.SHL.U32 R81, R81, 0x10000000, RZ ;  /* 0x1000000051517824 */ /* 0x000fe200078e00ff */
[----:B------:R-:W-:-:S04]  /*61960*/  LOP3.LUT R80, R87, 0x7fffff, RZ, 0xc0, !PT ;  /* 0x007fffff57507812 */ /* 0x000fc800078ec0ff */
[----:B------:R-:W-:-:S07]  /*61970*/  LOP3.LUT R80, R81, 0xf0000000, R80, 0xe2, !PT ;  /* 0xf000000051507812 */ /* 0x000fce00078ee250 */
[----:B------:R-:W-:Y:S01]  /*61980*/  @P0 LOP3.LUT R80, R80, 0x800000, RZ, 0xfc, !PT ;  /* 0x0080000050500812 */ /* 0x000fe200078efcff */
[----:B------:R-:W-:Y:S06]  /*61990*/  BRA `(.L_x_4167) ;  /* 0x0000000000787947 */ /* 0x000fec0003800000 */
.L_x_4161:
[C---:B------:R-:W-:Y:S01]  /*619a0*/  LOP3.LUT P0, RZ, R91.reuse, 0x4, RZ, 0xc0, !PT ;  /* 0x000000045bff7812 */ /* 0x040fe2000780c0ff */
[----:B------:R-:W-:Y:S02]  /*619b0*/  IMAD.SHL.U32 R91, R91, 0x400000, RZ ;  /* 0x004000005b5b7824 */ /* 0x000fe400078e00ff */
[----:B------:R-:W-:-:S10]  /*619c0*/  VIADD R33, R89, 0x7f ;  /* 0x0000007f59217836 */ /* 0x000fd40000000000 */
[----:B------:R-:W-:Y:S05]  /*619d0*/  @!P0 BRA `(.L_x_4168) ;  /* 0x0000000000388947 */ /* 0x000fea0003800000 */
[----:B------:R-:W-:Y:S01]  /*619e0*/  ISETP.GT.AND P0, PT, R89, 0x7e, PT ;  /* 0x0000007e5900780c */ /* 0x000fe20003f04270 */
[----:B------:R-:W-:-:S12]  /*619f0*/  BSSY B3, `(.L_x_4169) ;  /* 0x0000009000037945 */ /* 0x000fd80003800000 */
[----:B------:R-:W-:Y:S05]  /*61a00*/  @P0 BRA `(.L_x_4170) ;  /* 0x00000000001c0947 */ /* 0x000fea0003800000 */
.L_x_4171:
[--C-:B------:R-:W-:Y:S02]  /*61a10*/  SHF.R.U32.HI R80, RZ, 0x19, R91.reuse ;  /* 0x00000019ff507819 */ /* 0x100fe4000001165b */
[C---:B------:R-:W-:Y:S01]  /*61a20*/  ISETP.LT.AND P1, PT, R33.reuse, 0xfd, PT ;  /* 0x000000fd2100780c */ /* 0x040fe20003f21270 */
[----:B------:R-:W-:Y:S01]  /*61a30*/  VIADD R33, R33, 0x1 ;  /* 0x0000000121217836 */ /* 0x000fe20000000000 */
[----:B------:R-:W-:Y:S02]  /*61a40*/  LOP3.LUT R80, R80, 0x1, RZ, 0xc0, !PT ;  /* 0x0000000150507812 */ /* 0x000fe400078ec0ff */
[----:B------:R-:W-:Y:S02]  /*61a50*/  SHF.R.U32.HI R91, RZ, 0x1, R91 ;  /* 0x00000001ff5b7819 */ /* 0x000fe4000001165b */
[----:B------:R-:W-:-:S13]  /*61a60*/  ISETP.NE.U32.AND P0, PT, R80, 0x1, PT ;  /* 0x000000015000780c */ /* 0x000fda0003f05070 */
[----:B------:R-:W-:Y:S05]  /*61a70*/  @!P0 BRA P1, `(.L_x_4171) ;  /* 0xfffffffc00e48947 */ /* 0x000fea000083ffff */
.L_x_4170:
[----:B------:R-:W-:Y:S05]  /*61a80*/  BSYNC B3 ;  /* 0x0000000000037941 */ /* 0x000fea0003800000 */
.L_x_4169:
[----:B------:R-:W-:-:S13]  /*61a90*/  LOP3.LUT P0, RZ, R91, 0x1000000, RZ, 0xc0, !PT ;  /* 0x010000005bff7812 */ /* 0x000fda000780c0ff */
[----:B------:R-:W-:Y:S01]  /*61aa0*/  @P0 LEA R80, R81, 0x7f800000, 0x1c ;  /* 0x7f80000051500811 */ /* 0x000fe200078ee0ff */
[----:B------:R-:W-:Y:S06]  /*61ab0*/  @P0 BRA `(.L_x_4167) ;  /* 0x0000000000300947 */ /* 0x000fec0003800000 */
.L_x_4168:
        /* <DEDUP_REMOVED lines=9> */
.L_x_4160:
[----:B------:R-:W-:Y:S01]  /*61b50*/  LEA R80, R81, 0x7f800000, 0x1c ;  /* 0x7f80000051507811 */ /* 0x000fe200078ee0ff */
[----:B------:R-:W-:Y:S06]  /*61b60*/  BRA `(.L_x_4167) ;  /* 0x0000000000047947 */ /* 0x000fec0003800000 */
.L_x_4156:
[----:B------:R-:W-:-:S07]  /*61b70*/  IMAD.SHL.U32 R80, R81, 0x10000000, RZ ;  /* 0x1000000051507824 */ /* 0x000fce00078e00ff */
.L_x_4167:
[----:B------:R-:W-:Y:S05]  /*61b80*/  BSYNC B2 ;  /* 0x0000000000027941 */ /* 0x000fea0003800000 */
.L_x_4155:
        /* <DEDUP_REMOVED lines=19> */
.L_x_4176:
[C---:B------:R-:W-:Y:S01]  /*61cc0*/  LOP3.LUT P0, RZ, R91.reuse, 0x3, RZ, 0xc0, !PT ;  /* 0x000000035bff7812 */ /* 0x040fe2000780c0ff */
[----:B------:R-:W-:Y:S02]  /*61cd0*/  IMAD.SHL.U32 R91, R91, 0x2, RZ ;  /* 0x000000025b5b7824 */ /* 0x000fe400078e00ff */
[----:B------:R-:W-:-:S10]  /*61ce0*/  VIADD R90, R90, 0xffffffff ;  /* 0xffffffff5a5a7836 */ /* 0x000fd40000000000 */
[----:B------:R-:W-:Y:S05]  /*61cf0*/  @!P0 BRA `(.L_x_4176) ;  /* 0xfffffffc00f08947 */ /* 0x000fea000383ffff */
[----:B------:R-:W-:Y:S05]  /*61d00*/  BSYNC B4 ;  /* 0x0000000000047941 */ /* 0x000fea0003800000 */
.L_x_4175:
[----:B------:R-:W-:Y:S05]  /*61d10*/  BSYNC B3 ;  /* 0x0000000000037941 */ /* 0x000fea0003800000 */
.L_x_4174:
        /* <DEDUP_REMOVED lines=30> */
.L_x_4183:
[----:B------:R-:W-:Y:S05]  /*61f00*/  BSYNC B4 ;  /* 0x0000000000047941 */ /* 0x000fea0003800000 */
.L_x_4182:
[----:B------:R-:W-:Y:S01]  /*61f10*/  IMAD.IADD R88, R88, 0x1, R89 ;  /* 0x0000000158587824 */ /* 0x000fe200078e0259 */
[----:B------:R-:W-:Y:S06]  /*61f20*/  BRA `(.L_x_4181) ;  /* 0x0000000000087947 */ /* 0x000fec0003800000 */
.L_x_4180:
[----:B------:R-:W-:-:S05]  /*61f30*/  VIADD R88, R90, 0x94 ;  /* 0x000000945a587836 */ /* 0x000fca0000000000 */
[----:B------:R-:W-:-:S07]  /*61f40*/  SHF.L.U32 R88, R91, R88, RZ ;  /* 0x000000585b587219 */ /* 0x000fce00000006ff */
.L_x_4181:
[----:B------:R-:W-:Y:S05]  /*61f50*/  BSYNC B3 ;  /* 0x0000000000037941 */ /* 0x000fea0003800000 */
.L_x_4179:
[C---:B------:R-:W-:Y:S01]  /*61f60*/  LOP3.LUT P0, RZ, R88.reuse, 0x1800000, RZ, 0xc0, !PT ;  /* 0x0180000058ff7812 */ /* 0x040fe2000780c0ff */
[----:B------:R-:W-:Y:S01]  /*61f70*/  IMAD.SHL.U32 R87, R87, 0x10000000, RZ ;  /* 0x1000000057577824 */ /* 0x000fe200078e00ff */
[----:B------:R-:W-:-:S04]  /*61f80*/  LOP3.LUT R80, R88, 0x7fffff, RZ, 0xc0, !PT ;  /* 0x007fffff58507812 */ /* 0x000fc800078ec0ff */
[----:B------:R-:W-:-:S07]  /*61f90*/  LOP3.LUT R80, R87, 0xf0000000, R80, 0xe2, !PT ;  /* 0xf000000057507812 */ /* 0x000fce00078ee250 */
[----:B------:R-:W-:Y:S01]  /*61fa0*/  @P0 LOP3.LUT R80, R80, 0x800000, RZ, 0xfc, !PT ;  /* 0x0080000050500812 */ /* 0x000fe200078efcff */
[----:B------:R-:W-:Y:S06]  /*61fb0*/  BRA `(.L_x_4184) ;  /* 0x0000000000787947 */ /* 0x000fec0003800000 */
.L_x_4178:
[C---:B------:R-:W-:Y:S01]  /*61fc0*/  LOP3.LUT P0, RZ, R91.reuse, 0x4, RZ, 0xc0, !PT ;  /* 0x000000045bff7812 */ /* 0x040fe2000780c0ff */
[----:B------:R-:W-:Y:S02]  /*61fd0*/  VIADD R33, R90, 0x7f ;  /* 0x0000007f5a217836 */ /* 0x000fe40000000000 */
[----:B------:R-:W-:-:S10]  /*61fe0*/  IMAD.SHL.U32 R91, R91, 0x400000, RZ ;  /* 0x004000005b5b7824 */ /* 0x000fd400078e00ff */
[----:B------:R-:W-:Y:S05]  /*61ff0*/  @!P0 BRA `(.L_x_4185) ;  /* 0x0000000000388947 */ /* 0x000fea0003800000 */
[----:B------:R-:W-:Y:S01]  /*62000*/  ISETP.GT.AND P0, PT, R90, 0x7e, PT ;  /* 0x0000007e5a00780c */ /* 0x000fe20003f04270 */
[----:B------:R-:W-:-:S12]  /*62010*/  BSSY B3, `(.L_x_4186) ;  /* 0x0000009000037945 */ /* 0x000fd80003800000 */
[----:B------:R-:W-:Y:S05]  /*62020*/  @P0 BRA `(.L_x_4187) ;  /* 0x00000000001c0947 */ /* 0x000fea0003800000 */
.L_x_4188:
[--C-:B------:R-:W-:Y:S02]  /*62030*/  SHF.R.U32.HI R80, RZ, 0x19, R91.reuse ;  /* 0x00000019ff507819 */ /* 0x100fe4000001165b */
[C---:B------:R-:W-:Y:S01]  /*62040*/  ISETP.LT.AND P1, PT, R33.reuse, 0xfd, PT ;  /* 0x000000fd2100780c */ /* 0x040fe20003f21270 */
[----:B------:R-:W-:Y:S01]  /*62050*/  VIADD R33, R33, 0x1 ;  /* 0x0000000121217836 */ /* 0x000fe20000000000 */
[----:B------:R-:W-:Y:S02]  /*62060*/  LOP3.LUT R80, R80, 0x1, RZ, 0xc0, !PT ;  /* 0x0000000150507812 */ /* 0x000fe400078ec0ff */
[----:B------:R-:W-:Y:S02]  /*62070*/  SHF.R.U32.HI R91, RZ, 0x1, R91 ;  /* 0x00000001ff5b7819 */ /* 0x000fe4000001165b */
[----:B------:R-:W-:-:S13]  /*62080*/  ISETP.NE.U32.AND P0, PT, R80, 0x1, PT ;  /* 0x000000015000780c */ /* 0x000fda0003f05070 */
[----:B------:R-:W-:Y:S05]  /*62090*/  @!P0 BRA P1, `(.L_x_4188) ;  /* 0xfffffffc00e48947 */ /* 0x000fea000083ffff */
.L_x_4187:
[----:B------:R-:W-:Y:S05]  /*620a0*/  BSYNC B3 ;  /* 0x0000000000037941 */ /* 0x000fea0003800000 */
.L_x_4186:
[----:B------:R-:W-:-:S13]  /*620b0*/  LOP3.LUT P0, RZ, R91, 0x1000000, RZ, 0xc0, !PT ;  /* 0x010000005bff7812 */ /* 0x000fda000780c0ff */
[----:B------:R-:W-:Y:S01]  /*620c0*/  @P0 LEA R80, R87, 0x7f800000, 0x1c ;  /* 0x7f80000057500811 */ /* 0x000fe200078ee0ff */
[----:B------:R-:W-:Y:S06]  /*620d0*/  @P0 BRA `(.L_x_4184) ;  /* 0x0000000000300947 */ /* 0x000fec0003800000 */
.L_x_4185:
        /* <DEDUP_REMOVED lines=9> */
.L_x_4177:
[----:B------:R-:W-:Y:S01]  /*62170*/  LEA R80, R87, 0x7f800000, 0x1c ;  /* 0x7f80000057507811 */ /* 0x000fe200078ee0ff */
[----:B------:R-:W-:Y:S06]  /*62180*/  BRA `(.L_x_4184) ;  /* 0x0000000000047947 */ /* 0x000fec0003800000 */
.L_x_4173:
[----:B------:R-:W-:-:S07]  /*62190*/  IMAD.SHL.U32 R80, R87, 0x10000000, RZ ;  /* 0x1000000057507824 */ /* 0x000fce00078e00ff */
.L_x_4184:
[----:B------:R-:W-:Y:S05]  /*621a0*/  BSYNC B2 ;  /* 0x0000000000027941 */ /* 0x000fea0003800000 */
.L_x_4172:
        /* <DEDUP_REMOVED lines=19> */
.L_x_4193:
[C---:B------:R-:W-:Y:S01]  /*622e0*/  LOP3.LUT P0, RZ, R92.reuse, 0x3, RZ, 0xc0, !PT ;  /* 0x000000035cff7812 */ /* 0x040fe2000780c0ff */
[----:B------:R-:W-:Y:S02]  /*622f0*/  IMAD.SHL.U32 R92, R92, 0x2, RZ ;  /* 0x000000025c5c7824 */ /* 0x000fe400078e00ff */
[----:B------:R-:W-:-:S10]  /*62300*/  VIADD R91, R91, 0xffffffff ;  /* 0xffffffff5b5b7836 */ /* 0x000fd40000000000 */
[----:B------:R-:W-:Y:S05]  /*62310*/  @!P0 BRA `(.L_x_4193) ;  /* 0xfffffffc00f08947 */ /* 0x000fea000383ffff */
[----:B------:R-:W-:Y:S05]  /*62320*/  BSYNC B4 ;  /* 0x0000000000047941 */ /* 0x000fea0003800000 */
.L_x_4192:
[----:B------:R-:W-:Y:S05]  /*62330*/  BSYNC B3 ;  /* 0x0000000000037941 */ /* 0x000fea0003800000 */
.L_x_4191:
        /* <DEDUP_REMOVED lines=30> */
.L_x_4200:
[----:B------:R-:W-:Y:S05]  /*62520*/  BSYNC B4 ;  /* 0x0000000000047941 */ /* 0x000fea0003800000 */
.L_x_4199:
[----:B------:R-:W-:Y:S01]  /*62530*/  IMAD.IADD R89, R89, 0x1, R90 ;  /* 0x0000000159597824 */ /* 0x000fe200078e025a */
[----:B------:R-:W-:Y:S06]  /*62540*/  BRA `(.L_x_4198) ;  /* 0x0000000000087947 */ /* 0x000fec0003800000 */
.L_x_4197:
[----:B------:R-:W-:-:S05]  /*62550*/  VIADD R89, R91, 0x94 ;  /* 0x000000945b597836 */ /* 0x000fca0000000000 */
[----:B------:R-:W-:-:S07]  /*62560*/  SHF.L.U32 R89, R92, R89, RZ ;  /* 0x000000595c597219 */ /* 0x000fce00000006ff */
.L_x_4198:
[----:B------:R-:W-:Y:S05]  /*62570*/  BSYNC B3 ;  /* 0x0000000000037941 */ /* 0x000fea0003800000 */
.L_x_4196:
[C---:B------:R-:W-:Y:S01]  /*62580*/  LOP3.LUT P0, RZ, R89.reuse, 0x1800000, RZ, 0xc0, !PT ;  /* 0x0180000059ff7812 */ /* 0x040fe2000780c0ff */
[----:B------:R-:W-:Y:S01]  /*62590*/  IMAD.SHL.U32 R88, R88, 0x10000000, RZ ;  /* 0x1000000058587824 */ /* 0x000fe200078e00ff */
[----:B------:R-:W-:-:S04]  /*625a0*/  LOP3.LUT R33, R89, 0x7fffff, RZ, 0xc0, !PT ;  /* 0x007fffff59217812 */ /* 0x000fc800078ec0ff */
[----:B------:R-:W-:-:S07]  /*625b0*/  LOP3.LUT R33, R88, 0xf0000000, R33, 0xe2, !PT ;  /* 0xf000000058217812 */ /* 0x000fce00078ee221 */
[----:B------:R-:W-:Y:S01]  /*625c0*/  @P0 LOP3.LUT R33, R33, 0x800000, RZ, 0xfc, !PT ;  /* 0x0080000021210812 */ /* 0x000fe200078efcff */
[----:B------:R-:W-:Y:S06]  /*625d0*/  BRA `(.L_x_4201) ;  /* 0x0000000000787947 */ /* 0x000fec0003800000 */
.L_x_4195:
[C---:B------:R-:W-:Y:S01]  /*625e0*/  LOP3.LUT P0, RZ, R92.reuse, 0x4, RZ, 0xc0, !PT ;  /* 0x000000045cff7812 */ /* 0x040fe2000780c0ff */
[----:B------:R-:W-:Y:S02]  /*625f0*/  VIADD R87, R91, 0x7f ;  /* 0x0000007f5b577836 */ /* 0x000fe40000000000 */
[----:B------:R-:W-:-:S10]  /*62600*/  IMAD.SHL.U32 R92, R92, 0x400000, RZ ;  /* 0x004000005c5c7824 */ /* 0x000fd400078e00ff */
[----:B------:R-:W-:Y:S05]  /*62610*/  @!P0 BRA `(.L_x_4202) ;  /* 0x0000000000388947 */ /* 0x000fea0003800000 */
[----:B------:R-:W-:Y:S01]  /*62620*/  ISETP.GT.AND P0, PT, R91, 0x7e, PT ;  /* 0x0000007e5b00780c */ /* 0x000fe20003f04270 */
[----:B------:R-:W-:-:S12]  /*62630*/  BSSY B3, `(.L_x_4203) ;  /* 0x0000009000037945 */ /* 0x000fd80003800000 */
[----:B------:R-:W-:Y:S05]  /*62640*/  @P0 BRA `(.L_x_4204) ;  /* 0x00000000001c0947 */ /* 0x000fea0003800000 */
.L_x_4205:
[--C-:B------:R-:W-:Y:S02]  /*62650*/  SHF.R.U32.HI R33, RZ, 0x19, R92.reuse ;  /* 0x00000019ff217819 */ /* 0x100fe4000001165c */
[C---:B------:R-:W-:Y:S01]  /*62660*/  ISETP.LT.AND P1, PT, R87.reuse, 0xfd, PT ;  /* 0x000000fd5700780c */ /* 0x040fe20003f21270 */
[----:B------:R-:W-:Y:S01]  /*62670*/  VIADD R87, R87, 0x1 ;  /* 0x0000000157577836 */ /* 0x000fe20000000000 */
[----:B------:R-:W-:Y:S02]  /*62680*/  LOP3.LUT R33, R33, 0x1, RZ, 0xc0, !PT ;  /* 0x0000000121217812 */ /* 0x000fe400078ec0ff */
[----:B------:R-:W-:Y:S02]  /*62690*/  SHF.R.U32.HI R92, RZ, 0x1, R92 ;  /* 0x00000001ff5c7819 */ /* 0x000fe4000001165c */
[----:B------:R-:W-:-:S13]  /*626a0*/  ISETP.NE.U32.AND P0, PT, R33, 0x1, PT ;  /* 0x000000012100780c */ /* 0x000fda0003f05070 */
[----:B------:R-:W-:Y:S05]  /*626b0*/  @!P0 BRA P1, `(.L_x_4205) ;  /* 0xfffffffc00e48947 */ /* 0x000fea000083ffff */
.L_x_4204:
[----:B------:R-:W-:Y:S05]  /*626c0*/  BSYNC B3 ;  /* 0x0000000000037941 */ /* 0x000fea0003800000 */
.L_x_4203:
[----:B------:R-:W-:-:S13]  /*626d0*/  LOP3.LUT P0, RZ, R92, 0x1000000, RZ, 0xc0, !PT ;  /* 0x010000005cff7812 */ /* 0x000fda000780c0ff */
[----:B------:R-:W-:Y:S01]  /*626e0*/  @P0 LEA R33, R88, 0x7f800000, 0x1c ;  /* 0x7f80000058210811 */ /* 0x000fe200078ee0ff */
[----:B------:R-:W-:Y:S06]  /*626f0*/  @P0 BRA `(.L_x_4201) ;  /* 0x0000000000300947 */ /* 0x000fec0003800000 */
.L_x_4202:
        /* <DEDUP_REMOVED lines=9> */
.L_x_4194:
[----:B------:R-:W-:Y:S01]  /*62790*/  LEA R33, R88, 0x7f800000, 0x1c ;  /* 0x7f80000058217811 */ /* 0x000fe200078ee0ff */
[----:B------:R-:W-:Y:S06]  /*627a0*/  BRA `(.L_x_4201) ;  /* 0x0000000000047947 */ /* 0x000fec0003800000 */
.L_x_4190:
[----:B------:R-:W-:-:S07]  /*627b0*/  IMAD.SHL.U32 R33, R88, 0x10000000, RZ ;  /* 0x1000000058217824 */ /* 0x000fce00078e00ff */
.L_x_4201:
[----:B------:R-:W-:Y:S05]  /*627c0*/  BSYNC B2 ;  /* 0x0000000000027941 */ /* 0x000fea0003800000 */
.L_x_4189:
        /* <DEDUP_REMOVED lines=18> */
.L_x_4210:
[C---:B------:R-:W-:Y:S01]  /*628f0*/  LOP3.LUT P0, RZ, R93.reuse, 0x3, RZ, 0xc0, !PT ;  /* 0x000000035dff7812 */ /* 0x040fe2000780c0ff */
[----:B------:R-:W-:Y:S02]  /*62900*/  IMAD.SHL.U32 R93, R93, 0x2, RZ ;  /* 0x000000025d5d7824 */ /* 0x000fe400078e00ff */
[----:B------:R-:W-:-:S10]  /*62910*/  VIADD R91, R91, 0xffffffff ;  /* 0xffffffff5b5b7836 */ /* 0x000fd40000000000 */
[----:B------:R-:W-:Y:S05]  /*62920*/  @!P0 BRA `(.L_x_4210) ;  /* 0xfffffffc00f08947 */ /* 0x000fea000383ffff */
[----:B------:R-:W-:Y:S05]  /*62930*/  BSYNC B4 ;  /* 0x0000000000047941 */ /* 0x000fea0003800000 */
.L_x_4209:
[----:B------:R-:W-:Y:S05]  /*62940*/  BSYNC B3 ;  /* 0x0000000000037941 */ /* 0x000fea0003800000 */
.L_x_4208:
        /* <DEDUP_REMOVED lines=30> */
.L_x_4217:
[----:B------:R-:W-:Y:S05]  /*62b30*/  BSYNC B4 ;  /* 0x0000000000047941 */ /* 0x000fea0003800000 */
.L_x_4216:
[----:B------:R-:W-:Y:S01]  /*62b40*/  IMAD.IADD R89, R89, 0x1, R90 ;  /* 0x0000000159597824 */ /* 0x000fe200078e025a */
[----:B------:R-:W-:Y:S06]  /*62b50*/  BRA `(.L_x_4215) ;  /* 0x0000000000087947 */ /* 0x000fec0003800000 */
.L_x_4214:
[----:B------:R-:W-:-:S05]  /*62b60*/  VIADD R88, R91, 0x94 ;  /* 0x000000945b587836 */ /* 0x000fca0000000000 */
[----:B------:R-:W-:-:S07]  /*62b70*/  SHF.L.U32 R89, R93, R88, RZ ;  /* 0x000000585d597219 */ /* 0x000fce00000006ff */
.L_x_4215:
[----:B------:R-:W-:Y:S05]  /*62b80*/  BSYNC B3 ;  /* 0x0000000000037941 */ /* 0x000fea0003800000 */
.L_x_4213:
        /* <DEDUP_REMOVED lines=8> */
.L_x_4212:
[----:B------:R-:W-:Y:S01]  /*62c10*/  LOP3.LUT P0, RZ, R93, 0x4, RZ, 0xc0, !PT ;  /* 0x000000045dff7812 */ /* 0x000fe2000780c0ff */
[----:B------:R-:W-:Y:S02]  /*62c20*/  VIADD R88, R91, 0x7f ;  /* 0x0000007f5b587836 */ /* 0x000fe40000000000 */
[----:B------:R-:W-:-:S10]  /*62c30*/  IMAD.SHL.U32 R93, R93, 0x400000, RZ ;  /* 0x004000005d5d7824 */ /* 0x000fd400078e00ff */
[----:B------:R-:W-:Y:S05]  /*62c40*/  @!P0 BRA `(.L_x_4219) ;  /* 0x00000000003c8947 */ /* 0x000fea0003800000 */
[----:B------:R-:W-:Y:S01]  /*62c50*/  ISETP.GT.AND P0, PT, R91, 0x7e, PT ;  /* 0x0000007e5b00780c */ /* 0x000fe20003f04270 */
[----:B------:R-:W-:-:S12]  /*62c60*/  BSSY B3, `(.L_x_4220) ;  /* 0x0000009000037945 */ /* 0x000fd80003800000 */
[----:B------:R-:W-:Y:S05]  /*62c70*/  @P0 BRA `(.L_x_4221) ;  /* 0x00000000001c0947 */ /* 0x000fea0003800000 */
.L_x_4222:
[--C-:B------:R-:W-:Y:S02]  /*62c80*/  SHF.R.U32.HI R87, RZ, 0x19, R93.reuse ;  /* 0x00000019ff577819 */ /* 0x100fe4000001165d */
[C---:B------:R-:W-:Y:S01]  /*62c90*/  ISETP.LT.AND P1, PT, R88.reuse, 0xfd, PT ;  /* 0x000000fd5800780c */ /* 0x040fe20003f21270 */
[----:B------:R-:W-:Y:S01]  /*62ca0*/  VIADD R88, R88, 0x1 ;  /* 0x0000000158587836 */ /* 0x000fe20000000000 */
[----:B------:R-:W-:Y:S02]  /*62cb0*/  LOP3.LUT R87, R87, 0x1, RZ, 0xc0, !PT ;  /* 0x0000000157577812 */ /* 0x000fe400078ec0ff */
[----:B------:R-:W-:Y:S02]  /*62cc0*/  SHF.R.U32.HI R93, RZ, 0x1, R93 ;  /* 0x00000001ff5d7819 */ /* 0x000fe4000001165d */
[----:B------:R-:W-:-:S13]  /*62cd0*/  ISETP.NE.U32.AND P0, PT, R87, 0x1, PT ;  /* 0x000000015700780c */ /* 0x000fda0003f05070 */
[----:B------:R-:W-:Y:S05]  /*62ce0*/  @!P0 BRA P1, `(.L_x_4222) ;  /* 0xfffffffc00e48947 */ /* 0x000fea000083ffff */
.L_x_4221:
[----:B------:R-:W-:Y:S05]  /*62cf0*/  BSYNC B3 ;  /* 0x0000000000037941 */ /* 0x000fea0003800000 */
.L_x_4220:
[----:B------:R-:W-:-:S13]  /*62d00*/  LOP3.LUT P0, RZ, R93, 0x1000000, RZ, 0xc0, !PT ;  /* 0x010000005dff7812 */ /* 0x000fda000780c0ff */
[----:B------:R-:W-:-:S04]  /*62d10*/  @P0 LOP3.LUT R87, R34, 0x80000000, RZ, 0xc0, !PT ;  /* 0x8000000022570812 */ /* 0x000fc800078ec0ff */
[----:B------:R-:W-:Y:S01]  /*62d20*/  @P0 LOP3.LUT R87, R87, 0x7f800000, RZ, 0xfc, !PT ;  /* 0x7f80000057570812 */ /* 0x000fe200078efcff */
[----:B------:R-:W-:Y:S06]  /*62d30*/  @P0 BRA `(.L_x_4218) ;  /* 0x0000000000400947 */ /* 0x000fec0003800000 */
.L_x_4219:
        /* <DEDUP_REMOVED lines=11> */
.L_x_4211:
[----:B------:R-:W-:-:S04]  /*62df0*/  LOP3.LUT R34, R34, 0x80000000, RZ, 0xc0, !PT ;  /* 0x8000000022227812 */ /* 0x000fc800078ec0ff */
[----:B------:R-:W-:Y:S01]  /*62e00*/  LOP3.LUT R87, R34, 0x7f800000, RZ, 0xfc, !PT ;  /* 0x7f80000022577812 */ /* 0x000fe200078efcff */
[----:B------:R-:W-:Y:S06]  /*62e10*/  BRA `(.L_x_4218) ;  /* 0x0000000000087947 */ /* 0x000fec0003800000 */
.L_x_4207:
[----:B------:R-:W-:-:S05]  /*62e20*/  LOP3.LUT R87, R87, 0x8, RZ, 0xc0, !PT ;  /* 0x0000000857577812 */ /* 0x000fca00078ec0ff */
[----:B------:R-:W-:-:S07]  /*62e30*/  IMAD.SHL.U32 R87, R87, 0x10000000, RZ ;  /* 0x1000000057577824 */ /* 0x000fce00078e00ff */
.L_x_4218:
[----:B------:R-:W-:Y:S05]  /*62e40*/  BSYNC B2 ;  /* 0x0000000000027941 */ /* 0x000fea0003800000 */
.L_x_4206:
        /* <DEDUP_REMOVED lines=19> */
.L_x_4227:
[C---:B------:R-:W-:Y:S01]  /*62f80*/  LOP3.LUT P0, RZ, R93.reuse, 0x3, RZ, 0xc0, !PT ;  /* 0x000000035dff7812 */ /* 0x040fe2000780c0ff */
[----:B------:R-:W-:Y:S02]  /*62f90*/  IMAD.SHL.U32 R93, R93, 0x2, RZ ;  /* 0x000000025d5d7824 */ /* 0x000fe400078e00ff */
[----:B------:R-:W-:-:S10]  /*62fa0*/  VIADD R91, R91, 0xffffffff ;  /* 0xffffffff5b5b7836 */ /* 0x000fd40000000000 */
[----:B------:R-:W-:Y:S05]  /*62fb0*/  @!P0 BRA `(.L_x_4227) ;  /* 0xfffffffc00f08947 */ /* 0x000fea000383ffff */
[----:B------:R-:W-:Y:S05]  /*62fc0*/  BSYNC B4 ;  /* 0x0000000000047941 */ /* 0x000fea0003800000 */
.L_x_4226:
[----:B------:R-:W-:Y:S05]  /*62fd0*/  BSYNC B3 ;  /* 0x0000000000037941 */ /* 0x000fea0003800000 */
.L_x_4225:
        /* <DEDUP_REMOVED lines=30> */
.L_x_4234:
[----:B------:R-:W-:Y:S05]  /*631c0*/  BSYNC B4 ;  /* 0x0000000000047941 */ /* 0x000fea0003800000 */
.L_x_4233:
[----:B------:R-:W-:Y:S01]  /*631d0*/  IMAD.IADD R89, R89, 0x1, R90 ;  /* 0x0000000159597824 */ /* 0x000fe200078e025a */
[----:B------:R-:W-:Y:S06]  /*631e0*/  BRA `(.L_x_4232) ;  /* 0x0000000000087947 */ /* 0x000fec0003800000 */
.L_x_4231:
[----:B------:R-:W-:-:S05]  /*631f0*/  VIADD R88, R91, 0x94 ;  /* 0x000000945b587836 */ /* 0x000fca0000000000 */
[----:B------:R-:W-:-:S07]  /*63200*/  SHF.L.U32 R89, R93, R88, RZ ;  /* 0x000000585d597219 */ /* 0x000fce00000006ff */
.L_x_4232:
[----:B------:R-:W-:Y:S05]  /*63210*/  BSYNC B3 ;  /* 0x0000000000037941 */ /* 0x000fea0003800000 */
.L_x_4230:
[----:B------:R-:W-:Y:S02]  /*63220*/  LOP3.LUT R87, R35, 0x8, RZ, 0xc0, !PT ;  /* 0x0000000823577812 */ /* 0x000fe400078ec0ff */
[C---:B------:R-:W-:Y:S02]  /*63230*/  LOP3.LUT P0, RZ, R89.reuse, 0x1800000, RZ, 0xc0, !PT ;  /* 0x0180000059ff7812 */ /* 0x040fe4000780c0ff */
[----:B------:R-:W-:Y:S01]  /*63240*/  LOP3.LUT R89, R89, 0x7fffff, RZ, 0xc0, !PT ;  /* 0x007fffff59597812 */ /* 0x000fe200078ec0ff */
[----:B------:R-:W-:-:S05]  /*63250*/  IMAD.SHL.U32 R88, R87, 0x10000000, RZ ;  /* 0x1000000057587824 */ /* 0x000fca00078e00ff */
[----:B------:R-:W-:-:S05]  /*63260*/  LOP3.LUT R87, R88, 0xf0000000, R89, 0xe2, !PT ;  /* 0xf000000058577812 */ /* 0x000fca00078ee259 */
[----:B------:R-:W-:Y:S01]  /*63270*/  @P0 LOP3.LUT R87, R87, 0x800000, RZ, 0xfc, !PT ;  /* 0x0080000057570812 */ /* 0x000fe200078efcff */
[----:B------:R-:W-:Y:S06]  /*63280*/  BRA `(.L_x_4235) ;  /* 0x0000000000887947 */ /* 0x000fec0003800000 */
.L_x_4229:
[----:B------:R-:W-:Y:S01]  /*63290*/  LOP3.LUT P0, RZ, R93, 0x4, RZ, 0xc0, !PT ;  /* 0x000000045dff7812 */ /* 0x000fe2000780c0ff */
[----:B------:R-:W-:Y:S02]  /*632a0*/  VIADD R88, R91, 0x7f ;  /* 0x0000007f5b587836 */ /* 0x000fe40000000000 */
[----:B------:R-:W-:-:S10]  /*632b0*/  IMAD.SHL.U32 R93, R93, 0x400000, RZ ;  /* 0x004000005d5d7824 */ /* 0x000fd400078e00ff */
[----:B------:R-:W-:Y:S05]  /*632c0*/  @!P0 BRA `(.L_x_4236) ;  /* 0x00000000003c8947 */ /* 0x000fea0003800000 */
[----:B------:R-:W-:Y:S01]  /*632d0*/  ISETP.GT.AND P0, PT, R91, 0x7e, PT ;  /* 0x0000007e5b00780c */ /* 0x000fe20003f04270 */
[----:B------:R-:W-:-:S12]  /*632e0*/  BSSY B3, `(.L_x_4237) ;  /* 0x0000009000037945 */ /* 0x000fd80003800000 */
[----:B------:R-:W-:Y:S05]  /*632f0*/  @P0 BRA `(.L_x_4238) ;  /* 0x00000000001c0947 */ /* 0x000fea0003800000 */
.L_x_4239:
[--C-:B------:R-:W-:Y:S02]  /*63300*/  SHF.R.U32.HI R87, RZ, 0x19, R93.reuse ;  /* 0x00000019ff577819 */ /* 0x100fe4000001165d */
[C---:B------:R-:W-:Y:S01]  /*63310*/  ISETP.LT.AND P1, PT, R88.reuse, 0xfd, PT ;  /* 0x000000fd5800780c */ /* 0x040fe20003f21270 */
[----:B------:R-:W-:Y:S01]  /*63320*/  VIADD R88, R88, 0x1 ;  /* 0x0000000158587836 */ /* 0x000fe20000000000 */
[----:B------:R-:W-:Y:S02]  /*63330*/  LOP3.LUT R87, R87, 0x1, RZ, 0xc0, !PT ;  /* 0x0000000157577812 */ /* 0x000fe400078ec0ff */
[----:B------:R-:W-:Y:S02]  /*63340*/  SHF.R.U32.HI R93, RZ, 0x1, R93 ;  /* 0x00000001ff5d7819 */ /* 0x000fe4000001165d */
[----:B------:R-:W-:-:S13]  /*63350*/  ISETP.NE.U32.AND P0, PT, R87, 0x1, PT ;  /* 0x000000015700780c */ /* 0x000fda0003f05070 */
[----:B------:R-:W-:Y:S05]  /*63360*/  @!P0 BRA P1, `(.L_x_4239) ;  /* 0xfffffffc00e48947 */ /* 0x000fea000083ffff */
.L_x_4238:
[----:B------:R-:W-:Y:S05]  /*63370*/  BSYNC B3 ;  /* 0x0000000000037941 */ /* 0x000fea0003800000 */
.L_x_4237:
[----:B------:R-:W-:-:S13]  /*63380*/  LOP3.LUT P0, RZ, R93, 0x1000000, RZ, 0xc0, !PT ;  /* 0x010000005dff7812 */ /* 0x000fda000780c0ff */
[----:B------:R-:W-:-:S04]  /*63390*/  @P0 LOP3.LUT R87, R35, 0x8, RZ, 0xc0, !PT ;  /* 0x0000000823570812 */ /* 0x000fc800078ec0ff */
[----:B------:R-:W-:Y:S01]  /*633a0*/  @P0 LEA R87, R87, 0x7f800000, 0x1c ;  /* 0x7f80000057570811 */ /* 0x000fe200078ee0ff */
[----:B------:R-:W-:Y:S06]  /*633b0*/  @P0 BRA `(.L_x_4235) ;  /* 0x00000000003c0947 */ /* 0x000fec0003800000 */
.L_x_4236:
        /* <DEDUP_REMOVED lines=10> */
.L_x_4228:
[----:B------:R-:W-:-:S04]  /*63460*/  LOP3.LUT R87, R35, 0x8, RZ, 0xc0, !PT ;  /* 0x0000000823577812 */ /* 0x000fc800078ec0ff */
[----:B------:R-:W-:Y:S01]  /*63470*/  LEA R87, R87, 0x7f800000, 0x1c ;  /* 0x7f80000057577811 */ /* 0x000fe200078ee0ff */
[----:B------:R-:W-:Y:S06]  /*63480*/  BRA `(.L_x_4235) ;  /* 0x0000000000087947 */ /* 0x000fec0003800000 */
.L_x_4224:
[----:B------:R-:W-:-:S05]  /*63490*/  LOP3.LUT R87, R35, 0x8, RZ, 0xc0, !PT ;  /* 0x0000000823577812 */ /* 0x000fca00078ec0ff */
[----:B------:R-:W-:-:S07]  /*634a0*/  IMAD.SHL.U32 R87, R87, 0x10000000, RZ ;  /* 0x1000000057577824 */ /* 0x000fce00078e00ff */
.L_x_4235:
[----:B------:R-:W-:Y:S05]  /*634b0*/  BSYNC B2 ;  /* 0x0000000000027941 */ /* 0x000fea0003800000 */
.L_x_4223:
        /* <DEDUP_REMOVED lines=19> */
.L_x_4244:
[C---:B------:R-:W-:Y:S01]  /*635f0*/  LOP3.LUT P0, RZ, R108.reuse, 0x3, RZ, 0xc0, !PT ;  /* 0x000000036cff7812 */ /* 0x040fe2000780c0ff */
[----:B------:R-:W-:Y:S02]  /*63600*/  IMAD.SHL.U32 R108, R108, 0x2, RZ ;  /* 0x000000026c6c7824 */ /* 0x000fe400078e00ff */
[----:B------:R-:W-:-:S10]  /*63610*/  VIADD R93, R93, 0xffffffff ;  /* 0xffffffff5d5d7836 */ /* 0x000fd40000000000 */
[----:B------:R-:W-:Y:S05]  /*63620*/  @!P0 BRA `(.L_x_4244) ;  /* 0xfffffffc00f08947 */ /* 0x000fea000383ffff */
[----:B------:R-:W-:Y:S05]  /*63630*/  BSYNC B4 ;  /* 0x0000000000047941 */ /* 0x000fea0003800000 */
.L_x_4243:
[----:B------:R-:W-:Y:S05]  /*63640*/  BSYNC B3 ;  /* 0x0000000000037941 */ /* 0x000fea0003800000 */
.L_x_4242:
        /* <DEDUP_REMOVED lines=30> */
.L_x_4251:
[----:B------:R-:W-:Y:S05]  /*63830*/  BSYNC B4 ;  /* 0x0000000000047941 */ /* 0x000fea0003800000 */
.L_x_4250:
[----:B------:R-:W-:Y:S01]  /*63840*/  IMAD.IADD R91, R91, 0x1, R92 ;  /* 0x000000015b5b7824 */ /* 0x000fe200078e025c */
[----:B------:R-:W-:Y:S06]  /*63850*/  BRA `(.L_x_4249) ;  /* 0x0000000000087947 */ /* 0x000fec0003800000 */
.L_x_4248:
[----:B------:R-:W-:-:S05]  /*63860*/  VIADD R91, R93, 0x94 ;  /* 0x000000945d5b7836 */ /* 0x000fca0000000000 */
[----:B------:R-:W-:-:S07]  /*63870*/  SHF.L.U32 R91, R108, R91, RZ ;  /* 0x0000005b6c5b7219 */ /* 0x000fce00000006ff */
.L_x_4249:
[----:B------:R-:W-:Y:S05]  /*63880*/  BSYNC B3 ;  /* 0x0000000000037941 */ /* 0x000fea0003800000 */
.L_x_4247:
[C---:B------:R-:W-:Y:S01]  /*63890*/  LOP3.LUT P0, RZ, R91.reuse, 0x1800000, RZ, 0xc0, !PT ;  /* 0x018000005bff7812 */ /* 0x040fe2000780c0ff */
[----:B------:R-:W-:Y:S01]  /*638a0*/  IMAD.SHL.U32 R89, R90, 0x10000000, RZ ;  /* 0x100000005a597824 */ /* 0x000fe200078e00ff */
[----:B------:R-:W-:-:S04]  /*638b0*/  LOP3.LUT R88, R91, 0x7fffff, RZ, 0xc0, !PT ;  /* 0x007fffff5b587812 */ /* 0x000fc800078ec0ff */
[----:B------:R-:W-:-:S07]  /*638c0*/  LOP3.LUT R88, R89, 0xf0000000, R88, 0xe2, !PT ;  /* 0xf000000059587812 */ /* 0x000fce00078ee258 */
[----:B------:R-:W-:Y:S01]  /*638d0*/  @P0 LOP3.LUT R88, R88, 0x800000, RZ, 0xfc, !PT ;  /* 0x0080000058580812 */ /* 0x000fe200078efcff */
[----:B------:R-:W-:Y:S06]  /*638e0*/  BRA `(.L_x_4252) ;  /* 0x0000000000787947 */ /* 0x000fec0003800000 */
.L_x_4246:
[C---:B------:R-:W-:Y:S01]  /*638f0*/  LOP3.LUT P0, RZ, R108.reuse, 0x4, RZ, 0xc0, !PT ;  /* 0x000000046cff7812 */ /* 0x040fe2000780c0ff */
[----:B------:R-:W-:Y:S02]  /*63900*/  VIADD R89, R93, 0x7f ;  /* 0x0000007f5d597836 */ /* 0x000fe40000000000 */
[----:B------:R-:W-:-:S10]  /*63910*/  IMAD.SHL.U32 R108, R108, 0x400000, RZ ;  /* 0x004000006c6c7824 */ /* 0x000fd400078e00ff */
[----:B------:R-:W-:Y:S05]  /*63920*/  @!P0 BRA `(.L_x_4253) ;  /* 0x0000000000388947 */ /* 0x000fea0003800000 */
[----:B------:R-:W-:Y:S01]  /*63930*/  ISETP.GT.AND P0, PT, R93, 0x7e, PT ;  /* 0x0000007e5d00780c */ /* 0x000fe20003f04270 */
[----:B------:R-:W-:-:S12]  /*63940*/  BSSY B3, `(.L_x_4254) ;  /* 0x0000009000037945 */ /* 0x000fd80003800000 */
[----:B------:R-:W-:Y:S05]  /*63950*/  @P0 BRA `(.L_x_4255) ;  /* 0x00000000001c0947 */ /* 0x000fea0003800000 */
.L_x_4256:
[--C-:B------:R-:W-:Y:S02]  /*63960*/  SHF.R.U32.HI R88, RZ, 0x19, R108.reuse ;  /* 0x00000019ff587819 */ /* 0x100fe4000001166c */
[C---:B------:R-:W-:Y:S01]  /*63970*/  ISETP.LT.AND P1, PT, R89.reuse, 0xfd, PT ;  /* 0x000000fd5900780c */ /* 0x040fe20003f21270 */
[----:B------:R-:W-:Y:S01]  /*63980*/  VIADD R89, R89, 0x1 ;  /* 0x0000000159597836 */ /* 0x000fe20000000000 */
[----:B------:R-:W-:Y:S02]  /*63990*/  LOP3.LUT R88, R88, 0x1, RZ, 0xc0, !PT ;  /* 0x0000000158587812 */ /* 0x000fe400078ec0ff */
[----:B------:R-:W-:Y:S02]  /*639a0*/  SHF.R.U32.HI R108, RZ, 0x1, R108 ;  /* 0x00000001ff6c7819 */ /* 0x000fe4000001166c */
[----:B------:R-:W-:-:S13]  /*639b0*/  ISETP.NE.U32.AND P0, PT, R88, 0x1, PT ;  /* 0x000000015800780c */ /* 0x000fda0003f05070 */
[----:B------:R-:W-:Y:S05]  /*639c0*/  @!P0 BRA P1, `(.L_x_4256) ;  /* 0xfffffffc00e48947 */ /* 0x000fea000083ffff */
.L_x_4255:
[----:B------:R-:W-:Y:S05]  /*639d0*/  BSYNC B3 ;  /* 0x0000000000037941 */ /* 0x000fea0003800000 */
.L_x_4254:
[----:B------:R-:W-:-:S13]  /*639e0*/  LOP3.LUT P0, RZ, R108, 0x1000000, RZ, 0xc0, !PT ;  /* 0x010000006cff7812 */ /* 0x000fda000780c0ff */
[----:B------:R-:W-:Y:S01]  /*639f0*/  @P0 LEA R88, R90, 0x7f800000, 0x1c ;  /* 0x7f8000005a580811 */ /* 0x000fe200078ee0ff */
[----:B------:R-:W-:Y:S06]  /*63a00*/  @P0 BRA `(.L_x_4252) ;  /* 0x0000000000300947 */ /* 0x000fec0003800000 */
.L_x_4253:
        /* <DEDUP_REMOVED lines=9> */
.L_x_4245:
[----:B------:R-:W-:Y:S01]  /*63aa0*/  LEA R88, R90, 0x7f800000, 0x1c ;  /* 0x7f8000005a587811 */ /* 0x000fe200078ee0ff */
[----:B------:R-:W-:Y:S06]  /*63ab0*/  BRA `(.L_x_4252) ;  /* 0x0000000000047947 */ /* 0x000fec0003800000 */
.L_x_4241:
[----:B------:R-:W-:-:S07]  /*63ac0*/  IMAD.SHL.U32 R88, R90, 0x10000000, RZ ;  /* 0x100000005a587824 */ /* 0x000fce00078e00ff */
.L_x_4252:
[----:B------:R-:W-:Y:S05]  /*63ad0*/  BSYNC B2 ;  /* 0x0000000000027941 */ /* 0x000fea0003800000 */
.L_x_4240:
        /* <DEDUP_REMOVED lines=19> */
.L_x_4261:
[C---:B------:R-:W-:Y:S01]  /*63c10*/  LOP3.LUT P0, RZ, R109.reuse, 0x3, RZ, 0xc0, !PT ;  /* 0x000000036dff7812 */ /* 0x040fe2000780c0ff */
[----:B------:R-:W-:Y:S02]  /*63c20*/  IMAD.SHL.U32 R109, R109, 0x2, RZ ;  /* 0x000000026d6d7824 */ /* 0x000fe400078e00ff */
[----:B------:R-:W-:-:S10]  /*63c30*/  VIADD R107, R107, 0xffffffff ;  /* 0xffffffff6b6b7836 */ /* 0x000fd40000000000 */
[----:B------:R-:W-:Y:S05]  /*63c40*/  @!P0 BRA `(.L_x_4261) ;  /* 0xfffffffc00f08947 */ /* 0x000fea000383ffff */
[----:B------:R-:W-:Y:S05]  /*63c50*/  BSYNC B4 ;  /* 0x0000000000047941 */ /* 0x000fea0003800000 */
.L_x_4260:
[----:B------:R-:W-:Y:S05]  /*63c60*/  BSYNC B3 ;  /* 0x0000000000037941 */ /* 0x000fea0003800000 */
.L_x_4259:
        /* <DEDUP_REMOVED lines=30> */
.L_x_4268:
[----:B------:R-:W-:Y:S05]  /*63e50*/  BSYNC B4 ;  /* 0x0000000000047941 */ /* 0x000fea0003800000 */
.L_x_4267:
[----:B------:R-:W-:Y:S01]  /*63e60*/  IMAD.IADD R92, R92, 0x1, R93 ;  /* 0x000000015c5c7824 */ /* 0x000fe200078e025d */
[----:B------:R-:W-:Y:S06]  /*63e70*/  BRA `(.L_x_4266) ;  /* 0x0000000000087947 */ /* 0x000fec0003800000 */
.L_x_4265:
[----:B------:R-:W-:-:S05]  /*63e80*/  VIADD R92, R107, 0x94 ;  /* 0x000000946b5c7836 */ /* 0x000fca0000000000 */
[----:B------:R-:W-:-:S07]  /*63e90*/  SHF.L.U32 R92, R109, R92, RZ ;  /* 0x0000005c6d5c7219 */ /* 0x000fce00000006ff */
.L_x_4266:
[----:B------:R-:W-:Y:S05]  /*63ea0*/  BSYNC B3 ;  /* 0x0000000000037941 */ /* 0x000fea0003800000 */
.L_x_4264:
[C---:B------:R-:W-:Y:S01]  /*63eb0*/  LOP3.LUT P0, RZ, R92.reuse, 0x1800000, RZ, 0xc0, !PT ;  /* 0x018000005cff7812 */ /* 0x040fe2000780c0ff */
[----:B------:R-:W-:Y:S01]  /*63ec0*/  IMAD.SHL.U32 R90, R91, 0x10000000, RZ ;  /* 0x100000005b5a7824 */ /* 0x000fe200078e00ff */
[----:B------:R-:W-:-:S04]  /*63ed0*/  LOP3.LUT R89, R92, 0x7fffff, RZ, 0xc0, !PT ;  /* 0x007fffff5c597812 */ /* 0x000fc800078ec0ff */
[----:B------:R-:W-:-:S07]  /*63ee0*/  LOP3.LUT R89, R90, 0xf0000000, R89, 0xe2, !PT ;  /* 0xf00000005a597812 */ /* 0x000fce00078ee259 */
[----:B------:R-:W-:Y:S01]  /*63ef0*/  @P0 LOP3.LUT R89, R89, 0x800000, RZ, 0xfc, !PT ;  /* 0x0080000059590812 */ /* 0x000fe200078efcff */
[----:B------:R-:W-:Y:S06]  /*63f00*/  BRA `(.L_x_4269) ;  /* 0x0000000000787947 */ /* 0x000fec0003800000 */
.L_x_4263:
[----:B------:R-:W-:Y:S01]  /*63f10*/  LOP3.LUT P0, RZ, R109, 0x4, RZ, 0xc0, !PT ;  /* 0x000000046dff7812 */ /* 0x000fe2000780c0ff */
[----:B------:R-:W-:Y:S02]  /*63f20*/  VIADD R90, R107, 0x7f ;  /* 0x0000007f6b5a7836 */ /* 0x000fe40000000000 */
[----:B------:R-:W-:-:S10]  /*63f30*/  IMAD.SHL.U32 R109, R109, 0x400000, RZ ;  /* 0x004000006d6d7824 */ /* 0x000fd400078e00ff */
[----:B------:R-:W-:Y:S05]  /*63f40*/  @!P0 BRA `(.L_x_4270) ;  /* 0x0000000000388947 */ /* 0x000fea0003800000 */
[----:B------:R-:W-:Y:S01]  /*63f50*/  ISETP.GT.AND P0, PT, R107, 0x7e, PT ;  /* 0x0000007e6b00780c */ /* 0x000fe20003f04270 */
[----:B------:R-:W-:-:S12]  /*63f60*/  BSSY B3, `(.L_x_4271) ;  /* 0x0000009000037945 */ /* 0x000fd80003800000 */
[----:B------:R-:W-:Y:S05]  /*63f70*/  @P0 BRA `(.L_x_4272) ;  /* 0x00000000001c0947 */ /* 0x000fea0003800000 */
.L_x_4273:
[--C-:B------:R-:W-:Y:S02]  /*63f80*/  SHF.R.U32.HI R89, RZ, 0x19, R109.reuse ;  /* 0x00000019ff597819 */ /* 0x100fe4000001166d */
[C---:B------:R-:W-:Y:S01]  /*63f90*/  ISETP.LT.AND P1, PT, R90.reuse, 0xfd, PT ;  /* 0x000000fd5a00780c */ /* 0x040fe20003f21270 */
[----:B------:R-:W-:Y:S01]  /*63fa0*/  VIADD R90, R90, 0x1 ;  /* 0x000000015a5a7836 */ /* 0x000fe20000000000 */
[----:B------:R-:W-:Y:S02]  /*63fb0*/  LOP3.LUT R89, R89, 0x1, RZ, 0xc0, !PT ;  /* 0x0000000159597812 */ /* 0x000fe400078ec0ff */
[----:B------:R-:W-:Y:S02]  /*63fc0*/  SHF.R.U32.HI R109, RZ, 0x1, R109 ;  /* 0x00000001ff6d7819 */ /* 0x000fe4000001166d */
[----:B------:R-:W-:-:S13]  /*63fd0*/  ISETP.NE.U32.AND P0, PT, R89, 0x1, PT ;  /* 0x000000015900780c */ /* 0x000fda0003f05070 */
[----:B------:R-:W-:Y:S05]  /*63fe0*/  @!P0 BRA P1, `(.L_x_4273) ;  /* 0xfffffffc00e48947 */ /* 0x000fea000083ffff */
.L_x_4272:
[----:B------:R-:W-:Y:S05]  /*63ff0*/  BSYNC B3 ;  /* 0x0000000000037941 */ /* 0x000fea0003800000 */
.L_x_4271:
[----:B------:R-:W-:-:S13]  /*64000*/  LOP3.LUT P0, RZ, R109, 0x1000000, RZ, 0xc0, !PT ;  /* 0x010000006dff7812 */ /* 0x000fda000780c0ff */
[----:B------:R-:W-:Y:S01]  /*64010*/  @P0 LEA R89, R91, 0x7f800000, 0x1c ;  /* 0x7f8000005b590811 */ /* 0x000fe200078ee0ff */
[----:B------:R-:W-:Y:S06]  /*64020*/  @P0 BRA `(.L_x_4269) ;  /* 0x0000000000300947 */ /* 0x000fec0003800000 */
.L_x_4270:
        /* <DEDUP_REMOVED lines=9> */
.L_x_4262:
[----:B------:R-:W-:Y:S01]  /*640c0*/  LEA R89, R91, 0x7f800000, 0x1c ;  /* 0x7f8000005b597811 */ /* 0x000fe200078ee0ff */
[----:B------:R-:W-:Y:S06]  /*640d0*/  BRA `(.L_x_4269) ;  /* 0x0000000000047947 */ /* 0x000fec0003800000 */
.L_x_4258:
[----:B------:R-:W-:-:S07]  /*640e0*/  IMAD.SHL.U32 R89, R91, 0x10000000, RZ ;  /* 0x100000005b597824 */ /* 0x000fce00078e00ff */
.L_x_4269:
[----:B------:R-:W-:Y:S05]  /*640f0*/  BSYNC B2 ;  /* 0x0000000000027941 */ /* 0x000fea0003800000 */
.L_x_4257:
        /* <DEDUP_REMOVED lines=19> */
.L_x_4278:
[C---:B------:R-:W-:Y:S01]  /*64230*/  LOP3.LUT P0, RZ, R110.reuse, 0x3, RZ, 0xc0, !PT ;  /* 0x000000036eff7812 */ /* 0x040fe2000780c0ff */
[----:B------:R-:W-:Y:S02]  /*64240*/  IMAD.SHL.U32 R110, R110, 0x2, RZ ;  /* 0x000000026e6e7824 */ /* 0x000fe400078e00ff */
[----:B------:R-:W-:-:S10]  /*64250*/  VIADD R107, R107, 0xffffffff ;  /* 0xffffffff6b6b7836 */ /* 0x000fd40000000000 */
[----:B------:R-:W-:Y:S05]  /*64260*/  @!P0 BRA `(.L_x_4278) ;  /* 0xfffffffc00f08947 */ /* 0x000fea000383ffff */
[----:B------:R-:W-:Y:S05]  /*64270*/  BSYNC B4 ;  /* 0x0000000000047941 */ /* 0x000fea0003800000 */
.L_x_4277:
[----:B------:R-:W-:Y:S05]  /*64280*/  BSYNC B3 ;  /* 0x0000000000037941 */ /* 0x000fea0003800000 */
.L_x_4276:
        /* <DEDUP_REMOVED lines=30> */
.L_x_4285:
[----:B------:R-:W-:Y:S05]  /*64470*/  BSYNC B4 ;  /* 0x0000000000047941 */ /* 0x000fea0003800000 */
.L_x_4284:
[----:B------:R-:W-:Y:S01]  /*64480*/  IMAD.IADD R93, R93, 0x1, R108 ;  /* 0x000000015d5d7824 */ /* 0x000fe200078e026c */
[----:B------:R-:W-:Y:S06]  /*64490*/  BRA `(.L_x_4283) ;  /* 0x0000000000087947 */ /* 0x000fec0003800000 */
.L_x_4282:
[----:B------:R-:W-:-:S05]  /*644a0*/  VIADD R93, R107, 0x94 ;  /* 0x000000946b5d7836 */ /* 0x000fca0000000000 */
[----:B------:R-:W-:-:S07]  /*644b0*/  SHF.L.U32 R93, R110, R93, RZ ;  /* 0x0000005d6e5d7219 */ /* 0x000fce00000006ff */
.L_x_4283:
[----:B------:R-:W-:Y:S05]  /*644c0*/  BSYNC B3 ;  /* 0x0000000000037941 */ /* 0x000fea0003800000 */
.L_x_4281:
[C---:B------:R-:W-:Y:S01]  /*644d0*/  LOP3.LUT P0, RZ, R93.reuse, 0x1800000, RZ, 0xc0, !PT ;  /* 0x018000005dff7812 */ /* 0x040fe2000780c0ff */
[----:B------:R-:W-:Y:S01]  /*644e0*/  IMAD.SHL.U32 R91, R92, 0x10000000, RZ ;  /* 0x100000005c5b7824 */ /* 0x000fe200078e00ff */
[----:B------:R-:W-:-:S04]  /*644f0*/  LOP3.LUT R90, R93, 0x7fffff, RZ, 0xc0, !PT ;  /* 0x007fffff5d5a7812 */ /* 0x000fc800078ec0ff */
[----:B------:R-:W-:-:S07]  /*64500*/  LOP3.LUT R90, R91, 0xf0000000, R90, 0xe2, !PT ;  /* 0xf00000005b5a7812 */ /* 0x000fce00078ee25a */
[----:B------:R-:W-:Y:S01]  /*64510*/  @P0 LOP3.LUT R90, R90, 0x800000, RZ, 0xfc, !PT ;  /* 0x008000005a5a0812 */ /* 0x000fe200078efcff */
[----:B------:R-:W-:Y:S06]  /*64520*/  BRA `(.L_x_4286) ;  /* 0x0000000000787947 */ /* 0x000fec0003800000 */
.L_x_4280:
[C---:B------:R-:W-:Y:S01]  /*64530*/  LOP3.LUT P0, RZ, R110.reuse, 0x4, RZ, 0xc0, !PT ;  /* 0x000000046eff7812 */ /* 0x040fe2000780c0ff */
[----:B------:R-:W-:Y:S02]  /*64540*/  VIADD R91, R107, 0x7f ;  /* 0x0000007f6b5b7836 */ /* 0x000fe40000000000 */
[----:B------:R-:W-:-:S10]  /*64550*/  IMAD.SHL.U32 R110, R110, 0x400000, RZ ;  /* 0x004000006e6e7824 */ /* 0x000fd400078e00ff */
[----:B------:R-:W-:Y:S05]  /*64560*/  @!P0 BRA `(.L_x_4287) ;  /* 0x0000000000388947 */ /* 0x000fea0003800000 */
[----:B------:R-:W-:Y:S01]  /*64570*/  ISETP.GT.AND P0, PT, R107, 0x7e, PT ;  /* 0x0000007e6b00780c */ /* 0x000fe20003f04270 */
[----:B------:R-:W-:-:S12]  /*64580*/  BSSY B3, `(.L_x_4288) ;  /* 0x0000009000037945 */ /* 0x000fd80003800000 */
[----:B------:R-:W-:Y:S05]  /*64590*/  @P0 BRA `(.L_x_4289) ;  /* 0x00000000001c0947 */ /* 0x000fea0003800000 */
.L_x_4290:
[--C-:B------:R-:W-:Y:S02]  /*645a0*/  SHF.R.U32.HI R90, RZ, 0x19, R110.reuse ;  /* 0x00000019ff5a7819 */ /* 0x100fe4000001166e */
[C---:B------:R-:W-:Y:S01]  /*645b0*/  ISETP.LT.AND P1, PT, R91.reuse, 0xfd, PT ;  /* 0x000000fd5b00780c */ /* 0x040fe20003f21270 */
[----:B------:R-:W-:Y:S01]  /*645c0*/  VIADD R91, R91, 0x1 ;  /* 0x000000015b5b7836 */ /* 0x000fe20000000000 */
[----:B------:R-:W-:Y:S02]  /*645d0*/  LOP3.LUT R90, R90, 0x1, RZ, 0xc0, !PT ;  /* 0x000000015a5a7812 */ /* 0x000fe400078ec0ff */
[----:B------:R-:W-:Y:S02]  /*645e0*/  SHF.R.U32.HI R110, RZ, 0x1, R110 ;  /* 0x00000001ff6e7819 */ /* 0x000fe4000001166e */
[----:B------:R-:W-:-:S13]  /*645f0*/  ISETP.NE.U32.AND P0, PT, R90, 0x1, PT ;  /* 0x000000015a00780c */ /* 0x000fda0003f05070 */
[----:B------:R-:W-:Y:S05]  /*64600*/  @!P0 BRA P1, `(.L_x_4290) ;  /* 0xfffffffc00e48947 */ /* 0x000fea000083ffff */
.L_x_4289:
[----:B------:R-:W-:Y:S05]  /*64610*/  BSYNC B3 ;  /* 0x0000000000037941 */ /* 0x000fea0003800000 */
.L_x_4288:
[----:B------:R-:W-:-:S13]  /*64620*/  LOP3.LUT P0, RZ, R110, 0x1000000, RZ, 0xc0, !PT ;  /* 0x010000006eff7812 */ /* 0x000fda000780c0ff */
[----:B------:R-:W-:Y:S01]  /*64630*/  @P0 LEA R90, R92, 0x7f800000, 0x1c ;  /* 0x7f8000005c5a0811 */ /* 0x000fe200078ee0ff */
[----:B------:R-:W-:Y:S06]  /*64640*/  @P0 BRA `(.L_x_4286) ;  /* 0x0000000000300947 */ /* 0x000fec0003800000 */
.L_x_4287:
        /* <DEDUP_REMOVED lines=9> */
.L_x_4279:
[----:B------:R-:W-:Y:S01]  /*646e0*/  LEA R90, R92, 0x7f800000, 0x1c ;  /* 0x7f8000005c5a7811 */ /* 0x000fe200078ee0ff */
[----:B------:R-:W-:Y:S06]  /*646f0*/  BRA `(.L_x_4286) ;  /* 0x0000000000047947 */ /* 0x000fec0003800000 */
.L_x_4275:
[----:B------:R-:W-:-:S07]  /*64700*/  IMAD.SHL.U32 R90, R92, 0x10000000, RZ ;  /* 0x100000005c5a7824 */ /* 0x000fce00078e00ff */
.L_x_4286:
[----:B------:R-:W-:Y:S05]  /*64710*/  BSYNC B2 ;  /* 0x0000000000027941 */ /* 0x000fea0003800000 */
.L_x_4274:
        /* <DEDUP_REMOVED lines=19> */
.L_x_4295:
[C---:B------:R-:W-:Y:S01]  /*64850*/  LOP3.LUT P0, RZ, R111.reuse, 0x3, RZ, 0xc0, !PT ;  /* 0x000000036fff7812 */ /* 0x040fe2000780c0ff */
[----:B------:R-:W-:Y:S02]  /*64860*/  IMAD.SHL.U32 R111, R111, 0x2, RZ ;  /* 0x000000026f6f7824 */ /* 0x000fe400078e00ff */
[----:B------:R-:W-:-:S10]  /*64870*/  VIADD R109, R109, 0xffffffff ;  /* 0xffffffff6d6d7836 */ /* 0x000fd40000000000 */
[----:B------:R-:W-:Y:S05]  /*64880*/  @!P0 BRA `(.L_x_4295) ;  /* 0xfffffffc00f08947 */ /* 0x000fea000383ffff */
[----:B------:R-:W-:Y:S05]  /*64890*/  BSYNC B4 ;  /* 0x0000000000047941 */ /* 0x000fea0003800000 */
.L_x_4294:
[----:B------:R-:W-:Y:S05]  /*648a0*/  BSYNC B3 ;  /* 0x0000000000037941 */ /* 0x000fea0003800000 */
.L_x_4293:
        /* <DEDUP_REMOVED lines=30> */
.L_x_4302:
[----:B------:R-:W-:Y:S05]  /*64a90*/  BSYNC B4 ;  /* 0x0000000000047941 */ /* 0x000fea0003800000 */
.L_x_4301:
[----:B------:R-:W-:Y:S01]  /*64aa0*/  IMAD.IADD R107, R107, 0x1, R108 ;  /* 0x000000016b6b7824 */ /* 0x000fe200078e026c */
[----:B------:R-:W-:Y:S06]  /*64ab0*/  BRA `(.L_x_4300) ;  /* 0x0000000000087947 */ /* 0x000fec0003800000 */
.L_x_4299:
[----:B------:R-:W-:-:S05]  /*64ac0*/  VIADD R92, R109, 0x94 ;  /* 0x000000946d5c7836 */ /* 0x000fca0000000000 */
[----:B------:R-:W-:-:S07]  /*64ad0*/  SHF.L.U32 R107, R111, R92, RZ ;  /* 0x0000005c6f6b7219 */ /* 0x000fce00000006ff */
.L_x_4300:
[----:B------:R-:W-:Y:S05]  /*64ae0*/  BSYNC B3 ;  /* 0x0000000000037941 */ /* 0x000fea0003800000 */
.L_x_4298:
[----:B------:R-:W-:Y:S01]  /*64af0*/  LOP3.LUT P0, RZ, R107, 0x1800000, RZ, 0xc0, !PT ;  /* 0x018000006bff7812 */ /* 0x000fe2000780c0ff */
[----:B------:R-:W-:Y:S01]  /*64b00*/  IMAD.SHL.U32 R92, R93, 0x10000000, RZ ;  /* 0x100000005d5c7824 */ /* 0x000fe200078e00ff */
[----:B------:R-:W-:-:S04]  /*64b10*/  LOP3.LUT R91, R107, 0x7fffff, RZ, 0xc0, !PT ;  /* 0x007fffff6b5b7812 */ /* 0x000fc800078ec0ff */
[----:B------:R-:W-:-:S07]  /*64b20*/  LOP3.LUT R91, R92, 0xf0000000, R91, 0xe2, !PT ;  /* 0xf00000005c5b7812 */ /* 0x000fce00078ee25b */
[----:B------:R-:W-:Y:S01]  /*64b30*/  @P0 LOP3.LUT R91, R91, 0x800000, RZ, 0xfc, !PT ;  /* 0x008000005b5b0812 */ /* 0x000fe200078efcff */
[----:B------:R-:W-:Y:S06]  /*64b40*/  BRA `(.L_x_4303) ;  /* 0x0000000000787947 */ /* 0x000fec0003800000 */
.L_x_4297:
[----:B------:R-:W-:Y:S01]  /*64b50*/  LOP3.LUT P0, RZ, R111, 0x4, RZ, 0xc0, !PT ;  /* 0x000000046fff7812 */ /* 0x000fe2000780c0ff */
[----:B------:R-:W-:Y:S02]  /*64b60*/  VIADD R92, R109, 0x7f ;  /* 0x0000007f6d5c7836 */ /* 0x000fe40000000000 */
[----:B------:R-:W-:-:S10]  /*64b70*/  IMAD.SHL.U32 R111, R111, 0x400000, RZ ;  /* 0x004000006f6f7824 */ /* 0x000fd400078e00ff */
[----:B------:R-:W-:Y:S05]  /*64b80*/  @!P0 BRA `(.L_x_4304) ;  /* 0x0000000000388947 */ /* 0x000fea0003800000 */
[----:B------:R-:W-:Y:S01]  /*64b90*/  ISETP.GT.AND P0, PT, R109, 0x7e, PT ;  /* 0x0000007e6d00780c */ /* 0x000fe20003f04270 */
[----:B------:R-:W-:-:S12]  /*64ba0*/  BSSY B3, `(.L_x_4305) ;  /* 0x0000009000037945 */ /* 0x000fd80003800000 */
[----:B------:R-:W-:Y:S05]  /*64bb0*/  @P0 BRA `(.L_x_4306) ;  /* 0x00000000001c0947 */ /* 0x000fea0003800000 */
.L_x_4307:
[--C-:B------:R-:W-:Y:S02]  /*64bc0*/  SHF.R.U32.HI R91, RZ, 0x19, R111.reuse ;  /* 0x00000019ff5b7819 */ /* 0x100fe4000001166f */
[C---:B------:R-:W-:Y:S01]  /*64bd0*/  ISETP.LT.AND P1, PT, R92.reuse, 0xfd, PT ;  /* 0x000000fd5c00780c */ /* 0x040fe20003f21270 */
[----:B------:R-:W-:Y:S01]  /*64be0*/  VIADD R92, R92, 0x1 ;  /* 0x000000015c5c7836 */ /* 0x000fe20000000000 */
[----:B------:R-:W-:Y:S02]  /*64bf0*/  LOP3.LUT R91, R91, 0x1, RZ, 0xc0, !PT ;  /* 0x000000015b5b7812 */ /* 0x000fe400078ec0ff */
[----:B------:R-:W-:Y:S02]  /*64c00*/  SHF.R.U32.HI R111, RZ, 0x1, R111 ;  /* 0x00000001ff6f7819 */ /* 0x000fe4000001166f */
[----:B------:R-:W-:-:S13]  /*64c10*/  ISETP.NE.U32.AND P0, PT, R91, 0x1, PT ;  /* 0x000000015b00780c */ /* 0x000fda0003f05070 */
[----:B------:R-:W-:Y:S05]  /*64c20*/  @!P0 BRA P1, `(.L_x_4307) ;  /* 0xfffffffc00e48947 */ /* 0x000fea000083ffff */
.L_x_4306:
[----:B------:R-:W-:Y:S05]  /*64c30*/  BSYNC B3 ;  /* 0x0000000000037941 */ /* 0x000fea0003800000 */
.L_x_4305:
[----:B------:R-:W-:-:S13]  /*64c40*/  LOP3.LUT P0, RZ, R111, 0x1000000, RZ, 0xc0, !PT ;  /* 0x010000006fff7812 */ /* 0x000fda000780c0ff */
[----:B------:R-:W-:Y:S01]  /*64c50*/  @P0 LEA R91, R93, 0x7f800000, 0x1c ;  /* 0x7f8000005d5b0811 */ /* 0x000fe200078ee0ff */
[----:B------:R-:W-:Y:S06]  /*64c60*/  @P0 BRA `(.L_x_4303) ;  /* 0x0000000000300947 */ /* 0x000fec0003800000 */
.L_x_4304:
        /* <DEDUP_REMOVED lines=9> */
.L_x_4296:
[----:B------:R-:W-:Y:S01]  /*64d00*/  LEA R91, R93, 0x7f800000, 0x1c ;  /* 0x7f8000005d5b7811 */ /* 0x000fe200078ee0ff */
[----:B------:R-:W-:Y:S06]  /*64d10*/  BRA `(.L_x_4303) ;  /* 0x0000000000047947 */ /* 0x000fec0003800000 */
.L_x_4292:
[----:B------:R-:W-:-:S07]  /*64d20*/  IMAD.SHL.U32 R91, R93, 0x10000000, RZ ;  /* 0x100000005d5b7824 */ /* 0x000fce00078e00ff */
.L_x_4303:
[----:B------:R-:W-:Y:S05]  /*64d30*/  BSYNC B2 ;  /* 0x0000000000027941 */ /* 0x000fea0003800000 */
.L_x_4291:
        /* <DEDUP_REMOVED lines=19> */
.L_x_4312:
[C---:B------:R-:W-:Y:S01]  /*64e70*/  LOP3.LUT P0, RZ, R112.reuse, 0x3, RZ, 0xc0, !PT ;  /* 0x0000000370ff7812 */ /* 0x040fe2000780c0ff */
[----:B------:R-:W-:Y:S02]  /*64e80*/  IMAD.SHL.U32 R112, R112, 0x2, RZ ;  /* 0x0000000270707824 */ /* 0x000fe400078e00ff */
[----:B------:R-:W-:-:S10]  /*64e90*/  VIADD R110, R110, 0xffffffff ;  /* 0xffffffff6e6e7836 */ /* 0x000fd40000000000 */
[----:B------:R-:W-:Y:S05]  /*64ea0*/  @!P0 BRA `(.L_x_4312) ;  /* 0xfffffffc00f08947 */ /* 0x000fea000383ffff */
[----:B------:R-:W-:Y:S05]  /*64eb0*/  BSYNC B4 ;  /* 0x0000000000047941 */ /* 0x000fea0003800000 */
.L_x_4311:
[----:B------:R-:W-:Y:S05]  /*64ec0*/  BSYNC B3 ;  /* 0x0000000000037941 */ /* 0x000fea0003800000 */
.L_x_4310:
        /* <DEDUP_REMOVED lines=30> */
.L_x_4319:
[----:B------:R-:W-:Y:S05]  /*650b0*/  BSYNC B4 ;  /* 0x0000000000047941 */ /* 0x000fea0003800000 */
.L_x_4318:
[----:B------:R-:W-:Y:S01]  /*650c0*/  IMAD.IADD R108, R108, 0x1, R109 ;  /* 0x000000016c6c7824 */ /* 0x000fe200078e026d */
[----:B------:R-:W-:Y:S06]  /*650d0*/  BRA `(.L_x_4317) ;  /* 0x0000000000087947 */ /* 0x000fec0003800000 */
.L_x_4316:
[----:B------:R-:W-:-:S05]  /*650e0*/  VIADD R93, R110, 0x94 ;  /* 0x000000946e5d7836 */ /* 0x000fca0000000000 */
[----:B------:R-:W-:-:S07]  /*650f0*/  SHF.L.U32 R108, R112, R93, RZ ;  /* 0x0000005d706c7219 */ /* 0x000fce00000006ff */
.L_x_4317:
[----:B------:R-:W-:Y:S05]  /*65100*/  BSYNC B3 ;  /* 0x0000000000037941 */ /* 0x000fea0003800000 */
.L_x_4315:
[C---:B------:R-:W-:Y:S01]  /*65110*/  LOP3.LUT P0, RZ, R108.reuse, 0x1800000, RZ, 0xc0, !PT ;  /* 0x018000006cff7812 */ /* 0x040fe2000780c0ff */
[----:B------:R-:W-:Y:S01]  /*65120*/  IMAD.SHL.U32 R107, R107, 0x10000000, RZ ;  /* 0x100000006b6b7824 */ /* 0x000fe200078e00ff */
[----:B------:R-:W-:-:S04]  /*65130*/  LOP3.LUT R92, R108, 0x7fffff, RZ, 0xc0, !PT ;  /* 0x007fffff6c5c7812 */ /* 0x000fc800078ec0ff */
[----:B------:R-:W-:-:S07]  /*65140*/  LOP3.LUT R92, R107, 0xf0000000, R92, 0xe2, !PT ;  /* 0xf00000006b5c7812 */ /* 0x000fce00078ee25c */
[----:B------:R-:W-:Y:S01]  /*65150*/  @P0 LOP3.LUT R92, R92, 0x800000, RZ, 0xfc, !PT ;  /* 0x008000005c5c0812 */ /* 0x000fe200078efcff */
[----:B------:R-:W-:Y:S06]  /*65160*/  BRA `(.L_x_4320) ;  /* 0x0000000000787947 */ /* 0x000fec0003800000 */
.L_x_4314:
[----:B------:R-:W-:Y:S01]  /*65170*/  LOP3.LUT P0, RZ, R112, 0x4, RZ, 0xc0, !PT ;  /* 0x0000000470ff7812 */ /* 0x000fe2000780c0ff */
[----:B------:R-:W-:Y:S02]  /*65180*/  VIADD R93, R110, 0x7f ;  /* 0x0000007f6e5d7836 */ /* 0x000fe40000000000 */
[----:B------:R-:W-:-:S10]  /*65190*/  IMAD.SHL.U32 R112, R112, 0x400000, RZ ;  /* 0x0040000070707824 */ /* 0x000fd400078e00ff */
[----:B------:R-:W-:Y:S05]  /*651a0*/  @!P0 BRA `(.L_x_4321) ;  /* 0x0000000000388947 */ /* 0x000fea0003800000 */
[----:B------:R-:W-:Y:S01]  /*651b0*/  ISETP.GT.AND P0, PT, R110, 0x7e, PT ;  /* 0x0000007e6e00780c */ /* 0x000fe20003f04270 */
[----:B------:R-:W-:-:S12]  /*651c0*/  BSSY B3, `(.L_x_4322) ;  /* 0x0000009000037945 */ /* 0x000fd80003800000 */
[----:B------:R-:W-:Y:S05]  /*651d0*/  @P0 BRA `(.L_x_4323) ;  /* 0x00000000001c0947 */ /* 0x000fea0003800000 */
.L_x_4324:
[--C-:B------:R-:W-:Y:S02]  /*651e0*/  SHF.R.U32.HI R92, RZ, 0x19, R112.reuse ;  /* 0x00000019ff5c7819 */ /* 0x100fe40000011670 */
[C---:B------:R-:W-:Y:S01]  /*651f0*/  ISETP.LT.AND P1, PT, R93.reuse, 0xfd, PT ;  /* 0x000000fd5d00780c */ /* 0x040fe20003f21270 */
[----:B------:R-:W-:Y:S01]  /*65200*/  VIADD R93, R93, 0x1 ;  /* 0x000000015d5d7836 */ /* 0x000fe20000000000 */
[----:B------:R-:W-:Y:S02]  /*65210*/  LOP3.LUT R92, R92, 0x1, RZ, 0xc0, !PT ;  /* 0x000000015c5c7812 */ /* 0x000fe400078ec0ff */
[----:B------:R-:W-:Y:S02]  /*65220*/  SHF.R.U32.HI R112, RZ, 0x1, R112 ;  /* 0x00000001ff707819 */ /* 0x000fe40000011670 */
[----:B------:R-:W-:-:S13]  /*65230*/  ISETP.NE.U32.AND P0, PT, R92, 0x1, PT ;  /* 0x000000015c00780c */ /* 0x000fda0003f05070 */
[----:B------:R-:W-:Y:S05]  /*65240*/  @!P0 BRA P1, `(.L_x_4324) ;  /* 0xfffffffc00e48947 */ /* 0x000fea000083ffff */
.L_x_4323:
[----:B------:R-:W-:Y:S05]  /*65250*/  BSYNC B3 ;  /* 0x0000000000037941 */ /* 0x000fea0003800000 */
.L_x_4322:
[----:B------:R-:W-:-:S13]  /*65260*/  LOP3.LUT P0, RZ, R112, 0x1000000, RZ, 0xc0, !PT ;  /* 0x0100000070ff7812 */ /* 0x000fda000780c0ff */
[----:B------:R-:W-:Y:S01]  /*65270*/  @P0 LEA R92, R107, 0x7f800000, 0x1c ;  /* 0x7f8000006b5c0811 */ /* 0x000fe200078ee0ff */
[----:B------:R-:W-:Y:S06]  /*65280*/  @P0 BRA `(.L_x_4320) ;  /* 0x0000000000300947 */ /* 0x000fec0003800000 */
.L_x_4321:
        /* <DEDUP_REMOVED lines=9> */
.L_x_4313:
[----:B------:R-:W-:Y:S01]  /*65320*/  LEA R92, R107, 0x7f800000, 0x1c ;  /* 0x7f8000006b5c7811 */ /* 0x000fe200078ee0ff */
[----:B------:R-:W-:Y:S06]  /*65330*/  BRA `(.L_x_4320) ;  /* 0x0000000000047947 */ /* 0x000fec0003800000 */
.L_x_4309:
[----:B------:R-:W-:-:S07]  /*65340*/  IMAD.SHL.U32 R92, R107, 0x10000000, RZ ;  /* 0x100000006b5c7824 */ /* 0x000fce00078e00ff */
.L_x_4320:
[----:B------:R-:W-:Y:S05]  /*65350*/  BSYNC B2 ;  /* 0x0000000000027941 */ /* 0x000fea0003800000 */
.L_x_4308:
        /* <DEDUP_REMOVED lines=19> */
.L_x_4329:
[C---:B------:R-:W-:Y:S01]  /*65490*/  LOP3.LUT P0, RZ, R112.reuse, 0x3, RZ, 0xc0, !PT ;  /* 0x0000000370ff7812 */ /* 0x040fe2000780c0ff */
[----:B------:R-:W-:Y:S02]  /*654a0*/  IMAD.SHL.U32 R112, R112, 0x2, RZ ;  /* 0x0000000270707824 */ /* 0x000fe400078e00ff */
[----:B------:R-:W-:-:S10]  /*654b0*/  VIADD R111, R111, 0xffffffff ;  /* 0xffffffff6f6f7836 */ /* 0x000fd40000000000 */
[----:B------:R-:W-:Y:S05]  /*654c0*/  @!P0 BRA `(.L_x_4329) ;  /* 0xfffffffc00f08947 */ /* 0x000fea000383ffff */
[----:B------:R-:W-:Y:S05]  /*654d0*/  BSYNC B4 ;  /* 0x0000000000047941 */ /* 0x000fea0003800000 */
.L_x_4328:
[----:B------:R-:W-:Y:S05]  /*654e0*/  BSYNC B3 ;  /* 0x0000000000037941 */ /* 0x000fea0003800000 */
.L_x_4327:
        /* <DEDUP_REMOVED lines=30> */
.L_x_4336:
[----:B------:R-:W-:Y:S05]  /*656d0*/  BSYNC B4 ;  /* 0x0000000000047941 */ /* 0x000fea0003800000 */
.L_x_4335:
[----:B------:R-:W-:Y:S01]  /*656e0*/  IMAD.IADD R109, R109, 0x1, R110 ;  /* 0x000000016d6d7824 */ /* 0x000fe200078e026e */
[----:B------:R-:W-:Y:S06]  /*656f0*/  BRA `(.L_x_4334) ;  /* 0x0000000000087947 */ /* 0x000fec0003800000 */
.L_x_4333:
[----:B------:R-:W-:-:S05]  /*65700*/  VIADD R109, R111, 0x94 ;  /* 0x000000946f6d7836 */ /* 0x000fca0000000000 */
[----:B------:R-:W-:-:S07]  /*65710*/  SHF.L.U32 R109, R112, R109, RZ ;  /* 0x0000006d706d7219 */ /* 0x000fce00000006ff */
.L_x_4334:
[----:B------:R-:W-:Y:S05]  /*65720*/  BSYNC B3 ;  /* 0x0000000000037941 */ /* 0x000fea0003800000 */
.L_x_4332:
[C---:B------:R-:W-:Y:S01]  /*65730*/  LOP3.LUT P0, RZ, R109.reuse, 0x1800000, RZ, 0xc0, !PT ;  /* 0x018000006dff7812 */ /* 0x040fe2000780c0ff */
[----:B------:R-:W-:Y:S01]  /*65740*/  IMAD.SHL.U32 R108, R108, 0x10000000, RZ ;  /* 0x100000006c6c7824 */ /* 0x000fe200078e00ff */
[----:B------:R-:W-:-:S04]  /*65750*/  LOP3.LUT R93, R109, 0x7fffff, RZ, 0xc0, !PT ;  /* 0x007fffff6d5d7812 */ /* 0x000fc800078ec0ff */
[----:B------:R-:W-:-:S07]  /*65760*/  LOP3.LUT R93, R108, 0xf0000000, R93, 0xe2, !PT ;  /* 0xf00000006c5d7812 */ /* 0x000fce00078ee25d */
[----:B------:R-:W-:Y:S01]  /*65770*/  @P0 LOP3.LUT R93, R93, 0x800000, RZ, 0xfc, !PT ;  /* 0x008000005d5d0812 */ /* 0x000fe200078efcff */
[----:B------:R-:W-:Y:S06]  /*65780*/  BRA `(.L_x_4337) ;  /* 0x0000000000787947 */ /* 0x000fec0003800000 */
.L_x_4331:
[C---:B------:R-:W-:Y:S01]  /*65790*/  LOP3.LUT P0, RZ, R112.reuse, 0x4, RZ, 0xc0, !PT ;  /* 0x0000000470ff7812 */ /* 0x040fe2000780c0ff */
[----:B------:R-:W-:Y:S02]  /*657a0*/  VIADD R107, R111, 0x7f ;  /* 0x0000007f6f6b7836 */ /* 0x000fe40000000000 */
[----:B------:R-:W-:-:S10]  /*657b0*/  IMAD.SHL.U32 R112, R112, 0x400000, RZ ;  /* 0x0040000070707824 */ /* 0x000fd400078e00ff */
[----:B------:R-:W-:Y:S05]  /*657c0*/  @!P0 BRA `(.L_x_4338) ;  /* 0x0000000000388947 */ /* 0x000fea0003800000 */
[----:B------:R-:W-:Y:S01]  /*657d0*/  ISETP.GT.AND P0, PT, R111, 0x7e, PT ;  /* 0x0000007e6f00780c */ /* 0x000fe20003f04270 */
[----:B------:R-:W-:-:S12]  /*657e0*/  BSSY B3, `(.L_x_4339) ;  /* 0x0000009000037945 */ /* 0x000fd80003800000 */
[----:B------:R-:W-:Y:S05]  /*657f0*/  @P0 BRA `(.L_x_4340) ;  /* 0x00000000001c0947 */ /* 0x000fea0003800000 */
.L_x_4341:
[--C-:B------:R-:W-:Y:S02]  /*65800*/  SHF.R.U32.HI R93, RZ, 0x19, R112.reuse ;  /* 0x00000019ff5d7819 */ /* 0x100fe40000011670 */
[C---:B------:R-:W-:Y:S01]  /*65810*/  ISETP.LT.AND P1, PT, R107.reuse, 0xfd, PT ;  /* 0x000000fd6b00780c */ /* 0x040fe20003f21270 */
[----:B------:R-:W-:Y:S01]  /*65820*/  VIADD R107, R107, 0x1 ;  /* 0x000000016b6b7836 */ /* 0x000fe20000000000 */
[----:B------:R-:W-:Y:S02]  /*65830*/  LOP3.LUT R93, R93, 0x1, RZ, 0xc0, !PT ;  /* 0x000000015d5d7812 */ /* 0x000fe400078ec0ff */
[----:B------:R-:W-:Y:S02]  /*65840*/  SHF.R.U32.HI R112, RZ, 0x1, R112 ;  /* 0x00000001ff707819 */ /* 0x000fe40000011670 */
[----:B------:R-:W-:-:S13]  /*65850*/  ISETP.NE.U32.AND P0, PT, R93, 0x1, PT ;  /* 0x000000015d00780c */ /* 0x000fda0003f05070 */
[----:B------:R-:W-:Y:S05]  /*65860*/  @!P0 BRA P1, `(.L_x_4341) ;  /* 0xfffffffc00e48947 */ /* 0x000fea000083ffff */
.L_x_4340:
[----:B------:R-:W-:Y:S05]  /*65870*/  BSYNC B3 ;  /* 0x0000000000037941 */ /* 0x000fea0003800000 */
.L_x_4339:
[----:B------:R-:W-:-:S13]  /*65880*/  LOP3.LUT P0, RZ, R112, 0x1000000, RZ, 0xc0, !PT ;  /* 0x0100000070ff7812 */ /* 0x000fda000780c0ff */
[----:B------:R-:W-:Y:S01]  /*65890*/  @P0 LEA R93, R108, 0x7f800000, 0x1c ;  /* 0x7f8000006c5d0811 */ /* 0x000fe200078ee0ff */
[----:B------:R-:W-:Y:S06]  /*658a0*/  @P0 BRA `(.L_x_4337) ;  /* 0x0000000000300947 */ /* 0x000fec0003800000 */
.L_x_4338:
        /* <DEDUP_REMOVED lines=9> */
.L_x_4330:
[----:B------:R-:W-:Y:S01]  /*65940*/  LEA R93, R108, 0x7f800000, 0x1c ;  /* 0x7f8000006c5d7811 */ /* 0x000fe200078ee0ff */
[----:B------:R-:W-:Y:S06]  /*65950*/  BRA `(.L_x_4337) ;  /* 0x0000000000047947 */ /* 0x000fec0003800000 */
.L_x_4326:
[----:B------:R-:W-:-:S07]  /*65960*/  IMAD.SHL.U32 R93, R108, 0x10000000, RZ ;  /* 0x100000006c5d7824 */ /* 0x000fce00078e00ff */
.L_x_4337:
[----:B------:R-:W-:Y:S05]  /*65970*/  BSYNC B2 ;  /* 0x0000000000027941 */ /* 0x000fea0003800000 */
.L_x_4325:
        /* <DEDUP_REMOVED lines=18> */
.L_x_4346:
[C---:B------:R-:W-:Y:S01]  /*65aa0*/  LOP3.LUT P0, RZ, R113.reuse, 0x3, RZ, 0xc0, !PT ;  /* 0x0000000371ff7812 */ /* 0x040fe2000780c0ff */
[----:B------:R-:W-:Y:S02]  /*65ab0*/  IMAD.SHL.U32 R113, R113, 0x2, RZ ;  /* 0x0000000271717824 */ /* 0x000fe400078e00ff */
[----:B------:R-:W-:-:S10]  /*65ac0*/  VIADD R111, R111, 0xffffffff ;  /* 0xffffffff6f6f7836 */ /* 0x000fd40000000000 */
[----:B------:R-:W-:Y:S05]  /*65ad0*/  @!P0 BRA `(.L_x_4346) ;  /* 0xfffffffc00f08947 */ /* 0x000fea000383ffff */
[----:B------:R-:W-:Y:S05]  /*65ae0*/  BSYNC B4 ;  /* 0x0000000000047941 */ /* 0x000fea0003800000 */
.L_x_4345:
[----:B------:R-:W-:Y:S05]  /*65af0*/  BSYNC B3 ;  /* 0x0000000000037941 */ /* 0x000fea0003800000 */
.L_x_4344:
        /* <DEDUP_REMOVED lines=30> */
.L_x_4353:
[----:B------:R-:W-:Y:S05]  /*65ce0*/  BSYNC B4 ;  /* 0x0000000000047941 */ /* 0x000fea0003800000 */
.L_x_4352:
[----:B------:R-:W-:Y:S01]  /*65cf0*/  IMAD.IADD R109, R109, 0x1, R110 ;  /* 0x000000016d6d7824 */ /* 0x000fe200078e026e */
[----:B------:R-:W-:Y:S06]  /*65d00*/  BRA `(.L_x_4351) ;  /* 0x0000000000087947 */ /* 0x000fec0003800000 */
.L_x_4350:
[----:B------:R-:W-:-:S05]  /*65d10*/  VIADD R108, R111, 0x94 ;  /* 0x000000946f6c7836 */ /* 0x000fca0000000000 */
[----:B------:R-:W-:-:S07]  /*65d20*/  SHF.L.U32 R109, R113, R108, RZ ;  /* 0x0000006c716d7219 */ /* 0x000fce00000006ff */
.L_x_4351:
[----:B------:R-:W-:Y:S05]  /*65d30*/  BSYNC B3 ;  /* 0x0000000000037941 */ /* 0x000fea0003800000 */
.L_x_4349:
        /* <DEDUP_REMOVED lines=8> */
.L_x_4348:
[----:B------:R-:W-:Y:S01]  /*65dc0*/  LOP3.LUT P0, RZ, R113, 0x4, RZ, 0xc0, !PT ;  /* 0x0000000471ff7812 */ /* 0x000fe2000780c0ff */
[----:B------:R-:W-:Y:S02]  /*65dd0*/  VIADD R108, R111, 0x7f ;  /* 0x0000007f6f6c7836 */ /* 0x000fe40000000000 */
[----:B------:R-:W-:-:S10]  /*65de0*/  IMAD.SHL.U32 R113, R113, 0x400000, RZ ;  /* 0x0040000071717824 */ /* 0x000fd400078e00ff */
[----:B------:R-:W-:Y:S05]  /*65df0*/  @!P0 BRA `(.L_x_4355) ;  /* 0x00000000003c8947 */ /* 0x000fea0003800000 */
[----:B------:R-:W-:Y:S01]  /*65e00*/  ISETP.GT.AND P0, PT, R111, 0x7e, PT ;  /* 0x0000007e6f00780c */ /* 0x000fe20003f04270 */
[----:B------:R-:W-:-:S12]  /*65e10*/  BSSY B3, `(.L_x_4356) ;  /* 0x0000009000037945 */ /* 0x000fd80003800000 */
[----:B------:R-:W-:Y:S05]  /*65e20*/  @P0 BRA `(.L_x_4357) ;  /* 0x00000000001c0947 */ /* 0x000fea0003800000 */
.L_x_4358:
[--C-:B------:R-:W-:Y:S02]  /*65e30*/  SHF.R.U32.HI R107, RZ, 0x19, R113.reuse ;  /* 0x00000019ff6b7819 */ /* 0x100fe40000011671 */
[C---:B------:R-:W-:Y:S01]  /*65e40*/  ISETP.LT.AND P1, PT, R108.reuse, 0xfd, PT ;  /* 0x000000fd6c00780c */ /* 0x040fe20003f21270 */
[----:B------:R-:W-:Y:S01]  /*65e50*/  VIADD R108, R108, 0x1 ;  /* 0x000000016c6c7836 */ /* 0x000fe20000000000 */
[----:B------:R-:W-:Y:S02]  /*65e60*/  LOP3.LUT R107, R107, 0x1, RZ, 0xc0, !PT ;  /* 0x000000016b6b7812 */ /* 0x000fe400078ec0ff */
[----:B------:R-:W-:Y:S02]  /*65e70*/  SHF.R.U32.HI R113, RZ, 0x1, R113 ;  /* 0x00000001ff717819 */ /* 0x000fe40000011671 */
[----:B------:R-:W-:-:S13]  /*65e80*/  ISETP.NE.U32.AND P0, PT, R107, 0x1, PT ;  /* 0x000000016b00780c */ /* 0x000fda0003f05070 */
[----:B------:R-:W-:Y:S05]  /*65e90*/  @!P0 BRA P1, `(.L_x_4358) ;  /* 0xfffffffc00e48947 */ /* 0x000fea000083ffff */
.L_x_4357:
[----:B------:R-:W-:Y:S05]  /*65ea0*/  BSYNC B3 ;  /* 0x0000000000037941 */ /* 0x000fea0003800000 */
.L_x_4356:
[----:B------:R-:W-:-:S13]  /*65eb0*/  LOP3.LUT P0, RZ, R113, 0x1000000, RZ, 0xc0, !PT ;  /* 0x0100000071ff7812 */ /* 0x000fda000780c0ff */
[----:B------:R-:W-:-:S04]  /*65ec0*/  @P0 LOP3.LUT R107, R35, 0x80000000, RZ, 0xc0, !PT ;  /* 0x80000000236b0812 */ /* 0x000fc800078ec0ff */
[----:B------:R-:W-:Y:S01]  /*65ed0*/  @P0 LOP3.LUT R107, R107, 0x7f800000, RZ, 0xfc, !PT ;  /* 0x7f8000006b6b0812 */ /* 0x000fe200078efcff */
[----:B------:R-:W-:Y:S06]  /*65ee0*/  @P0 BRA `(.L_x_4354) ;  /* 0x0000000000400947 */ /* 0x000fec0003800000 */
.L_x_4355:
        /* <DEDUP_REMOVED lines=11> */
.L_x_4347:
[----:B------:R-:W-:-:S04]  /*65fa0*/  LOP3.LUT R35, R35, 0x80000000, RZ, 0xc0, !PT ;  /* 0x8000000023237812 */ /* 0x000fc800078ec0ff */
[----:B------:R-:W-:Y:S01]  /*65fb0*/  LOP3.LUT R107, R35, 0x7f800000, RZ, 0xfc, !PT ;  /* 0x7f800000236b7812 */ /* 0x000fe200078efcff */
[----:B------:R-:W-:Y:S06]  /*65fc0*/  BRA `(.L_x_4354) ;  /* 0x0000000000087947 */ /* 0x000fec0003800000 */
.L_x_4343:
[----:B------:R-:W-:-:S05]  /*65fd0*/  LOP3.LUT R107, R107, 0x8, RZ, 0xc0, !PT ;  /* 0x000000086b6b7812 */ /* 0x000fca00078ec0ff */
[----:B------:R-:W-:-:S07]  /*65fe0*/  IMAD.SHL.U32 R107, R107, 0x10000000, RZ ;  /* 0x100000006b6b7824 */ /* 0x000fce00078e00ff */
.L_x_4354:
[----:B------:R-:W-:Y:S05]  /*65ff0*/  BSYNC B2 ;  /* 0x0000000000027941 */ /* 0x000fea0003800000 */
.L_x_4342:
[----:B------:R-:W-:Y:S01]  /*66000*/  PRMT R43, R43, 0x5410, R57 ;  /* 0x000054102b2b7816 */ /* 0x000fe20000000039 */
[----:B------:R-:W-:Y:S01]  /*66010*/  VIADD R2, R2, 0x4 ;  /* 0x0000000402027836 */ /* 0x000fe20000000000 */
[----:B------:R-:W-:Y:S01]  /*66020*/  PRMT R71, R71, 0x5410, R85 ;  /* 0x0000541047477816 */ /* 0x000fe20000000055 */
[----:B------:R-:W-:Y:S01]  /*66030*/  UIADD3 UR4, UR7, 0x1, URZ ;  /* 0x0000000107047890 */ /* 0x000fe2000fffe03f */
[----:B------:R-:W-:Y:S02]  /*66040*/  PRMT R42, R42, 0x5410, R56 ;  /* 0x000054102a2a7816 */ /* 0x000fe40000000038 */
[----:B------:R-:W-:Y:S01]  /*66050*/  PRMT R70, R70, 0x5410, R84 ;  /* 0x0000541046467816 */ /* 0x000fe20000000054 */
[----:B------:R-:W-:Y:S01]  /*66060*/  UISETP.NE.AND UP0, UPT, UR4, 0x2, UPT ;  /* 0x000000020400788c */ /* 0x000fe2000bf05270 */
[----:B------:R-:W-:Y:S01]  /*66070*/  HFMA2.MMA R35, R43, R71, RZ ;  /* 0x000000472b237235 */ /* 0x000fe200000000ff */
[----:B------:R-:W-:Y:S02]  /*66080*/  PRMT R41, R41, 0x5410, R55 ;  /* 0x0000541029297816 */ /* 0x000fe40000000037 */
[----:B------:R-:W-:Y:S01]  /*66090*/  PRMT R69, R69, 0x5410, R83 ;  /* 0x0000541045457816 */ /* 0x000fe20000000053 */
[----:B------:R-:W-:Y:S01]  /*660a0*/  USEL UR4, UR4, URZ, UP0 ;  /* 0x0000003f04047287 */ /* 0x000fe20008000000 */
[----:B------:R-:W-:-:S02]  /*660b0*/  PRMT R40, R40, 0x5410, R54 ;  /* 0x0000541028287816 */ /* 0x000fc40000000036 */
        /* <DEDUP_REMOVED lines=20> */
[----:B------:R-:W-:Y:S02]  /*66200*/  PRMT R75, R75, 0x5410, R90 ;  /* 0x000054104b4b7816 */ /* 0x000fe4000000005a */
[----:B------:R-:W-:Y:S01]  /*66210*/  PRMT R46, R46, 0x5410, R60 ;  /* 0x000054102e2e7816 */ /* 0x000fe2000000003c */
[----:B------:R-:W-:Y:S01]  /*66220*/  HFMA2 R35, R37, R66, R35 ;  /* 0x0000004225237231 */ /* 0x000fe20000000023 */
[----:B------:R-:W-:-:S02]  /*66230*/  PRMT R74, R74, 0x5410, R91 ;  /* 0x000054104a4a7816 */ /* 0x000fc4000000005b */
[----:B------:R-:W-:Y:S02]  /*66240*/  PRMT R45, R45, 0x5410, R59 ;  /* 0x000054102d2d7816 */ /* 0x000fe4000000003b */
[----:B------:R-:W-:Y:S01]  /*66250*/  PRMT R73, R73, 0x5410, R92 ;  /* 0x0000541049497816 */ /* 0x000fe2000000005c */
[----:B------:R-:W-:Y:S01]  /*66260*/  HFMA2.MMA R35, R19, R31, R35 ;  /* 0x0000001f13237235 */ /* 0x000fe20000000023 */
[----:B------:R-:W-:Y:S02]  /*66270*/  LOP3.LUT R19, R104, 0xff, RZ, 0xc0, !PT ;  /* 0x000000ff68137812 */ /* 0x000fe400078ec0ff */
[----:B------:R-:W-:Y:S02]  /*66280*/  LOP3.LUT R29, R102, 0xff, RZ, 0xc0, !PT ;  /* 0x000000ff661d7812 */ /* 0x000fe400078ec0ff */
[----:B------:R-:W-:Y:S02]  /*66290*/  F2FP.F16.E4M3.UNPACK_B R19, R19 ;  /* 0x00000013ff13723e */ /* 0x000fe400020006ff */
[----:B------:R-:W-:-:S02]  /*662a0*/  PRMT R28, R28, 0x5410, R30 ;  /* 0x000054101c1c7816 */ /* 0x000fc4000000001e */
[----:B------:R-:W-:Y:S01]  /*662b0*/  PRMT R32, R32, 0x5410, R93 ;  /* 0x0000541020207816 */ /* 0x000fe2000000005d */
[----:B------:R-:W-:Y:S01]  /*662c0*/  HFMA2 R35, R51, R79, R35 ;  /* 0x0000004f33237231 */ /* 0x000fe20000000023 */
[----:B------:R-:W-:Y:S01]  /*662d0*/  SHF.R.U32.HI R104, RZ, 0x8, R104 ;  /* 0x00000008ff687819 */ /* 0x000fe20000011668 */
[----:B------:R-:W-:Y:S01]  /*662e0*/  HADD2.F32 R34, -RZ, R19.H0_H0 ;  /* 0x20000013ff227230 */ /* 0x000fe20000004100 */
[----:B------:R-:W-:Y:S02]  /*662f0*/  SHF.R.U32.HI R102, RZ, 0x8, R102 ;  /* 0x00000008ff667819 */ /* 0x000fe40000011666 */
[----:B------:R-:W-:Y:S01]  /*66300*/  F2FP.F16.E4M3.UNPACK_B R29, R29 ;  /* 0x0000001dff1d723e */ /* 0x000fe200020006ff */
[----:B------:R-:W-:Y:S01]  /*66310*/  HFMA2.MMA R35, R50, R78, R35 ;  /* 0x0000004e32237235 */ /* 0x000fe20000000023 */
[----:B------:R-:W-:Y:S02]  /*66320*/  F2FP.F16.E4M3.UNPACK_B R104, R104 ;  /* 0x00000068ff68723e */ /* 0x000fe400020006ff */
[----:B------:R-:W-:Y:S01]  /*66330*/  F2FP.F16.E4M3.UNPACK_B R102, R102 ;  /* 0x00000066ff66723e */ /* 0x000fe200020006ff */
[----:B------:R-:W-:Y:S01]  /*66340*/  HADD2.F32 R29, -RZ, R29.H0_H0 ;  /* 0x2000001dff1d7230 */ /* 0x000fe20000004100 */
[----:B------:R-:W-:Y:S01]  /*66350*/  F2FP.F16.F32.PACK_AB R43, R34, R107 ;  /* 0x0000006b222b723e */ /* 0x000fe200000000ff */
[----:B------:R-:W-:Y:S01]  /*66360*/  HADD2.F32 R104, -RZ, R104.H0_H0 ;  /* 0x20000068ff687230 */ /* 0x000fe20000004100 */
[----:B------:R-:W-:Y:S01]  /*66370*/  PRMT R58, R58, 0x5410, R72 ;  /* 0x000054103a3a7816 */ /* 0x000fe20000000048 */
[----:B------:R-:W-:Y:S01]  /*66380*/  HADD2.F32 R19, -RZ, R102.H0_H0 ;  /* 0x20000066ff137230 */ /* 0x000fe20000004100 */
[----:B------:R-:W-:Y:S01]  /*66390*/  F2FP.F16.F32.PACK_AB R29, RZ, R29 ;  /* 0x0000001dff1d723e */ /* 0x000fe200000000ff */
[----:B------:R-:W-:Y:S01]  /*663a0*/  HFMA2 R35, R49, R77, R35 ;  /* 0x0000004d31237231 */ /* 0x000fe20000000023 */
[----:B------:R-:W-:-:S02]  /*663b0*/  PRMT R86, R86, 0x5410, R43 ;  /* 0x0000541056567816 */ /* 0x000fc4000000002b */
[----:B------:R-:W-:Y:S01]  /*663c0*/  ISETP.GE.AND P0, PT, R2, UR5, PT ;  /* 0x0000000502007c0c */ /* 0x000fe2000bf06270 */
[----:B------:R-:W-:Y:S01]  /*663d0*/  HMUL2 R29, R43.H1_H1, R29.H0_H0 ;  /* 0x2000001d2b1d7232 */ /* 0x000fe20000000c00 */
[----:B------:R-:W-:Y:S01]  /*663e0*/  F2FP.F16.F32.PACK_AB R104, R19, R104 ;  /* 0x000000681368723e */ /* 0x000fe200000000ff */
[----:B------:R-:W-:-:S04]  /*663f0*/  HFMA2.MMA R35, R48, R76, R35 ;  /* 0x0000004c30237235 */ /* 0x000fc80000000023 */
[----:B------:R-:W-:-:S06]  /*66400*/  HMUL2 R104, R104.H0_H0, R104.H1_H1 ;  /* 0x3000006868687232 */ /* 0x000fcc0000000800 */
[----:B------:R-:W-:-:S06]  /*66410*/  HFMA2 R35, R47, R75, R35 ;  /* 0x0000004b2f237231 */ /* 0x000fcc0000000023 */
[----:B------:R-:W-:-:S10]  /*66420*/  HFMA2.MMA R35, R46, R74, R35 ;  /* 0x0000004a2e237235 */ /* 0x000fd40000000023 */
[----:B------:R-:W-:-:S06]  /*66430*/  HFMA2 R35, R45, R73, R35 ;  /* 0x000000492d237231 */ /* 0x000fcc0000000023 */
[----:B------:R-:W-:-:S10]  /*66440*/  HFMA2.MMA R35, R28, R32, R35 ;  /* 0x000000201c237235 */ /* 0x000fd40000000023 */
[----:B------:R-:W-:-:S04]  /*66450*/  HFMA2 R35, R58, R86, R35 ;  /* 0x000000563a237231 */ /* 0x000fc80000000023 */
[----:B------:R-:W-:-:S04]  /*66460*/  HFMA2 R29, R35.H0_H0, R29.H0_H0, RZ.H0_H0 ;  /* 0x2000001d231d7231 */ /* 0x000fc800000408ff */
[----:B------:R-:W-:-:S04]  /*66470*/  HFMA2 R29, R35.H1_H1, R104.H0_H0, R29.H0_H0 ;  /* 0x20000068231d7231 */ /* 0x000fc80000040c1d */
[----:B------:R-:W-:Y:S01]  /*66480*/  HADD2 R19, R44.H0_H0, R29.H0_H0 ;  /* 0x2000001d2c137230 */ /* 0x000fe20000000800 */
[----:B------:R-:W-:Y:S06]  /*66490*/  @!P0 BRA `(.L_x_4359) ;  /* 0xfffff9a800108947 */ /* 0x000fec000383ffff */
.L_x_5:
[----:B------:R-:W0:Y:S01]  /*664a0*/  LDGDEPBAR ;  /* 0x00000000000079af */ /* 0x000e220000000000 */
[----:B------:R-:W-:-:S05]  /*664b0*/  IMAD R3, R38, 0x2, R3 ;  /* 0x0000000226037824 */ /* 0x000fca00078e0203 */
[----:B------:R-:W-:Y:S01]  /*664c0*/  ISETP.GE.AND P0, PT, R3, R13, PT ;  /* 0x0000000d0300720c */ /* 0x000fe20003f06270 */
[----:B------:R-:W-:-:S04]  /*664d0*/  DEPBAR.LE SB0, 0x0 ;  /* 0x000080000000791a */ /* 0x000fc80000000000 */
[----:B------:R-:W-:Y:S08]  /*664e0*/  BAR.SYNC.DEFER_BLOCKING 0x0 ;  /* 0x0000000000007b1d */ /* 0x000ff00000010000 */
[----:B------:R-:W-:Y:S05]  /*664f0*/  @P0 BRA `(.L_x_4360) ;  /* 0x00000038001c0947 */ /* 0x000fea0003800000 */
[----:B------:R-:W-:Y:S01]  /*66500*/  BSSY B2, `(.L_x_4361) ;  /* 0x00001be000027945 */ /* 0x000fe20003800000 */
[----:B------:R-:W-:-:S07]  /*66510*/  PRMT R0, RZ, 0x7610, R0 ;  /* 0x00007610ff007816 */ /* 0x000fce0000000000 */
.L_x_4430:
[--C-:B------:R-:W-:Y:S01]  /*66520*/  IMAD.IADD R2, R98, 0x1, -R3.reuse ;  /* 0x0000000162027824 */ /* 0x100fe200078e0a03 */
[----:B------:R-:W-:Y:S01]  /*66530*/  ULDC.64 UR8, c[0x0][0x258] ;  /* 0x0000960000087ab9 */ /* 0x000fe20000000a00 */
[----:B------:R-:W-:Y:S01]  /*66540*/  SHF.R.S32.HI R4, RZ, 0x1f, R3 ;  /* 0x0000001fff047819 */ /* 0x000fe20000011403 */
[----:B------:R-:W-:Y:S01]  /*66550*/  ULDC.64 UR12, c[0x0][0x268] ;  /* 0x00009a00000c7ab9 */ /* 0x000fe20000000a00 */
[----:B------:R-:W-:Y:S01]  /*66560*/  ULDC.64 UR10, c[0x0][0x288] ;  /* 0x0000a200000a7ab9 */ /* 0x000fe20000000a00 */
[----:B------:R-:W-:-:S04]  /*66570*/  LEA.HI R2, R2, R2, RZ, 0x1 ;  /* 0x0000000202027211 */ /* 0x000fc800078f08ff */
[----:B------:R-:W-:-:S05]  /*66580*/  SHF.R.S32.HI R2, RZ, 0x1, R2 ;  /* 0x00000001ff027819 */ /* 0x000fca0000011402 */
[----:B------:R-:W-:-:S05]  /*66590*/  IMAD.MOV R24, RZ, RZ, -R2 ;  /* 0x000000ffff187224 */ /* 0x000fca00078e0a02 */
[--C-:B------:R-:W-:Y:S02]  /*665a0*/  SHF.R.S32.HI R23, RZ, 0x1f, R24.reuse ;  /* 0x0000001fff177819 */ /* 0x100fe40000011418 */
[----:B--2---:R-:W-:-:S04]  /*665b0*/  IADD3 R20, P0, P1, R11, UR8, R24 ;  /* 0x000000080b147c10 */ /* 0x004fc8000f91e018 */
[----:B------:R-:W-:Y:S01]  /*665c0*/  IADD3.X R21, R7, UR9, R23, P0, P1 ;  /* 0x0000000907157c10 */ /* 0x000fe200087e2417 */
[----:B------:R-:W-:-:S04]  /*665d0*/  ULDC.64 UR8, c[0x0][0x280] ;  /* 0x0000a00000087ab9 */ /* 0x000fc80000000a00 */
[----:B------:R1:W2:Y:S01]  /*665e0*/  LDG.E.U8 R2, desc[UR14][R20.64] ;  /* 0x0000000e14027981 */ /* 0x0002a2000c1e1100 */
[----:B------:R-:W-:Y:S02]  /*665f0*/  LEA.HI R4, R4, R3, RZ, 0x4 ;  /* 0x0000000304047211 */ /* 0x000fe400078f20ff */
[----:B------:R-:W-:Y:S02]  /*66600*/  IADD3 R24, P2, P3, R12, UR12, R24 ;  /* 0x0000000c0c187c10 */ /* 0x000fe4000fb5e018 */
[----:B------:R-:W-:Y:S02]  /*66610*/  SHF.R.S32.HI R4, RZ, 0x4, R4 ;  /* 0x00000004ff047819 */ /* 0x000fe40000011404 */
[----:B------:R-:W-:Y:S02]  /*66620*/  IADD3.X R25, R8, UR13, R23, P2, P3 ;  /* 0x0000000d08197c10 */ /* 0x000fe400097e6417 */
[----:B------:R-:W-:Y:S02]  /*66630*/  SHF.R.U32.HI R13, RZ, 0x2, R4 ;  /* 0x00000002ff0d7819 */ /* 0x000fe40000011604 */
[----:B------:R-:W-:-:S03]  /*66640*/  LOP3.LUT R4, R4, 0x3, RZ, 0xc0, !PT ;  /* 0x0000000304047812 */ /* 0x000fc600078ec0ff */
[----:B------:R-:W-:-:S05]  /*66650*/  IMAD.SHL.U32 R13, R13, 0x200, RZ ;  /* 0x000002000d0d7824 */ /* 0x000fca00078e00ff */
[----:B------:R-:W-:-:S04]  /*66660*/  LOP3.LUT R13, R13, 0xfffffe00, R4, 0xe2, !PT ;  /* 0xfffffe000d0d7812 */ /* 0x000fc800078ee204 */
[--C-:B------:R-:W-:Y:S02]  /*66670*/  SHF.R.S32.HI R4, RZ, 0x1f, R13.reuse ;  /* 0x0000001fff047819 */ /* 0x100fe4000001140d */
[----:B------:R-:W-:Y:S02]  /*66680*/  IADD3 R22, P0, P1, R10, UR8, R13 ;  /* 0x000000080a167c10 */ /* 0x000fe4000f91e00d */
[----:B-1----:R-:W-:Y:S02]  /*66690*/  IADD3 R20, P2, P3, R13, UR10, R6 ;  /* 0x0000000a0d147c10 */ /* 0x002fe4000fb5e006 */
[----:B------:R-:W-:Y:S02]  /*666a0*/  IADD3.X R23, R9, UR9, R4, P0, P1 ;  /* 0x0000000909177c10 */ /* 0x000fe400087e2404 */
[----:B------:R-:W-:Y:S01]  /*666b0*/  IADD3.X R21, R4, UR11, R5, P2, P3 ;  /* 0x0000000b04157c10 */ /* 0x000fe200097e6405 */
[----:B------:R-:W-:Y:S01]  /*666c0*/  BSSY B3, `(.L_x_4362) ;  /* 0x0000064000037945 */ /* 0x000fe20003800000 */
[----:B------:R1:W5:Y:S04]  /*666d0*/  LDG.E.U8 R4, desc[UR14][R24.64] ;  /* 0x0000000e18047981 */ /* 0x000368000c1e1100 */
[----:B------:R3:W5:Y:S04]  /*666e0*/  LDG.E.U8 R13, desc[UR14][R22.64] ;  /* 0x0000000e160d7981 */ /* 0x000768000c1e1100 */
[----:B------:R3:W5:Y:S01]  /*666f0*/  LDG.E.U8 R20, desc[UR14][R20.64] ;  /* 0x0000000e14147981 */ /* 0x000762000c1e1100 */
[----:B--2---:R-:W-:-:S02]  /*66700*/  LOP3.LUT P0, RZ, R2, 0x6, RZ, 0xc0, !PT ;  /* 0x0000000602ff7812 */ /* 0x004fc4000780c0ff */
[C---:B------:R-:W-:Y:S02]  /*66710*/  LOP3.LUT R29, R2.reuse, 0x1, RZ, 0xc0, !PT ;  /* 0x00000001021d7812 */ /* 0x040fe400078ec0ff */
[----:B------:R-:W-:Y:S02]  /*66720*/  SHF.R.U32.HI R26, RZ, 0x1, R2 ;  /* 0x00000001ff1a7819 */ /* 0x000fe40000011602 */
[----:B-1----:R-:W-:-:S07]  /*66730*/  LOP3.LUT R24, R2, 0x8, RZ, 0xc0, !PT ;  /* 0x0000000802187812 */ /* 0x002fce00078ec0ff */
[----:B------:R-:W-:Y:S02]  /*66740*/  @P0 LOP3.LUT R29, R29, 0x2, RZ, 0xfc, !PT ;  /* 0x000000021d1d0812 */ /* 0x000fe400078efcff */
[----:B------:R-:W-:Y:S02]  /*66750*/  LOP3.LUT P0, RZ, R26, 0x3, RZ, 0xc0, !PT ;  /* 0x000000031aff7812 */ /* 0x000fe4000780c0ff */
[----:B------:R-:W-:-:S04]  /*66760*/  LOP3.LUT R27, R29, 0x3, R26, 0xf8, !PT ;  /* 0x000000031d1b7812 */ /* 0x000fc800078ef81a */
[----:B------:R-:W-:Y:S02]  /*66770*/  PRMT R28, R27, 0x9910, RZ ;  /* 0x000099101b1c7816 */ /* 0x000fe400000000ff */
[----:B------:R-:W-:Y:S02]  /*66780*/  LOP3.LUT R27, R26, 0x3, RZ, 0xc0, !PT ;  /* 0x000000031a1b7812 */ /* 0x000fe400078ec0ff */
[----:B------:R-:W-:-:S03]  /*66790*/  ISETP.NE.AND P1, PT, R28, RZ, PT ;  /* 0x000000ff1c00720c */ /* 0x000fc60003f25270 */
[----:B------:R-:W-:-:S05]  /*667a0*/  VIADD R27, R27, 0xffffffff ;  /* 0xffffffff1b1b7836 */ /* 0x000fca0000000000 */
[----:B------:R-:W-:-:S05]  /*667b0*/  SEL R27, R27, RZ, P0 ;  /* 0x000000ff1b1b7207 */ /* 0x000fca0000000000 */
[----:B---3--:R-:W-:Y:S05]  /*667c0*/  @!P1 BRA `(.L_x_4363) ;  /* 0x0000000400489947 */ /* 0x008fea0003800000 */
[----:B------:R-:W-:Y:S01]  /*667d0*/  LOP3.LUT P0, RZ, R29, 0x2, RZ, 0xc0, !PT ;  /* 0x000000021dff7812 */ /* 0x000fe2000780c0ff */
[----:B------:R-:W-:-:S12]  /*667e0*/  BSSY B4, `(.L_x_4364) ;  /* 0x0000008000047945 */ /* 0x000fd80003800000 */
[----:B------:R-:W-:Y:S05]  /*667f0*/  @P0 BRA `(.L_x_4365) ;  /* 0x0000000000180947 */ /* 0x000fea0003800000 */
[----:B------:R-:W-:Y:S01]  /*66800*/  BSSY B5, `(.L_x_4365) ;  /* 0x0000005000057945 */ /* 0x000fe20003800000 */
.L_x_4366:
[C---:B------:R-:W-:Y:S01]  /*66810*/  LOP3.LUT P0, RZ, R29.reuse, 0x3, RZ, 0xc0, !PT ;  /* 0x000000031dff7812 */ /* 0x040fe2000780c0ff */
[----:B------:R-:W-:Y:S02]  /*66820*/  IMAD.SHL.U32 R29, R29, 0x2, RZ ;  /* 0x000000021d1d7824 */ /* 0x000fe400078e00ff */
[----:B------:R-:W-:-:S10]  /*66830*/  VIADD R27, R27, 0xffffffff ;  /* 0xffffffff1b1b7836 */ /* 0x000fd40000000000 */
[----:B------:R-:W-:Y:S05]  /*66840*/  @!P0 BRA `(.L_x_4366) ;  /* 0xfffffffc00f08947 */ /* 0x000fea000383ffff */
[----:B------:R-:W-:Y:S05]  /*66850*/  BSYNC B5 ;  /* 0x0000000000057941 */ /* 0x000fea0003800000 */
.L_x_4365:
[----:B------:R-:W-:Y:S05]  /*66860*/  BSYNC B4 ;  /* 0x0000000000047941 */ /* 0x000fea0003800000 */
.L_x_4364:
        /* <DEDUP_REMOVED lines=31> */
.L_x_4373:
[----:B------:R-:W-:Y:S05]  /*66a60*/  BSYNC B5 ;  /* 0x0000000000057941 */ /* 0x000fea0003800000 */
.L_x_4372:
[----:B------:R-:W-:Y:S01]  /*66a70*/  IMAD.IADD R22, R23, 0x1, R22 ;  /* 0x0000000117167824 */ /* 0x000fe200078e0216 */
[----:B------:R-:W-:Y:S06]  /*66a80*/  BRA `(.L_x_4371) ;  /* 0x0000000000087947 */ /* 0x000fec0003800000 */
.L_x_4370:
[----:B------:R-:W-:-:S05]  /*66a90*/  VIADD R22, R27, 0x94 ;  /* 0x000000941b167836 */ /* 0x000fca0000000000 */
[----:B------:R-:W-:-:S07]  /*66aa0*/  SHF.L.U32 R22, R29, R22, RZ ;  /* 0x000000161d167219 */ /* 0x000fce00000006ff */
.L_x_4371:
[----:B------:R-:W-:Y:S05]  /*66ab0*/  BSYNC B4 ;  /* 0x0000000000047941 */ /* 0x000fea0003800000 */
.L_x_4369:
[----:B------:R-:W-:Y:S01]  /*66ac0*/  LOP3.LUT P0, RZ, R22, 0x1800000, RZ, 0xc0, !PT ;  /* 0x0180000016ff7812 */ /* 0x000fe2000780c0ff */
[----:B------:R-:W-:Y:S01]  /*66ad0*/  IMAD.SHL.U32 R24, R24, 0x10000000, RZ ;  /* 0x1000000018187824 */ /* 0x000fe200078e00ff */
[----:B------:R-:W-:-:S04]  /*66ae0*/  LOP3.LUT R21, R22, 0x7fffff, RZ, 0xc0, !PT ;  /* 0x007fffff16157812 */ /* 0x000fc800078ec0ff */
[----:B------:R-:W-:-:S07]  /*66af0*/  LOP3.LUT R21, R24, 0xf0000000, R21, 0xe2, !PT ;  /* 0xf000000018157812 */ /* 0x000fce00078ee215 */
[----:B------:R-:W-:Y:S01]  /*66b00*/  @P0 LOP3.LUT R21, R21, 0x800000, RZ, 0xfc, !PT ;  /* 0x0080000015150812 */ /* 0x000fe200078efcff */
[----:B------:R-:W-:Y:S06]  /*66b10*/  BRA `(.L_x_4374) ;  /* 0x0000000000787947 */ /* 0x000fec0003800000 */
.L_x_4368:
[C---:B------:R-:W-:Y:S01]  /*66b20*/  LOP3.LUT P0, RZ, R29.reuse, 0x4, RZ, 0xc0, !PT ;  /* 0x000000041dff7812 */ /* 0x040fe2000780c0ff */
[----:B------:R-:W-:Y:S02]  /*66b30*/  IMAD.SHL.U32 R29, R29, 0x400000, RZ ;  /* 0x004000001d1d7824 */ /* 0x000fe400078e00ff */
[----:B------:R-:W-:-:S10]  /*66b40*/  VIADD R22, R27, 0x7f ;  /* 0x0000007f1b167836 */ /* 0x000fd40000000000 */
[----:B------:R-:W-:Y:S05]  /*66b50*/  @!P0 BRA `(.L_x_4375) ;  /* 0x0000000000388947 */ /* 0x000fea0003800000 */
[----:B------:R-:W-:Y:S01]  /*66b60*/  ISETP.GT.AND P0, PT, R27, 0x7e, PT ;  /* 0x0000007e1b00780c */ /* 0x000fe20003f04270 */
[----:B------:R-:W-:-:S12]  /*66b70*/  BSSY B4, `(.L_x_4376) ;  /* 0x0000009000047945 */ /* 0x000fd80003800000 */
[----:B------:R-:W-:Y:S05]  /*66b80*/  @P0 BRA `(.L_x_4377) ;  /* 0x00000000001c0947 */ /* 0x000fea0003800000 */
.L_x_4378:
[--C-:B------:R-:W-:Y:S02]  /*66b90*/  SHF.R.U32.HI R21, RZ, 0x19, R29.reuse ;  /* 0x00000019ff157819 */ /* 0x100fe4000001161d */
[C---:B------:R-:W-:Y:S01]  /*66ba0*/  ISETP.LT.AND P1, PT, R22.reuse, 0xfd, PT ;  /* 0x000000fd1600780c */ /* 0x040fe20003f21270 */
[----:B------:R-:W-:Y:S01]  /*66bb0*/  VIADD R22, R22, 0x1 ;  /* 0x0000000116167836 */ /* 0x000fe20000000000 */
[----:B------:R-:W-:Y:S02]  /*66bc0*/  LOP3.LUT R21, R21, 0x1, RZ, 0xc0, !PT ;  /* 0x0000000115157812 */ /* 0x000fe400078ec0ff */
[----:B------:R-:W-:Y:S02]  /*66bd0*/  SHF.R.U32.HI R29, RZ, 0x1, R29 ;  /* 0x00000001ff1d7819 */ /* 0x000fe4000001161d */
[----:B------:R-:W-:-:S13]  /*66be0*/  ISETP.NE.U32.AND P0, PT, R21, 0x1, PT ;  /* 0x000000011500780c */ /* 0x000fda0003f05070 */
[----:B------:R-:W-:Y:S05]  /*66bf0*/  @!P0 BRA P1, `(.L_x_4378) ;  /* 0xfffffffc00e48947 */ /* 0x000fea000083ffff */
.L_x_4377:
[----:B------:R-:W-:Y:S05]  /*66c00*/  BSYNC B4 ;  /* 0x0000000000047941 */ /* 0x000fea0003800000 */
.L_x_4376:
[----:B------:R-:W-:-:S13]  /*66c10*/  LOP3.LUT P0, RZ, R29, 0x1000000, RZ, 0xc0, !PT ;  /* 0x010000001dff7812 */ /* 0x000fda000780c0ff */
[----:B------:R-:W-:Y:S01]  /*66c20*/  @P0 LEA R21, R24, 0x7f800000, 0x1c ;  /* 0x7f80000018150811 */ /* 0x000fe200078ee0ff */
[----:B------:R-:W-:Y:S06]  /*66c30*/  @P0 BRA `(.L_x_4374) ;  /* 0x0000000000300947 */ /* 0x000fec0003800000 */
.L_x_4375:
        /* <DEDUP_REMOVED lines=9> */
.L_x_4367:
[----:B------:R-:W-:Y:S01]  /*66cd0*/  LEA R21, R24, 0x7f800000, 0x1c ;  /* 0x7f80000018157811 */ /* 0x000fe200078ee0ff */
[----:B------:R-:W-:Y:S06]  /*66ce0*/  BRA `(.L_x_4374) ;  /* 0x0000000000047947 */ /* 0x000fec0003800000 */
.L_x_4363:
[----:B------:R-:W-:-:S07]  /*66cf0*/  IMAD.SHL.U32 R21, R24, 0x10000000, RZ ;  /* 0x1000000018157824 */ /* 0x000fce00078e00ff */
.L_x_4374:
[----:B------:R-:W-:Y:S05]  /*66d00*/  BSYNC B3 ;  /* 0x0000000000037941 */ /* 0x000fea0003800000 */
.L_x_4362:
[C---:B-----5:R-:W-:Y:S01]  /*66d10*/  LOP3.LUT P0, RZ, R4.reuse, 0x6, RZ, 0xc0, !PT ;  /* 0x0000000604ff7812 */ /* 0x060fe2000780c0ff */
[----:B------:R-:W-:Y:S01]  /*66d20*/  BSSY B3, `(.L_x_4379) ;  /* 0x0000061000037945 */ /* 0x000fe20003800000 */
[----:B------:R-:W-:Y:S02]  /*66d30*/  LOP3.LUT R25, R4, 0x1, RZ, 0xc0, !PT ;  /* 0x0000000104197812 */ /* 0x000fe400078ec0ff */
[----:B------:R-:W-:Y:S02]  /*66d40*/  SHF.R.U32.HI R22, RZ, 0x1, R4 ;  /* 0x00000001ff167819 */ /* 0x000fe40000011604 */
[----:B------:R-:W-:-:S07]  /*66d50*/  F2FP.F16.F32.PACK_AB R26, RZ, R21 ;  /* 0x00000015ff1a723e */ /* 0x000fce00000000ff */
        /* <DEDUP_REMOVED lines=14> */
.L_x_4383:
[C---:B------:R-:W-:Y:S01]  /*66e40*/  LOP3.LUT P0, RZ, R25.reuse, 0x3, RZ, 0xc0, !PT ;  /* 0x0000000319ff7812 */ /* 0x040fe2000780c0ff */
[----:B------:R-:W-:Y:S02]  /*66e50*/  IMAD.SHL.U32 R25, R25, 0x2, RZ ;  /* 0x0000000219197824 */ /* 0x000fe400078e00ff */
[----:B------:R-:W-:-:S10]  /*66e60*/  VIADD R23, R23, 0xffffffff ;  /* 0xffffffff17177836 */ /* 0x000fd40000000000 */
[----:B------:R-:W-:Y:S05]  /*66e70*/  @!P0 BRA `(.L_x_4383) ;  /* 0xfffffffc00f08947 */ /* 0x000fea000383ffff */
[----:B------:R-:W-:Y:S05]  /*66e80*/  BSYNC B5 ;  /* 0x0000000000057941 */ /* 0x000fea0003800000 */
.L_x_4382:
[----:B------:R-:W-:Y:S05]  /*66e90*/  BSYNC B4 ;  /* 0x0000000000047941 */ /* 0x000fea0003800000 */
.L_x_4381:
        /* <DEDUP_REMOVED lines=31> */
.L_x_4390:
[----:B------:R-:W-:Y:S05]  /*67090*/  BSYNC B5 ;  /* 0x0000000000057941 */ /* 0x000fea0003800000 */
.L_x_4389:
[----:B------:R-:W-:Y:S01]  /*670a0*/  IMAD.IADD R22, R23, 0x1, R22 ;  /* 0x0000000117167824 */ /* 0x000fe200078e0216 */
[----:B------:R-:W-:Y:S06]  /*670b0*/  BRA `(.L_x_4388) ;  /* 0x0000000000087947 */ /* 0x000fec0003800000 */
.L_x_4387:
[----:B------:R-:W-:-:S05]  /*670c0*/  VIADD R22, R23, 0x94 ;  /* 0x0000009417167836 */ /* 0x000fca0000000000 */
[----:B------:R-:W-:-:S07]  /*670d0*/  SHF.L.U32 R22, R25, R22, RZ ;  /* 0x0000001619167219 */ /* 0x000fce00000006ff */
.L_x_4388:
[----:B------:R-:W-:Y:S05]  /*670e0*/  BSYNC B4 ;  /* 0x0000000000047941 */ /* 0x000fea0003800000 */
.L_x_4386:
[----:B------:R-:W-:Y:S01]  /*670f0*/  LOP3.LUT P0, RZ, R22, 0x1800000, RZ, 0xc0, !PT ;  /* 0x0180000016ff7812 */ /* 0x000fe2000780c0ff */
[----:B------:R-:W-:Y:S01]  /*67100*/  IMAD.SHL.U32 R24, R24, 0x10000000, RZ ;  /* 0x1000000018187824 */ /* 0x000fe200078e00ff */
[----:B------:R-:W-:-:S04]  /*67110*/  LOP3.LUT R21, R22, 0x7fffff, RZ, 0xc0, !PT ;  /* 0x007fffff16157812 */ /* 0x000fc800078ec0ff */
[----:B------:R-:W-:-:S07]  /*67120*/  LOP3.LUT R21, R24, 0xf0000000, R21, 0xe2, !PT ;  /* 0xf000000018157812 */ /* 0x000fce00078ee215 */
[----:B------:R-:W-:Y:S01]  /*67130*/  @P0 LOP3.LUT R21, R21, 0x800000, RZ, 0xfc, !PT ;  /* 0x0080000015150812 */ /* 0x000fe200078efcff */
[----:B------:R-:W-:Y:S06]  /*67140*/  BRA `(.L_x_4391) ;  /* 0x0000000000787947 */ /* 0x000fec0003800000 */
.L_x_4385:
[C---:B------:R-:W-:Y:S01]  /*67150*/  LOP3.LUT P0, RZ, R25.reuse, 0x4, RZ, 0xc0, !PT ;  /* 0x0000000419ff7812 */ /* 0x040fe2000780c0ff */
[----:B------:R-:W-:Y:S02]  /*67160*/  IMAD.SHL.U32 R25, R25, 0x400000, RZ ;  /* 0x0040000019197824 */ /* 0x000fe400078e00ff */
[----:B------:R-:W-:-:S10]  /*67170*/  VIADD R22, R23, 0x7f ;  /* 0x0000007f17167836 */ /* 0x000fd40000000000 */
[----:B------:R-:W-:Y:S05]  /*67180*/  @!P0 BRA `(.L_x_4392) ;  /* 0x0000000000388947 */ /* 0x000fea0003800000 */
[----:B------:R-:W-:Y:S01]  /*67190*/  ISETP.GT.AND P0, PT, R23, 0x7e, PT ;  /* 0x0000007e1700780c */ /* 0x000fe20003f04270 */
[----:B------:R-:W-:-:S12]  /*671a0*/  BSSY B4, `(.L_x_4393) ;  /* 0x0000009000047945 */ /* 0x000fd80003800000 */
[----:B------:R-:W-:Y:S05]  /*671b0*/  @P0 BRA `(.L_x_4394) ;  /* 0x00000000001c0947 */ /* 0x000fea0003800000 */
.L_x_4395:
[--C-:B------:R-:W-:Y:S02]  /*671c0*/  SHF.R.U32.HI R21, RZ, 0x19, R25.reuse ;  /* 0x00000019ff157819 */ /* 0x100fe40000011619 */
[C---:B------:R-:W-:Y:S01]  /*671d0*/  ISETP.LT.AND P1, PT, R22.reuse, 0xfd, PT ;  /* 0x000000fd1600780c */ /* 0x040fe20003f21270 */
[----:B------:R-:W-:Y:S01]  /*671e0*/  VIADD R22, R22, 0x1 ;  /* 0x0000000116167836 */ /* 0x000fe20000000000 */
[----:B------:R-:W-:Y:S02]  /*671f0*/  LOP3.LUT R21, R21, 0x1, RZ, 0xc0, !PT ;  /* 0x0000000115157812 */ /* 0x000fe400078ec0ff */
[----:B------:R-:W-:Y:S02]  /*67200*/  SHF.R.U32.HI R25, RZ, 0x1, R25 ;  /* 0x00000001ff197819 */ /* 0x000fe40000011619 */
[----:B------:R-:W-:-:S13]  /*67210*/  ISETP.NE.U32.AND P0, PT, R21, 0x1, PT ;  /* 0x000000011500780c */ /* 0x000fda0003f05070 */
[----:B------:R-:W-:Y:S05]  /*67220*/  @!P0 BRA P1, `(.L_x_4395) ;  /* 0xfffffffc00e48947 */ /* 0x000fea000083ffff */
.L_x_4394:
[----:B------:R-:W-:Y:S05]  /*67230*/  BSYNC B4 ;  /* 0x0000000000047941 */ /* 0x000fea0003800000 */
.L_x_4393:
[----:B------:R-:W-:-:S13]  /*67240*/  LOP3.LUT P0, RZ, R25, 0x1000000, RZ, 0xc0, !PT ;  /* 0x0100000019ff7812 */ /* 0x000fda000780c0ff */
[----:B------:R-:W-:Y:S01]  /*67250*/  @P0 LEA R21, R24, 0x7f800000, 0x1c ;  /* 0x7f80000018150811 */ /* 0x000fe200078ee0ff */
[----:B------:R-:W-:Y:S06]  /*67260*/  @P0 BRA `(.L_x_4391) ;  /* 0x0000000000300947 */ /* 0x000fec0003800000 */
.L_x_4392:
        /* <DEDUP_REMOVED lines=9> */
.L_x_4384:
[----:B------:R-:W-:Y:S01]  /*67300*/  LEA R21, R24, 0x7f800000, 0x1c ;  /* 0x7f80000018157811 */ /* 0x000fe200078ee0ff */
[----:B------:R-:W-:Y:S06]  /*67310*/  BRA `(.L_x_4391) ;  /* 0x0000000000047947 */ /* 0x000fec0003800000 */
.L_x_4380:
[----:B------:R-:W-:-:S07]  /*67320*/  IMAD.SHL.U32 R21, R24, 0x10000000, RZ ;  /* 0x1000000018157824 */ /* 0x000fce00078e00ff */
.L_x_4391:
[----:B------:R-:W-:Y:S05]  /*67330*/  BSYNC B3 ;  /* 0x0000000000037941 */ /* 0x000fea0003800000 */
.L_x_4379:
[--C-:B------:R-:W-:Y:S01]  /*67340*/  SHF.R.U32.HI R25, RZ, 0x4, R2.reuse ;  /* 0x00000004ff197819 */ /* 0x100fe20000011602 */
[----:B------:R-:W-:Y:S01]  /*67350*/  BSSY B3, `(.L_x_4396) ;  /* 0x0000065000037945 */ /* 0x000fe20003800000 */
[----:B------:R-:W-:Y:S02]  /*67360*/  SHF.R.U32.HI R2, RZ, 0x5, R2 ;  /* 0x00000005ff027819 */ /* 0x000fe40000011602 */
[C---:B------:R-:W-:Y:S02]  /*67370*/  LOP3.LUT P0, RZ, R25.reuse, 0x6, RZ, 0xc0, !PT ;  /* 0x0000000619ff7812 */ /* 0x040fe4000780c0ff */
[----:B------:R-:W-:-:S11]  /*67380*/  LOP3.LUT R23, R25, 0x1, RZ, 0xc0, !PT ;  /* 0x0000000119177812 */ /* 0x000fd600078ec0ff */
[----:B------:R-:W-:Y:S02]  /*67390*/  @P0 LOP3.LUT R23, R23, 0x2, RZ, 0xfc, !PT ;  /* 0x0000000217170812 */ /* 0x000fe400078efcff */
[----:B------:R-:W-:Y:S02]  /*673a0*/  LOP3.LUT P0, RZ, R2, 0x3, RZ, 0xc0, !PT ;  /* 0x0000000302ff7812 */ /* 0x000fe4000780c0ff */
[----:B------:R-:W-:-:S04]  /*673b0*/  LOP3.LUT R22, R23, 0x3, R2, 0xf8, !PT ;  /* 0x0000000317167812 */ /* 0x000fc800078ef802 */
[----:B------:R-:W-:Y:S02]  /*673c0*/  PRMT R24, R22, 0x9910, RZ ;  /* 0x0000991016187816 */ /* 0x000fe400000000ff */
[----:B------:R-:W-:Y:S02]  /*673d0*/  LOP3.LUT R22, R2, 0x3, RZ, 0xc0, !PT ;  /* 0x0000000302167812 */ /* 0x000fe400078ec0ff */
[----:B------:R-:W-:Y:S02]  /*673e0*/  ISETP.NE.AND P1, PT, R24, RZ, PT ;  /* 0x000000ff1800720c */ /* 0x000fe40003f25270 */
[----:B------:R-:W-:Y:S01]  /*673f0*/  F2FP.F16.F32.PACK_AB R2, RZ, R21 ;  /* 0x00000015ff02723e */ /* 0x000fe200000000ff */
[----:B------:R-:W-:-:S04]  /*67400*/  VIADD R22, R22, 0xffffffff ;  /* 0xffffffff16167836 */ /* 0x000fc80000000000 */
[----:B------:R-:W-:Y:S01]  /*67410*/  HFMA2 R2, R26.H0_H0, R2.H0_H0, RZ.H0_H0 ;  /* 0x200000021a027231 */ /* 0x000fe200000408ff */
[----:B------:R-:W-:Y:S02]  /*67420*/  LOP3.LUT R26, R25, 0x8, RZ, 0xc0, !PT ;  /* 0x00000008191a7812 */ /* 0x000fe400078ec0ff */
[----:B------:R-:W-:-:S03]  /*67430*/  SEL R22, R22, RZ, P0 ;  /* 0x000000ff16167207 */ /* 0x000fc60000000000 */
[----:B------:R-:W-:Y:S05]  /*67440*/  @!P1 BRA `(.L_x_4397) ;  /* 0x0000000400509947 */ /* 0x000fea0003800000 */
[----:B------:R-:W-:Y:S01]  /*67450*/  LOP3.LUT P0, RZ, R23, 0x2, RZ, 0xc0, !PT ;  /* 0x0000000217ff7812 */ /* 0x000fe2000780c0ff */
[----:B------:R-:W-:-:S12]  /*67460*/  BSSY B4, `(.L_x_4398) ;  /* 0x0000008000047945 */ /* 0x000fd80003800000 */
[----:B------:R-:W-:Y:S05]  /*67470*/  @P0 BRA `(.L_x_4399) ;  /* 0x0000000000180947 */ /* 0x000fea0003800000 */
[----:B------:R-:W-:Y:S01]  /*67480*/  BSSY B5, `(.L_x_4399) ;  /* 0x0000005000057945 */ /* 0x000fe20003800000 */
.L_x_4400:
[C---:B------:R-:W-:Y:S01]  /*67490*/  LOP3.LUT P0, RZ, R23.reuse, 0x3, RZ, 0xc0, !PT ;  /* 0x0000000317ff7812 */ /* 0x040fe2000780c0ff */
[----:B------:R-:W-:Y:S02]  /*674a0*/  IMAD.SHL.U32 R23, R23, 0x2, RZ ;  /* 0x0000000217177824 */ /* 0x000fe400078e00ff */
[----:B------:R-:W-:-:S10]  /*674b0*/  VIADD R22, R22, 0xffffffff ;  /* 0xffffffff16167836 */ /* 0x000fd40000000000 */
[----:B------:R-:W-:Y:S05]  /*674c0*/  @!P0 BRA `(.L_x_4400) ;  /* 0xfffffffc00f08947 */ /* 0x000fea000383ffff */
[----:B------:R-:W-:Y:S05]  /*674d0*/  BSYNC B5 ;  /* 0x0000000000057941 */ /* 0x000fea0003800000 */
.L_x_4399:
[----:B------:R-:W-:Y:S05]  /*674e0*/  BSYNC B4 ;  /* 0x0000000000047941 */ /* 0x000fea0003800000 */
.L_x_4398:
        /* <DEDUP_REMOVED lines=31> */
.L_x_4407:
[----:B------:R-:W-:Y:S05]  /*676e0*/  BSYNC B5 ;  /* 0x0000000000057941 */ /* 0x000fea0003800000 */
.L_x_4406:
[----:B------:R-:W-:Y:S01]  /*676f0*/  IMAD.IADD R21, R24, 0x1, R21 ;  /* 0x0000000118157824 */ /* 0x000fe200078e0215 */
[----:B------:R-:W-:Y:S06]  /*67700*/  BRA `(.L_x_4405) ;  /* 0x0000000000087947 */ /* 0x000fec0003800000 */
.L_x_4404:
[----:B------:R-:W-:-:S05]  /*67710*/  VIADD R22, R22, 0x94 ;  /* 0x0000009416167836 */ /* 0x000fca0000000000 */
[----:B------:R-:W-:-:S07]  /*67720*/  SHF.L.U32 R21, R23, R22, RZ ;  /* 0x0000001617157219 */ /* 0x000fce00000006ff */
.L_x_4405:
[----:B------:R-:W-:Y:S05]  /*67730*/  BSYNC B4 ;  /* 0x0000000000047941 */ /* 0x000fea0003800000 */
.L_x_4403:
[C---:B------:R-:W-:Y:S01]  /*67740*/  LOP3.LUT P0, RZ, R21.reuse, 0x1800000, RZ, 0xc0, !PT ;  /* 0x0180000015ff7812 */ /* 0x040fe2000780c0ff */
[----:B------:R-:W-:Y:S01]  /*67750*/  IMAD.SHL.U32 R26, R26, 0x10000000, RZ ;  /* 0x100000001a1a7824 */ /* 0x000fe200078e00ff */
[----:B------:R-:W-:-:S04]  /*67760*/  LOP3.LUT R21, R21, 0x7fffff, RZ, 0xc0, !PT ;  /* 0x007fffff15157812 */ /* 0x000fc800078ec0ff */
[----:B------:R-:W-:-:S07]  /*67770*/  LOP3.LUT R21, R26, 0xf0000000, R21, 0xe2, !PT ;  /* 0xf00000001a157812 */ /* 0x000fce00078ee215 */
[----:B------:R-:W-:Y:S01]  /*67780*/  @P0 LOP3.LUT R21, R21, 0x800000, RZ, 0xfc, !PT ;  /* 0x0080000015150812 */ /* 0x000fe200078efcff */
[----:B------:R-:W-:Y:S06]  /*67790*/  BRA `(.L_x_4408) ;  /* 0x0000000000807947 */ /* 0x000fec0003800000 */
.L_x_4402:
[C---:B------:R-:W-:Y:S01]  /*677a0*/  LOP3.LUT P0, RZ, R23.reuse, 0x4, RZ, 0xc0, !PT ;  /* 0x0000000417ff7812 */ /* 0x040fe2000780c0ff */
[----:B------:R-:W-:Y:S02]  /*677b0*/  IMAD.SHL.U32 R24, R23, 0x400000, RZ ;  /* 0x0040000017187824 */ /* 0x000fe400078e00ff */
[----:B------:R-:W-:-:S10]  /*677c0*/  VIADD R23, R22, 0x7f ;  /* 0x0000007f16177836 */ /* 0x000fd40000000000 */
[----:B------:R-:W-:Y:S05]  /*677d0*/  @!P0 BRA `(.L_x_4409) ;  /* 0x00000000003c8947 */ /* 0x000fea0003800000 */
[----:B------:R-:W-:Y:S01]  /*677e0*/  ISETP.GT.AND P0, PT, R22, 0x7e, PT ;  /* 0x0000007e1600780c */ /* 0x000fe20003f04270 */
[----:B------:R-:W-:-:S12]  /*677f0*/  BSSY B4, `(.L_x_4410) ;  /* 0x0000009000047945 */ /* 0x000fd80003800000 */
[----:B------:R-:W-:Y:S05]  /*67800*/  @P0 BRA `(.L_x_4411) ;  /* 0x00000000001c0947 */ /* 0x000fea0003800000 */
.L_x_4412:
[--C-:B------:R-:W-:Y:S02]  /*67810*/  SHF.R.U32.HI R21, RZ, 0x19, R24.reuse ;  /* 0x00000019ff157819 */ /* 0x100fe40000011618 */
[C---:B------:R-:W-:Y:S01]  /*67820*/  ISETP.LT.AND P1, PT, R23.reuse, 0xfd, PT ;  /* 0x000000fd1700780c */ /* 0x040fe20003f21270 */
[----:B------:R-:W-:Y:S01]  /*67830*/  VIADD R23, R23, 0x1 ;  /* 0x0000000117177836 */ /* 0x000fe20000000000 */
[----:B------:R-:W-:Y:S02]  /*67840*/  LOP3.LUT R21, R21, 0x1, RZ, 0xc0, !PT ;  /* 0x0000000115157812 */ /* 0x000fe400078ec0ff */
[----:B------:R-:W-:Y:S02]  /*67850*/  SHF.R.U32.HI R24, RZ, 0x1, R24 ;  /* 0x00000001ff187819 */ /* 0x000fe40000011618 */
[----:B------:R-:W-:-:S13]  /*67860*/  ISETP.NE.U32.AND P0, PT, R21, 0x1, PT ;  /* 0x000000011500780c */ /* 0x000fda0003f05070 */
[----:B------:R-:W-:Y:S05]  /*67870*/  @!P0 BRA P1, `(.L_x_4412) ;  /* 0xfffffffc00e48947 */ /* 0x000fea000083ffff */
.L_x_4411:
[----:B------:R-:W-:Y:S05]  /*67880*/  BSYNC B4 ;  /* 0x0000000000047941 */ /* 0x000fea0003800000 */
.L_x_4410:
[----:B------:R-:W-:-:S13]  /*67890*/  LOP3.LUT P0, RZ, R24, 0x1000000, RZ, 0xc0, !PT ;  /* 0x0100000018ff7812 */ /* 0x000fda000780c0ff */
[----:B------:R-:W-:-:S05]  /*678a0*/  @P0 IMAD.SHL.U32 R21, R25, 0x10000000, RZ ;  /* 0x1000000019150824 */ /* 0x000fca00078e00ff */
[----:B------:R-:W-:Y:S01]  /*678b0*/  @P0 LOP3.LUT R21, R21, 0x7f800000, RZ, 0xfc, !PT ;  /* 0x7f80000015150812 */ /* 0x000fe200078efcff */
[----:B------:R-:W-:Y:S06]  /*678c0*/  @P0 BRA `(.L_x_4408) ;  /* 0x0000000000340947 */ /* 0x000fec0003800000 */
.L_x_4409:
        /* <DEDUP_REMOVED lines=9> */
.L_x_4401:
[----:B------:R-:W-:-:S05]  /*67960*/  IMAD.SHL.U32 R21, R25, 0x10000000, RZ ;  /* 0x1000000019157824 */ /* 0x000fca00078e00ff */
[----:B------:R-:W-:Y:S01]  /*67970*/  LOP3.LUT R21, R21, 0x7f800000, RZ, 0xfc, !PT ;  /* 0x7f80000015157812 */ /* 0x000fe200078efcff */
[----:B------:R-:W-:Y:S06]  /*67980*/  BRA `(.L_x_4408) ;  /* 0x0000000000047947 */ /* 0x000fec0003800000 */
.L_x_4397:
[----:B------:R-:W-:-:S07]  /*67990*/  IMAD.SHL.U32 R21, R26, 0x10000000, RZ ;  /* 0x100000001a157824 */ /* 0x000fce00078e00ff */
.L_x_4408:
[----:B------:R-:W-:Y:S05]  /*679a0*/  BSYNC B3 ;  /* 0x0000000000037941 */ /* 0x000fea0003800000 */
.L_x_4396:
[--C-:B------:R-:W-:Y:S01]  /*679b0*/  SHF.R.U32.HI R25, RZ, 0x4, R4.reuse ;  /* 0x00000004ff197819 */ /* 0x100fe20000011604 */
[----:B------:R-:W-:Y:S01]  /*679c0*/  BSSY B3, `(.L_x_4413) ;  /* 0x0000064000037945 */ /* 0x000fe20003800000 */
[----:B------:R-:W-:Y:S02]  /*679d0*/  SHF.R.U32.HI R4, RZ, 0x5, R4 ;  /* 0x00000005ff047819 */ /* 0x000fe40000011604 */
[C---:B------:R-:W-:Y:S02]  /*679e0*/  LOP3.LUT P0, RZ, R25.reuse, 0x6, RZ, 0xc0, !PT ;  /* 0x0000000619ff7812 */ /* 0x040fe4000780c0ff */
[C---:B------:R-:W-:Y:S02]  /*679f0*/  LOP3.LUT R23, R25.reuse, 0x1, RZ, 0xc0, !PT ;  /* 0x0000000119177812 */ /* 0x040fe400078ec0ff */
[----:B------:R-:W-:-:S09]  /*67a00*/  LOP3.LUT R26, R25, 0x8, RZ, 0xc0, !PT ;  /* 0x00000008191a7812 */ /* 0x000fd200078ec0ff */
[----:B------:R-:W-:Y:S02]  /*67a10*/  @P0 LOP3.LUT R23, R23, 0x2, RZ, 0xfc, !PT ;  /* 0x0000000217170812 */ /* 0x000fe400078efcff */
[----:B------:R-:W-:Y:S02]  /*67a20*/  LOP3.LUT P0, RZ, R4, 0x3, RZ, 0xc0, !PT ;  /* 0x0000000304ff7812 */ /* 0x000fe4000780c0ff */
[----:B------:R-:W-:-:S04]  /*67a30*/  LOP3.LUT R22, R23, 0x3, R4, 0xf8, !PT ;  /* 0x0000000317167812 */ /* 0x000fc800078ef804 */
[----:B------:R-:W-:Y:S02]  /*67a40*/  PRMT R24, R22, 0x9910, RZ ;  /* 0x0000991016187816 */ /* 0x000fe400000000ff */
[----:B------:R-:W-:Y:S02]  /*67a50*/  LOP3.LUT R22, R4, 0x3, RZ, 0xc0, !PT ;  /* 0x0000000304167812 */ /* 0x000fe400078ec0ff */
[----:B------:R-:W-:Y:S02]  /*67a60*/  ISETP.NE.AND P1, PT, R24, RZ, PT ;  /* 0x000000ff1800720c */ /* 0x000fe40003f25270 */
[----:B------:R-:W-:Y:S01]  /*67a70*/  F2FP.F16.F32.PACK_AB R24, RZ, R21 ;  /* 0x00000015ff18723e */ /* 0x000fe200000000ff */
[----:B------:R-:W-:-:S05]  /*67a80*/  VIADD R22, R22, 0xffffffff ;  /* 0xffffffff16167836 */ /* 0x000fca0000000000 */
[----:B------:R-:W-:-:S05]  /*67a90*/  SEL R22, R22, RZ, P0 ;  /* 0x000000ff16167207 */ /* 0x000fca0000000000 */
[----:B------:R-:W-:Y:S05]  /*67aa0*/  @!P1 BRA `(.L_x_4414) ;  /* 0x0000000400509947 */ /* 0x000fea0003800000 */
[----:B------:R-:W-:Y:S01]  /*67ab0*/  LOP3.LUT P0, RZ, R23, 0x2, RZ, 0xc0, !PT ;  /* 0x0000000217ff7812 */ /* 0x000fe2000780c0ff */
[----:B------:R-:W-:-:S12]  /*67ac0*/  BSSY B4, `(.L_x_4415) ;  /* 0x0000008000047945 */ /* 0x000fd80003800000 */
[----:B------:R-:W-:Y:S05]  /*67ad0*/  @P0 BRA `(.L_x_4416) ;  /* 0x0000000000180947 */ /* 0x000fea0003800000 */
[----:B------:R-:W-:Y:S01]  /*67ae0*/  BSSY B5, `(.L_x_4416) ;  /* 0x0000005000057945 */ /* 0x000fe20003800000 */
.L_x_4417:
[C---:B------:R-:W-:Y:S01]  /*67af0*/  LOP3.LUT P0, RZ, R23.reuse, 0x3, RZ, 0xc0, !PT ;  /* 0x0000000317ff7812 */ /* 0x040fe2000780c0ff */
[----:B------:R-:W-:Y:S02]  /*67b00*/  IMAD.SHL.U32 R23, R23, 0x2, RZ ;  /* 0x0000000217177824 */ /* 0x000fe400078e00ff */
[----:B------:R-:W-:-:S10]  /*67b10*/  VIADD R22, R22, 0xffffffff ;  /* 0xffffffff16167836 */ /* 0x000fd40000000000 */
[----:B------:R-:W-:Y:S05]  /*67b20*/  @!P0 BRA `(.L_x_4417) ;  /* 0xfffffffc00f08947 */ /* 0x000fea000383ffff */
[----:B------:R-:W-:Y:S05]  /*67b30*/  BSYNC B5 ;  /* 0x0000000000057941 */ /* 0x000fea0003800000 */
.L_x_4416:
[----:B------:R-:W-:Y:S05]  /*67b40*/  BSYNC B4 ;  /* 0x0000000000047941 */ /* 0x000fea0003800000 */
.L_x_4415:
        /* <DEDUP_REMOVED lines=31> */
.L_x_4424:
[----:B------:R-:W-:Y:S05]  /*67d40*/  BSYNC B5 ;  /* 0x0000000000057941 */ /* 0x000fea0003800000 */
.L_x_4423:
[----:B------:R-:W-:Y:S01]  /*67d50*/  IMAD.IADD R4, R21, 0x1, R4 ;  /* 0x0000000115047824 */ /* 0x000fe200078e0204 */
[----:B------:R-:W-:Y:S06]  /*67d60*/  BRA `(.L_x_4422) ;  /* 0x0000000000087947 */ /* 0x000fec0003800000 */
.L_x_4421:
[----:B------:R-:W-:-:S05]  /*67d70*/  VIADD R22, R22, 0x94 ;  /* 0x0000009416167836 */ /* 0x000fca0000000000 */
[----:B------:R-:W-:-:S07]  /*67d80*/  SHF.L.U32 R4, R23, R22, RZ ;  /* 0x0000001617047219 */ /* 0x000fce00000006ff */
.L_x_4422:
[----:B------:R-:W-:Y:S05]  /*67d90*/  BSYNC B4 ;  /* 0x0000000000047941 */ /* 0x000fea0003800000 */
.L_x_4420:
[----:B------:R-:W-:Y:S01]  /*67da0*/  LOP3.LUT P0, RZ, R4, 0x1800000, RZ, 0xc0, !PT ;  /* 0x0180000004ff7812 */ /* 0x000fe2000780c0ff */
[----:B------:R-:W-:Y:S01]  /*67db0*/  IMAD.SHL.U32 R21, R26, 0x10000000, RZ ;  /* 0x100000001a157824 */ /* 0x000fe200078e00ff */
[----:B------:R-:W-:-:S04]  /*67dc0*/  LOP3.LUT R4, R4, 0x7fffff, RZ, 0xc0, !PT ;  /* 0x007fffff04047812 */ /* 0x000fc800078ec0ff */
[----:B------:R-:W-:-:S07]  /*67dd0*/  LOP3.LUT R4, R21, 0xf0000000, R4, 0xe2, !PT ;  /* 0xf000000015047812 */ /* 0x000fce00078ee204 */
[----:B------:R-:W-:Y:S01]  /*67de0*/  @P0 LOP3.LUT R4, R4, 0x800000, RZ, 0xfc, !PT ;  /* 0x0080000004040812 */ /* 0x000fe200078efcff */
[----:B------:R-:W-:Y:S06]  /*67df0*/  BRA `(.L_x_4425) ;  /* 0x0000000000807947 */ /* 0x000fec0003800000 */
.L_x_4419:
[C---:B------:R-:W-:Y:S01]  /*67e00*/  LOP3.LUT P0, RZ, R23.reuse, 0x4, RZ, 0xc0, !PT ;  /* 0x0000000417ff7812 */ /* 0x040fe2000780c0ff */
[----:B------:R-:W-:Y:S02]  /*67e10*/  IMAD.SHL.U32 R23, R23, 0x400000, RZ ;  /* 0x0040000017177824 */ /* 0x000fe400078e00ff */
[----:B------:R-:W-:-:S10]  /*67e20*/  VIADD R21, R22, 0x7f ;  /* 0x0000007f16157836 */ /* 0x000fd40000000000 */
[----:B------:R-:W-:Y:S05]  /*67e30*/  @!P0 BRA `(.L_x_4426) ;  /* 0x00000000003c8947 */ /* 0x000fea0003800000 */
[----:B------:R-:W-:Y:S01]  /*67e40*/  ISETP.GT.AND P0, PT, R22, 0x7e, PT ;  /* 0x0000007e1600780c */ /* 0x000fe20003f04270 */
[----:B------:R-:W-:-:S12]  /*67e50*/  BSSY B4, `(.L_x_4427) ;  /* 0x0000009000047945 */ /* 0x000fd80003800000 */
[----:B------:R-:W-:Y:S05]  /*67e60*/  @P0 BRA `(.L_x_4428) ;  /* 0x00000000001c0947 */ /* 0x000fea0003800000 */
.L_x_4429:
[--C-:B------:R-:W-:Y:S02]  /*67e70*/  SHF.R.U32.HI R4, RZ, 0x19, R23.reuse ;  /* 0x00000019ff047819 */ /* 0x100fe40000011617 */
[C---:B------:R-:W-:Y:S01]  /*67e80*/  ISETP.LT.AND P1, PT, R21.reuse, 0xfd, PT ;  /* 0x000000fd1500780c */ /* 0x040fe20003f21270 */
[----:B------:R-:W-:Y:S01]  /*67e90*/  VIADD R21, R21, 0x1 ;  /* 0x0000000115157836 */ /* 0x000fe20000000000 */
[----:B------:R-:W-:Y:S02]  /*67ea0*/  LOP3.LUT R4, R4, 0x1, RZ, 0xc0, !PT ;  /* 0x0000000104047812 */ /* 0x000fe400078ec0ff */
[----:B------:R-:W-:Y:S02]  /*67eb0*/  SHF.R.U32.HI R23, RZ, 0x1, R23 ;  /* 0x00000001ff177819 */ /* 0x000fe40000011617 */
[----:B------:R-:W-:-:S13]  /*67ec0*/  ISETP.NE.U32.AND P0, PT, R4, 0x1, PT ;  /* 0x000000010400780c */ /* 0x000fda0003f05070 */
[----:B------:R-:W-:Y:S05]  /*67ed0*/  @!P0 BRA P1, `(.L_x_4429) ;  /* 0xfffffffc00e48947 */ /* 0x000fea000083ffff */
.L_x_4428:
[----:B------:R-:W-:Y:S05]  /*67ee0*/  BSYNC B4 ;  /* 0x0000000000047941 */ /* 0x000fea0003800000 */
.L_x_4427:
[----:B------:R-:W-:-:S13]  /*67ef0*/  LOP3.LUT P0, RZ, R23, 0x1000000, RZ, 0xc0, !PT ;  /* 0x0100000017ff7812 */ /* 0x000fda000780c0ff */
[----:B------:R-:W-:-:S05]  /*67f00*/  @P0 IMAD.SHL.U32 R4, R25, 0x10000000, RZ ;  /* 0x1000000019040824 */ /* 0x000fca00078e00ff */
[----:B------:R-:W-:Y:S01]  /*67f10*/  @P0 LOP3.LUT R4, R4, 0x7f800000, RZ, 0xfc, !PT ;  /* 0x7f80000004040812 */ /* 0x000fe200078efcff */
[----:B------:R-:W-:Y:S06]  /*67f20*/  @P0 BRA `(.L_x_4425) ;  /* 0x0000000000340947 */ /* 0x000fec0003800000 */
.L_x_4426:
        /* <DEDUP_REMOVED lines=9> */
.L_x_4418:
[----:B------:R-:W-:-:S05]  /*67fc0*/  IMAD.SHL.U32 R4, R25, 0x10000000, RZ ;  /* 0x1000000019047824 */ /* 0x000fca00078e00ff */
[----:B------:R-:W-:Y:S01]  /*67fd0*/  LOP3.LUT R4, R4, 0x7f800000, RZ, 0xfc, !PT ;  /* 0x7f80000004047812 */ /* 0x000fe200078efcff */
[----:B------:R-:W-:Y:S06]  /*67fe0*/  BRA `(.L_x_4425) ;  /* 0x0000000000047947 */ /* 0x000fec0003800000 */
.L_x_4414:
[----:B------:R-:W-:-:S07]  /*67ff0*/  IMAD.SHL.U32 R4, R26, 0x10000000, RZ ;  /* 0x100000001a047824 */ /* 0x000fce00078e00ff */
.L_x_4425:
[----:B------:R-:W-:Y:S05]  /*68000*/  BSYNC B3 ;  /* 0x0000000000037941 */ /* 0x000fea0003800000 */
.L_x_4413:
[----:B------:R-:W-:Y:S01]  /*68010*/  VIADD R3, R3, 0x10 ;  /* 0x0000001003037836 */ /* 0x000fe20000000000 */
[----:B------:R-:W-:Y:S01]  /*68020*/  F2FP.F16.E4M3.UNPACK_B R13, R13 ;  /* 0x0000000dff0d723e */ /* 0x000fe200020006ff */
[----:B------:R-:W-:Y:S01]  /*68030*/  ULDC UR4, c[0x0][0x214] ;  /* 0x0000850000047ab9 */ /* 0x000fe20000000800 */
[----:B------:R-:W-:Y:S02]  /*68040*/  F2FP.F16.E4M3.UNPACK_B R20, R20 ;  /* 0x00000014ff14723e */ /* 0x000fe400020006ff */
[----:B------:R-:W-:Y:S01]  /*68050*/  ISETP.GE.AND P0, PT, R3, UR4, PT ;  /* 0x0000000403007c0c */ /* 0x000fe2000bf06270 */
[----:B------:R-:W-:Y:S01]  /*68060*/  HADD2.F32 R13, -RZ, R13.H0_H0 ;  /* 0x2000000dff0d7230 */ /* 0x000fe20000004100 */
[----:B------:R-:W-:Y:S01]  /*68070*/  F2FP.F16.F32.PACK_AB R4, RZ, R4 ;  /* 0x00000004ff04723e */ /* 0x000fe200000000ff */
[----:B------:R-:W-:-:S04]  /*68080*/  HADD2.F32 R20, -RZ, R20.H0_H0 ;  /* 0x20000014ff147230 */ /* 0x000fc80000004100 */
[----:B------:R-:W-:Y:S01]  /*68090*/  HFMA2 R2, R24.H0_H0, R4.H0_H0, R2.H0_H0 ;  /* 0x2000000418027231 */ /* 0x000fe20000040802 */
[----:B------:R-:W-:-:S05]  /*680a0*/  F2FP.F16.F32.PACK_AB R13, R20, R13 ;  /* 0x0000000d140d723e */ /* 0x000fca00000000ff */
[----:B------:R-:W-:-:S04]  /*680b0*/  HMUL2 R13, R13.H0_H0, R13.H1_H1 ;  /* 0x3000000d0d0d7232 */ /* 0x000fc80000000800 */
[----:B------:R-:W-:Y:S01]  /*680c0*/  HFMA2 R0, R2.H0_H0, R13.H0_H0, R0.H0_H0 ;  /* 0x2000000d02007231 */ /* 0x000fe20000040800 */
[----:B------:R-:W-:Y:S06]  /*680d0*/  @!P0 BRA `(.L_x_4430) ;  /* 0xffffffe400108947 */ /* 0x000fec000383ffff */
[----:B------:R-:W-:Y:S05]  /*680e0*/  BSYNC B2 ;  /* 0x0000000000027941 */ /* 0x000fea0003800000 */
.L_x_4361:
[----:B------:R-:W-:Y:S01]  /*680f0*/  HADD2 R19, R19.H0_H0, R0.H0_H0 ;  /* 0x2000000013137230 */ /* 0x000fe20000000800 */
[----:B------:R-:W-:Y:S06]  /*68100*/  BRA `(.L_x_4360) ;  /* 0x0000001c00187947 */ /* 0x000fec0003800000 */
.L_x_4:
[----:B------:R-:W-:Y:S01]  /*68110*/  IMAD.SHL.U32 R3, R38, 0x2, RZ ;  /* 0x0000000226037824 */ /* 0x000fe200078e00ff */
[----:B------:R-:W-:Y:S01]  /*68120*/  BSSY B2, `(.L_x_4431) ;  /* 0x00001c3000027945 */ /* 0x000fe20003800000 */
[----:B------:R-:W-:-:S03]  /*68130*/  PRMT R19, RZ, 0x7610, R19 ;  /* 0x00007610ff137816 */ /* 0x000fc60000000013 */
[----:B------:R-:W-:-:S13]  /*68140*/  ISETP.GE.AND P0, PT, R3, R13, PT ;  /* 0x0000000d0300720c */ /* 0x000fda0003f06270 */
[----:B------:R-:W-:Y:S05]  /*68150*/  @P0 BRA `(.L_x_4432) ;  /* 0x0000001800fc0947 */ /* 0x000fea0003800000 */
[----:B------:R-:W-:-:S04]  /*68160*/  IMAD R2, R103, UR6, RZ ;  /* 0x0000000667027c24 */ /* 0x000fc8000f8e02ff */
[----:B------:R-:W-:-:S05]  /*68170*/  IMAD.SHL.U32 R2, R2, 0x200, RZ ;  /* 0x0000020002027824 */ /* 0x000fca00078e00ff */
[----:B------:R-:W-:-:S07]  /*68180*/  SHF.R.S32.HI R0, RZ, 0x1f, R2 ;  /* 0x0000001fff007819 */ /* 0x000fce0000011402 */
.L_x_4501:
        /* <DEDUP_REMOVED lines=9> */
[----:B------:R-:W-:-:S04]  /*68220*/  IADD3 R4, P0, P1, R11, UR8, R24 ;  /* 0x000000080b047c10 */ /* 0x000fc8000f91e018 */
        /* <DEDUP_REMOVED lines=11> */
[--C-:B-1----:R-:W-:Y:S02]  /*682e0*/  SHF.R.S32.HI R5, RZ, 0x1f, R23.reuse ;  /* 0x0000001fff057819 */ /* 0x102fe40000011417 */
[----:B------:R-:W-:Y:S02]  /*682f0*/  IADD3 R20, P0, P1, R10, UR8, R23 ;  /* 0x000000080a147c10 */ /* 0x000fe4000f91e017 */
[----:B------:R-:W-:Y:S02]  /*68300*/  IADD3 R22, P2, P3, R23, UR10, R2 ;  /* 0x0000000a17167c10 */ /* 0x000fe4000fb5e002 */
[----:B------:R-:W-:Y:S02]  /*68310*/  IADD3.X R21, R9, UR9, R5, P0, P1 ;  /* 0x0000000909157c10 */ /* 0x000fe400087e2405 */
[----:B------:R-:W-:Y:S02]  /*68320*/  IADD3.X R23, R5, UR11, R0, P2, P3 ;  /* 0x0000000b05177c10 */ /* 0x000fe400097e6400 */
[----:B------:R-:W5:Y:S04]  /*68330*/  LDG.E.U8 R5, desc[UR14][R24.64] ;  /* 0x0000000e18057981 */ /* 0x000f68000c1e1100 */
[----:B------:R-:W5:Y:S01]  /*68340*/  LDG.E.U8 R6, desc[UR14][R20.64] ;  /* 0x0000000e14067981 */ /* 0x000f62000c1e1100 */
[----:B------:R-:W-:Y:S03]  /*68350*/  BSSY B3, `(.L_x_4433) ;  /* 0x0000062000037945 */ /* 0x000fe60003800000 */
        /* <DEDUP_REMOVED lines=13> */
[----:B------:R-:W-:Y:S05]  /*68430*/  @!P1 BRA `(.L_x_4434) ;  /* 0x0000000400489947 */ /* 0x000fea0003800000 */
[----:B------:R-:W-:Y:S01]  /*68440*/  LOP3.LUT P0, RZ, R29, 0x2, RZ, 0xc0, !PT ;  /* 0x000000021dff7812 */ /* 0x000fe2000780c0ff */
[----:B------:R-:W-:-:S12]  /*68450*/  BSSY B4, `(.L_x_4435) ;  /* 0x0000008000047945 */ /* 0x000fd80003800000 */
[----:B------:R-:W-:Y:S05]  /*68460*/  @P0 BRA `(.L_x_4436) ;  /* 0x0000000000180947 */ /* 0x000fea0003800000 */
[----:B------:R-:W-:Y:S01]  /*68470*/  BSSY B5, `(.L_x_4436) ;  /* 0x0000005000057945 */ /* 0x000fe20003800000 */
.L_x_4437:
[C---:B------:R-:W-:Y:S01]  /*68480*/  LOP3.LUT P0, RZ, R29.reuse, 0x3, RZ, 0xc0, !PT ;  /* 0x000000031dff7812 */ /* 0x040fe2000780c0ff */
[----:B------:R-:W-:Y:S02]  /*68490*/  IMAD.SHL.U32 R29, R29, 0x2, RZ ;  /* 0x000000021d1d7824 */ /* 0x000fe400078e00ff */
[----:B------:R-:W-:-:S10]  /*684a0*/  VIADD R27, R27, 0xffffffff ;  /* 0xffffffff1b1b7836 */ /* 0x000fd40000000000 */
[----:B------:R-:W-:Y:S05]  /*684b0*/  @!P0 BRA `(.L_x_4437) ;  /* 0xfffffffc00f08947 */ /* 0x000fea000383ffff */
[----:B------:R-:W-:Y:S05]  /*684c0*/  BSYNC B5 ;  /* 0x0000000000057941 */ /* 0x000fea0003800000 */
.L_x_4436:
[----:B------:R-:W-:Y:S05]  /*684d0*/  BSYNC B4 ;  /* 0x0000000000047941 */ /* 0x000fea0003800000 */
.L_x_4435:
        /* <DEDUP_REMOVED lines=31> */
.L_x_4444:
[----:B------:R-:W-:Y:S05]  /*686d0*/  BSYNC B5 ;  /* 0x0000000000057941 */ /* 0x000fea0003800000 */
.L_x_4443:
[----:B------:R-:W-:Y:S01]  /*686e0*/  IMAD.IADD R20, R21, 0x1, R20 ;  /* 0x0000000115147824 */ /* 0x000fe200078e0214 */
[----:B------:R-:W-:Y:S06]  /*686f0*/  BRA `(.L_x_4442) ;  /* 0x0000000000087947 */ /* 0x000fec0003800000 */
.L_x_4441:
[----:B------:R-:W-:-:S05]  /*68700*/  VIADD R20, R27, 0x94 ;  /* 0x000000941b147836 */ /* 0x000fca0000000000 */
[----:B------:R-:W-:-:S07]  /*68710*/  SHF.L.U32 R20, R29, R20, RZ ;  /* 0x000000141d147219 */ /* 0x000fce00000006ff */
.L_x_4442:
[----:B------:R-:W-:Y:S05]  /*68720*/  BSYNC B4 ;  /* 0x0000000000047941 */ /* 0x000fea0003800000 */
.L_x_4440:
[----:B------:R-:W-:Y:S01]  /*68730*/  LOP3.LUT P0, RZ, R20, 0x1800000, RZ, 0xc0, !PT ;  /* 0x0180000014ff7812 */ /* 0x000fe2000780c0ff */
[----:B------:R-:W-:Y:S01]  /*68740*/  IMAD.SHL.U32 R21, R22, 0x10000000, RZ ;  /* 0x1000000016157824 */ /* 0x000fe200078e00ff */
[----:B------:R-:W-:-:S04]  /*68750*/  LOP3.LUT R20, R20, 0x7fffff, RZ, 0xc0, !PT ;  /* 0x007fffff14147812 */ /* 0x000fc800078ec0ff */
[----:B------:R-:W-:-:S07]  /*68760*/  LOP3.LUT R20, R21, 0xf0000000, R20, 0xe2, !PT ;  /* 0xf000000015147812 */ /* 0x000fce00078ee214 */
[----:B------:R-:W-:Y:S01]  /*68770*/  @P0 LOP3.LUT R20, R20, 0x800000, RZ, 0xfc, !PT ;  /* 0x0080000014140812 */ /* 0x000fe200078efcff */
[----:B------:R-:W-:Y:S06]  /*68780*/  BRA `(.L_x_4445) ;  /* 0x0000000000787947 */ /* 0x000fec0003800000 */
.L_x_4439:
[C---:B------:R-:W-:Y:S01]  /*68790*/  LOP3.LUT P0, RZ, R29.reuse, 0x4, RZ, 0xc0, !PT ;  /* 0x000000041dff7812 */ /* 0x040fe2000780c0ff */
[----:B------:R-:W-:Y:S02]  /*687a0*/  IMAD.SHL.U32 R29, R29, 0x400000, RZ ;  /* 0x004000001d1d7824 */ /* 0x000fe400078e00ff */
[----:B------:R-:W-:-:S10]  /*687b0*/  VIADD R21, R27, 0x7f ;  /* 0x0000007f1b157836 */ /* 0x000fd40000000000 */
[----:B------:R-:W-:Y:S05]  /*687c0*/  @!P0 BRA `(.L_x_4446) ;  /* 0x0000000000388947 */ /* 0x000fea0003800000 */
[----:B------:R-:W-:Y:S01]  /*687d0*/  ISETP.GT.AND P0, PT, R27, 0x7e, PT ;  /* 0x0000007e1b00780c */ /* 0x000fe20003f04270 */
[----:B------:R-:W-:-:S12]  /*687e0*/  BSSY B4, `(.L_x_4447) ;  /* 0x0000009000047945 */ /* 0x000fd80003800000 */
[----:B------:R-:W-:Y:S05]  /*687f0*/  @P0 BRA `(.L_x_4448) ;  /* 0x00000000001c0947 */ /* 0x000fea0003800000 */
.L_x_4449:
[--C-:B------:R-:W-:Y:S02]  /*68800*/  SHF.R.U32.HI R20, RZ, 0x19, R29.reuse ;  /* 0x00000019ff147819 */ /* 0x100fe4000001161d */
[C---:B------:R-:W-:Y:S01]  /*68810*/  ISETP.LT.AND P1, PT, R21.reuse, 0xfd, PT ;  /* 0x000000fd1500780c */ /* 0x040fe20003f21270 */
[----:B------:R-:W-:Y:S01]  /*68820*/  VIADD R21, R21, 0x1 ;  /* 0x0000000115157836 */ /* 0x000fe20000000000 */
[----:B------:R-:W-:Y:S02]  /*68830*/  LOP3.LUT R20, R20, 0x1, RZ, 0xc0, !PT ;  /* 0x0000000114147812 */ /* 0x000fe400078ec0ff */
[----:B------:R-:W-:Y:S02]  /*68840*/  SHF.R.U32.HI R29, RZ, 0x1, R29 ;  /* 0x00000001ff1d7819 */ /* 0x000fe4000001161d */
[----:B------:R-:W-:-:S13]  /*68850*/  ISETP.NE.U32.AND P0, PT, R20, 0x1, PT ;  /* 0x000000011400780c */ /* 0x000fda0003f05070 */
[----:B------:R-:W-:Y:S05]  /*68860*/  @!P0 BRA P1, `(.L_x_4449) ;  /* 0xfffffffc00e48947 */ /* 0x000fea000083ffff */
.L_x_4448:
[----:B------:R-:W-:Y:S05]  /*68870*/  BSYNC B4 ;  /* 0x0000000000047941 */ /* 0x000fea0003800000 */
.L_x_4447:
[----:B------:R-:W-:-:S13]  /*68880*/  LOP3.LUT P0, RZ, R29, 0x1000000, RZ, 0xc0, !PT ;  /* 0x010000001dff7812 */ /* 0x000fda000780c0ff */
[----:B------:R-:W-:Y:S01]  /*68890*/  @P0 LEA R20, R22, 0x7f800000, 0x1c ;  /* 0x7f80000016140811 */ /* 0x000fe200078ee0ff */
[----:B------:R-:W-:Y:S06]  /*688a0*/  @P0 BRA `(.L_x_4445) ;  /* 0x0000000000300947 */ /* 0x000fec0003800000 */
.L_x_4446:
        /* <DEDUP_REMOVED lines=9> */
.L_x_4438:
[----:B------:R-:W-:Y:S01]  /*68940*/  LEA R20, R22, 0x7f800000, 0x1c ;  /* 0x7f80000016147811 */ /* 0x000fe200078ee0ff */
[----:B------:R-:W-:Y:S06]  /*68950*/  BRA `(.L_x_4445) ;  /* 0x0000000000047947 */ /* 0x000fec0003800000 */
.L_x_4434:
[----:B------:R-:W-:-:S07]  /*68960*/  IMAD.SHL.U32 R20, R22, 0x10000000, RZ ;  /* 0x1000000016147824 */ /* 0x000fce00078e00ff */
.L_x_4445:
[----:B------:R-:W-:Y:S05]  /*68970*/  BSYNC B3 ;  /* 0x0000000000037941 */ /* 0x000fea0003800000 */
.L_x_4433:
        /* <DEDUP_REMOVED lines=19> */
.L_x_4454:
[C---:B------:R-:W-:Y:S01]  /*68ab0*/  LOP3.LUT P0, RZ, R24.reuse, 0x3, RZ, 0xc0, !PT ;  /* 0x0000000318ff7812 */ /* 0x040fe2000780c0ff */
[----:B------:R-:W-:Y:S02]  /*68ac0*/  IMAD.SHL.U32 R24, R24, 0x2, RZ ;  /* 0x0000000218187824 */ /* 0x000fe400078e00ff */
[----:B------:R-:W-:-:S10]  /*68ad0*/  VIADD R22, R22, 0xffffffff ;  /* 0xffffffff16167836 */ /* 0x000fd40000000000 */
[----:B------:R-:W-:Y:S05]  /*68ae0*/  @!P0 BRA `(.L_x_4454) ;  /* 0xfffffffc00f08947 */ /* 0x000fea000383ffff */
[----:B------:R-:W-:Y:S05]  /*68af0*/  BSYNC B5 ;  /* 0x0000000000057941 */ /* 0x000fea0003800000 */
.L_x_4453:
[----:B------:R-:W-:Y:S05]  /*68b00*/  BSYNC B4 ;  /* 0x0000000000047941 */ /* 0x000fea0003800000 */
.L_x_4452:
        /* <DEDUP_REMOVED lines=31> */
.L_x_4461:
[----:B------:R-:W-:Y:S05]  /*68d00*/  BSYNC B5 ;  /* 0x0000000000057941 */ /* 0x000fea0003800000 */
.L_x_4460:
[----:B------:R-:W-:Y:S01]  /*68d10*/  IMAD.IADD R21, R22, 0x1, R21 ;  /* 0x0000000116157824 */ /* 0x000fe200078e0215 */
[----:B------:R-:W-:Y:S06]  /*68d20*/  BRA `(.L_x_4459) ;  /* 0x0000000000087947 */ /* 0x000fec0003800000 */
.L_x_4458:
[----:B------:R-:W-:-:S05]  /*68d30*/  VIADD R21, R22, 0x94 ;  /* 0x0000009416157836 */ /* 0x000fca0000000000 */
[----:B------:R-:W-:-:S07]  /*68d40*/  SHF.L.U32 R21, R24, R21, RZ ;  /* 0x0000001518157219 */ /* 0x000fce00000006ff */
.L_x_4459:
[----:B------:R-:W-:Y:S05]  /*68d50*/  BSYNC B4 ;  /* 0x0000000000047941 */ /* 0x000fea0003800000 */
.L_x_4457:
[----:B------:R-:W-:Y:S01]  /*68d60*/  LOP3.LUT P0, RZ, R21, 0x1800000, RZ, 0xc0, !PT ;  /* 0x0180000015ff7812 */ /* 0x000fe2000780c0ff */
[----:B------:R-:W-:Y:S01]  /*68d70*/  IMAD.SHL.U32 R23, R23, 0x10000000, RZ ;  /* 0x1000000017177824 */ /* 0x000fe200078e00ff */
[----:B------:R-:W-:-:S04]  /*68d80*/  LOP3.LUT R20, R21, 0x7fffff, RZ, 0xc0, !PT ;  /* 0x007fffff15147812 */ /* 0x000fc800078ec0ff */
[----:B------:R-:W-:-:S07]  /*68d90*/  LOP3.LUT R20, R23, 0xf0000000, R20, 0xe2, !PT ;  /* 0xf000000017147812 */ /* 0x000fce00078ee214 */
[----:B------:R-:W-:Y:S01]  /*68da0*/  @P0 LOP3.LUT R20, R20, 0x800000, RZ, 0xfc, !PT ;  /* 0x0080000014140812 */ /* 0x000fe200078efcff */
[----:B------:R-:W-:Y:S06]  /*68db0*/  BRA `(.L_x_4462) ;  /* 0x0000000000787947 */ /* 0x000fec0003800000 */
.L_x_4456:
[C---:B------:R-:W-:Y:S01]  /*68dc0*/  LOP3.LUT P0, RZ, R24.reuse, 0x4, RZ, 0xc0, !PT ;  /* 0x0000000418ff7812 */ /* 0x040fe2000780c0ff */
[----:B------:R-:W-:Y:S02]  /*68dd0*/  IMAD.SHL.U32 R24, R24, 0x400000, RZ ;  /* 0x0040000018187824 */ /* 0x000fe400078e00ff */
[----:B------:R-:W-:-:S10]  /*68de0*/  VIADD R21, R22, 0x7f ;  /* 0x0000007f16157836 */ /* 0x000fd40000000000 */
[----:B------:R-:W-:Y:S05]  /*68df0*/  @!P0 BRA `(.L_x_4463) ;  /* 0x0000000000388947 */ /* 0x000fea0003800000 */
[----:B------:R-:W-:Y:S01]  /*68e00*/  ISETP.GT.AND P0, PT, R22, 0x7e, PT ;  /* 0x0000007e1600780c */ /* 0x000fe20003f04270 */
[----:B------:R-:W-:-:S12]  /*68e10*/  BSSY B4, `(.L_x_4464) ;  /* 0x0000009000047945 */ /* 0x000fd80003800000 */
[----:B------:R-:W-:Y:S05]  /*68e20*/  @P0 BRA `(.L_x_4465) ;  /* 0x00000000001c0947 */ /* 0x000fea0003800000 */
.L_x_4466:
[--C-:B------:R-:W-:Y:S02]  /*68e30*/  SHF.R.U32.HI R20, RZ, 0x19, R24.reuse ;  /* 0x00000019ff147819 */ /* 0x100fe40000011618 */
[C---:B------:R-:W-:Y:S01]  /*68e40*/  ISETP.LT.AND P1, PT, R21.reuse, 0xfd, PT ;  /* 0x000000fd1500780c */ /* 0x040fe20003f21270 */
[----:B------:R-:W-:Y:S01]  /*68e50*/  VIADD R21, R21, 0x1 ;  /* 0x0000000115157836 */ /* 0x000fe20000000000 */
[----:B------:R-:W-:Y:S02]  /*68e60*/  LOP3.LUT R20, R20, 0x1, RZ, 0xc0, !PT ;  /* 0x0000000114147812 */ /* 0x000fe400078ec0ff */
[----:B------:R-:W-:Y:S02]  /*68e70*/  SHF.R.U32.HI R24, RZ, 0x1, R24 ;  /* 0x00000001ff187819 */ /* 0x000fe40000011618 */
[----:B------:R-:W-:-:S13]  /*68e80*/  ISETP.NE.U32.AND P0, PT, R20, 0x1, PT ;  /* 0x000000011400780c */ /* 0x000fda0003f05070 */
[----:B------:R-:W-:Y:S05]  /*68e90*/  @!P0 BRA P1, `(.L_x_4466) ;  /* 0xfffffffc00e48947 */ /* 0x000fea000083ffff */
.L_x_4465:
[----:B------:R-:W-:Y:S05]  /*68ea0*/  BSYNC B4 ;  /* 0x0000000000047941 */ /* 0x000fea0003800000 */
.L_x_4464:
[----:B------:R-:W-:-:S13]  /*68eb0*/  LOP3.LUT P0, RZ, R24, 0x1000000, RZ, 0xc0, !PT ;  /* 0x0100000018ff7812 */ /* 0x000fda000780c0ff */
[----:B------:R-:W-:Y:S01]  /*68ec0*/  @P0 LEA R20, R23, 0x7f800000, 0x1c ;  /* 0x7f80000017140811 */ /* 0x000fe200078ee0ff */
[----:B------:R-:W-:Y:S06]  /*68ed0*/  @P0 BRA `(.L_x_4462) ;  /* 0x0000000000300947 */ /* 0x000fec0003800000 */
.L_x_4463:
        /* <DEDUP_REMOVED lines=9> */
.L_x_4455:
[----:B------:R-:W-:Y:S01]  /*68f70*/  LEA R20, R23, 0x7f800000, 0x1c ;  /* 0x7f80000017147811 */ /* 0x000fe200078ee0ff */
[----:B------:R-:W-:Y:S06]  /*68f80*/  BRA `(.L_x_4462) ;  /* 0x0000000000047947 */ /* 0x000fec0003800000 */
.L_x_4451:
[----:B------:R-:W-:-:S07]  /*68f90*/  IMAD.SHL.U32 R20, R23, 0x10000000, RZ ;  /* 0x1000000017147824 */ /* 0x000fce00078e00ff */
.L_x_4462:
[----:B------:R-:W-:Y:S05]  /*68fa0*/  BSYNC B3 ;  /* 0x0000000000037941 */ /* 0x000fea0003800000 */
.L_x_4450:
        /* <DEDUP_REMOVED lines=21> */
.L_x_4471:
[C---:B------:R-:W-:Y:S01]  /*69100*/  LOP3.LUT P0, RZ, R23.reuse, 0x3, RZ, 0xc0, !PT ;  /* 0x0000000317ff7812 */ /* 0x040fe2000780c0ff */
[----:B------:R-:W-:Y:S02]  /*69110*/  IMAD.SHL.U32 R23, R23, 0x2, RZ ;  /* 0x0000000217177824 */ /* 0x000fe400078e00ff */
[----:B------:R-:W-:-:S10]  /*69120*/  VIADD R21, R21, 0xffffffff ;  /* 0xffffffff15157836 */ /* 0x000fd40000000000 */
[----:B------:R-:W-:Y:S05]  /*69130*/  @!P0 BRA `(.L_x_4471) ;  /* 0xfffffffc00f08947 */ /* 0x000fea000383ffff */
[----:B------:R-:W-:Y:S05]  /*69140*/  BSYNC B5 ;  /* 0x0000000000057941 */ /* 0x000fea0003800000 */
.L_x_4470:
[----:B------:R-:W-:Y:S05]  /*69150*/  BSYNC B4 ;  /* 0x0000000000047941 */ /* 0x000fea0003800000 */
.L_x_4469:
        /* <DEDUP_REMOVED lines=31> */
.L_x_4478:
[----:B------:R-:W-:Y:S05]  /*69350*/  BSYNC B5 ;  /* 0x0000000000057941 */ /* 0x000fea0003800000 */
.L_x_4477:
[----:B------:R-:W-:Y:S01]  /*69360*/  IMAD.IADD R20, R21, 0x1, R20 ;  /* 0x0000000115147824 */ /* 0x000fe200078e0214 */
[----:B------:R-:W-:Y:S06]  /*69370*/  BRA `(.L_x_4476) ;  /* 0x0000000000087947 */ /* 0x000fec0003800000 */
.L_x_4475:
[----:B------:R-:W-:-:S05]  /*69380*/  VIADD R20, R21, 0x94 ;  /* 0x0000009415147836 */ /* 0x000fca0000000000 */
[----:B------:R-:W-:-:S07]  /*69390*/  SHF.L.U32 R20, R23, R20, RZ ;  /* 0x0000001417147219 */ /* 0x000fce00000006ff */
.L_x_4476:
[----:B------:R-:W-:Y:S05]  /*693a0*/  BSYNC B4 ;  /* 0x0000000000047941 */ /* 0x000fea0003800000 */
.L_x_4474:
[C---:B------:R-:W-:Y:S01]  /*693b0*/  LOP3.LUT P0, RZ, R20.reuse, 0x1800000, RZ, 0xc0, !PT ;  /* 0x0180000014ff7812 */ /* 0x040fe2000780c0ff */
[----:B------:R-:W-:Y:S01]  /*693c0*/  IMAD.SHL.U32 R25, R25, 0x10000000, RZ ;  /* 0x1000000019197824 */ /* 0x000fe200078e00ff */
[----:B------:R-:W-:-:S04]  /*693d0*/  LOP3.LUT R20, R20, 0x7fffff, RZ, 0xc0, !PT ;  /* 0x007fffff14147812 */ /* 0x000fc800078ec0ff */
[----:B------:R-:W-:-:S07]  /*693e0*/  LOP3.LUT R20, R25, 0xf0000000, R20, 0xe2, !PT ;  /* 0xf000000019147812 */ /* 0x000fce00078ee214 */
[----:B------:R-:W-:Y:S01]  /*693f0*/  @P0 LOP3.LUT R20, R20, 0x800000, RZ, 0xfc, !PT ;  /* 0x0080000014140812 */ /* 0x000fe200078efcff */
[----:B------:R-:W-:Y:S06]  /*69400*/  BRA `(.L_x_4479) ;  /* 0x0000000000807947 */ /* 0x000fec0003800000 */
.L_x_4473:
[C---:B------:R-:W-:Y:S01]  /*69410*/  LOP3.LUT P0, RZ, R23.reuse, 0x4, RZ, 0xc0, !PT ;  /* 0x0000000417ff7812 */ /* 0x040fe2000780c0ff */
[----:B------:R-:W-:Y:S02]  /*69420*/  IMAD.SHL.U32 R23, R23, 0x400000, RZ ;  /* 0x0040000017177824 */ /* 0x000fe400078e00ff */
[----:B------:R-:W-:-:S10]  /*69430*/  VIADD R22, R21, 0x7f ;  /* 0x0000007f15167836 */ /* 0x000fd40000000000 */
[----:B------:R-:W-:Y:S05]  /*69440*/  @!P0 BRA `(.L_x_4480) ;  /* 0x00000000003c8947 */ /* 0x000fea0003800000 */
[----:B------:R-:W-:Y:S01]  /*69450*/  ISETP.GT.AND P0, PT, R21, 0x7e, PT ;  /* 0x0000007e1500780c */ /* 0x000fe20003f04270 */
[----:B------:R-:W-:-:S12]  /*69460*/  BSSY B4, `(.L_x_4481) ;  /* 0x0000009000047945 */ /* 0x000fd80003800000 */
[----:B------:R-:W-:Y:S05]  /*69470*/  @P0 BRA `(.L_x_4482) ;  /* 0x00000000001c0947 */ /* 0x000fea0003800000 */
.L_x_4483:
[--C-:B------:R-:W-:Y:S02]  /*69480*/  SHF.R.U32.HI R20, RZ, 0x19, R23.reuse ;  /* 0x00000019ff147819 */ /* 0x100fe40000011617 */
[C---:B------:R-:W-:Y:S01]  /*69490*/  ISETP.LT.AND P1, PT, R22.reuse, 0xfd, PT ;  /* 0x000000fd1600780c */ /* 0x040fe20003f21270 */
[----:B------:R-:W-:Y:S01]  /*694a0*/  VIADD R22, R22, 0x1 ;  /* 0x0000000116167836 */ /* 0x000fe20000000000 */
[----:B------:R-:W-:Y:S02]  /*694b0*/  LOP3.LUT R20, R20, 0x1, RZ, 0xc0, !PT ;  /* 0x0000000114147812 */ /* 0x000fe400078ec0ff */
[----:B------:R-:W-:Y:S02]  /*694c0*/  SHF.R.U32.HI R23, RZ, 0x1, R23 ;  /* 0x00000001ff177819 */ /* 0x000fe40000011617 */
[----:B------:R-:W-:-:S13]  /*694d0*/  ISETP.NE.U32.AND P0, PT, R20, 0x1, PT ;  /* 0x000000011400780c */ /* 0x000fda0003f05070 */
[----:B------:R-:W-:Y:S05]  /*694e0*/  @!P0 BRA P1, `(.L_x_4483) ;  /* 0xfffffffc00e48947 */ /* 0x000fea000083ffff */
.L_x_4482:
[----:B------:R-:W-:Y:S05]  /*694f0*/  BSYNC B4 ;  /* 0x0000000000047941 */ /* 0x000fea0003800000 */
.L_x_4481:
[----:B------:R-:W-:-:S13]  /*69500*/  LOP3.LUT P0, RZ, R23, 0x1000000, RZ, 0xc0, !PT ;  /* 0x0100000017ff7812 */ /* 0x000fda000780c0ff */
[----:B------:R-:W-:-:S05]  /*69510*/  @P0 IMAD.SHL.U32 R20, R24, 0x10000000, RZ ;  /* 0x1000000018140824 */ /* 0x000fca00078e00ff */
[----:B------:R-:W-:Y:S01]  /*69520*/  @P0 LOP3.LUT R20, R20, 0x7f800000, RZ, 0xfc, !PT ;  /* 0x7f80000014140812 */ /* 0x000fe200078efcff */
[----:B------:R-:W-:Y:S06]  /*69530*/  @P0 BRA `(.L_x_4479) ;  /* 0x0000000000340947 */ /* 0x000fec0003800000 */
.L_x_4480:
        /* <DEDUP_REMOVED lines=9> */
.L_x_4472:
[----:B------:R-:W-:-:S05]  /*695d0*/  IMAD.SHL.U32 R20, R24, 0x10000000, RZ ;  /* 0x1000000018147824 */ /* 0x000fca00078e00ff */
[----:B------:R-:W-:Y:S01]  /*695e0*/  LOP3.LUT R20, R20, 0x7f800000, RZ, 0xfc, !PT ;  /* 0x7f80000014147812 */ /* 0x000fe200078efcff */
[----:B------:R-:W-:Y:S06]  /*695f0*/  BRA `(.L_x_4479) ;  /* 0x0000000000047947 */ /* 0x000fec0003800000 */
.L_x_4468:
[----:B------:R-:W-:-:S07]  /*69600*/  IMAD.SHL.U32 R20, R25, 0x10000000, RZ ;  /* 0x1000000019147824 */ /* 0x000fce00078e00ff */
.L_x_4479:
[----:B------:R-:W-:Y:S05]  /*69610*/  BSYNC B3 ;  /* 0x0000000000037941 */ /* 0x000fea0003800000 */
.L_x_4467:
        /* <DEDUP_REMOVED lines=20> */
.L_x_4488:
[C---:B------:R-:W-:Y:S01]  /*69760*/  LOP3.LUT P0, RZ, R22.reuse, 0x3, RZ, 0xc0, !PT ;  /* 0x0000000316ff7812 */ /* 0x040fe2000780c0ff */
[----:B------:R-:W-:Y:S02]  /*69770*/  IMAD.SHL.U32 R22, R22, 0x2, RZ ;  /* 0x0000000216167824 */ /* 0x000fe400078e00ff */
[----:B------:R-:W-:-:S10]  /*69780*/  VIADD R21, R21, 0xffffffff ;  /* 0xffffffff15157836 */ /* 0x000fd40000000000 */
[----:B------:R-:W-:Y:S05]  /*69790*/  @!P0 BRA `(.L_x_4488) ;  /* 0xfffffffc00f08947 */ /* 0x000fea000383ffff */
[----:B------:R-:W-:Y:S05]  /*697a0*/  BSYNC B5 ;  /* 0x0000000000057941 */ /* 0x000fea0003800000 */
.L_x_4487:
[----:B------:R-:W-:Y:S05]  /*697b0*/  BSYNC B4 ;  /* 0x0000000000047941 */ /* 0x000fea0003800000 */
.L_x_4486:
        /* <DEDUP_REMOVED lines=31> */
.L_x_4495:
[----:B------:R-:W-:Y:S05]  /*699b0*/  BSYNC B5 ;  /* 0x0000000000057941 */ /* 0x000fea0003800000 */
.L_x_4494:
[----:B------:R-:W-:Y:S01]  /*699c0*/  IMAD.IADD R5, R20, 0x1, R5 ;  /* 0x0000000114057824 */ /* 0x000fe200078e0205 */
[----:B------:R-:W-:Y:S06]  /*699d0*/  BRA `(.L_x_4493) ;  /* 0x0000000000087947 */ /* 0x000fec0003800000 */
.L_x_4492:
[----:B------:R-:W-:-:S05]  /*699e0*/  VIADD R21, R21, 0x94 ;  /* 0x0000009415157836 */ /* 0x000fca0000000000 */
[----:B------:R-:W-:-:S07]  /*699f0*/  SHF.L.U32 R5, R22, R21, RZ ;  /* 0x0000001516057219 */ /* 0x000fce00000006ff */
.L_x_4493:
[----:B------:R-:W-:Y:S05]  /*69a00*/  BSYNC B4 ;  /* 0x0000000000047941 */ /* 0x000fea0003800000 */
.L_x_4491:
[----:B------:R-:W-:Y:S01]  /*69a10*/  LOP3.LUT P0, RZ, R5, 0x1800000, RZ, 0xc0, !PT ;  /* 0x0180000005ff7812 */ /* 0x000fe2000780c0ff */
[----:B------:R-:W-:Y:S01]  /*69a20*/  IMAD.SHL.U32 R20, R25, 0x10000000, RZ ;  /* 0x1000000019147824 */ /* 0x000fe200078e00ff */
[----:B------:R-:W-:-:S04]  /*69a30*/  LOP3.LUT R5, R5, 0x7fffff, RZ, 0xc0, !PT ;  /* 0x007fffff05057812 */ /* 0x000fc800078ec0ff */
[----:B------:R-:W-:-:S07]  /*69a40*/  LOP3.LUT R5, R20, 0xf0000000, R5, 0xe2, !PT ;  /* 0xf000000014057812 */ /* 0x000fce00078ee205 */
[----:B------:R-:W-:Y:S01]  /*69a50*/  @P0 LOP3.LUT R5, R5, 0x800000, RZ, 0xfc, !PT ;  /* 0x0080000005050812 */ /* 0x000fe200078efcff */
[----:B------:R-:W-:Y:S06]  /*69a60*/  BRA `(.L_x_4496) ;  /* 0x0000000000807947 */ /* 0x000fec0003800000 */
.L_x_4490:
[C---:B------:R-:W-:Y:S01]  /*69a70*/  LOP3.LUT P0, RZ, R22.reuse, 0x4, RZ, 0xc0, !PT ;  /* 0x0000000416ff7812 */ /* 0x040fe2000780c0ff */
[----:B------:R-:W-:Y:S02]  /*69a80*/  IMAD.SHL.U32 R22, R22, 0x400000, RZ ;  /* 0x0040000016167824 */ /* 0x000fe400078e00ff */
[----:B------:R-:W-:-:S10]  /*69a90*/  VIADD R20, R21, 0x7f ;  /* 0x0000007f15147836 */ /* 0x000fd40000000000 */
[----:B------:R-:W-:Y:S05]  /*69aa0*/  @!P0 BRA `(.L_x_4497) ;  /* 0x00000000003c8947 */ /* 0x000fea0003800000 */
[----:B------:R-:W-:Y:S01]  /*69ab0*/  ISETP.GT.AND P0, PT, R21, 0x7e, PT ;  /* 0x0000007e1500780c */ /* 0x000fe20003f04270 */
[----:B------:R-:W-:-:S12]  /*69ac0*/  BSSY B4, `(.L_x_4498) ;  /* 0x0000009000047945 */ /* 0x000fd80003800000 */
[----:B------:R-:W-:Y:S05]  /*69ad0*/  @P0 BRA `(.L_x_4499) ;  /* 0x00000000001c0947 */ /* 0x000fea0003800000 */
.L_x_4500:
[--C-:B------:R-:W-:Y:S02]  /*69ae0*/  SHF.R.U32.HI R5, RZ, 0x19, R22.reuse ;  /* 0x00000019ff057819 */ /* 0x100fe40000011616 */
[C---:B------:R-:W-:Y:S01]  /*69af0*/  ISETP.LT.AND P1, PT, R20.reuse, 0xfd, PT ;  /* 0x000000fd1400780c */ /* 0x040fe20003f21270 */
[----:B------:R-:W-:Y:S01]  /*69b00*/  VIADD R20, R20, 0x1 ;  /* 0x0000000114147836 */ /* 0x000fe20000000000 */
[----:B------:R-:W-:Y:S02]  /*69b10*/  LOP3.LUT R5, R5, 0x1, RZ, 0xc0, !PT ;  /* 0x0000000105057812 */ /* 0x000fe400078ec0ff */
[----:B------:R-:W-:Y:S02]  /*69b20*/  SHF.R.U32.HI R22, RZ, 0x1, R22 ;  /* 0x00000001ff167819 */ /* 0x000fe40000011616 */
[----:B------:R-:W-:-:S13]  /*69b30*/  ISETP.NE.U32.AND P0, PT, R5, 0x1, PT ;  /* 0x000000010500780c */ /* 0x000fda0003f05070 */
[----:B------:R-:W-:Y:S05]  /*69b40*/  @!P0 BRA P1, `(.L_x_4500) ;  /* 0xfffffffc00e48947 */ /* 0x000fea000083ffff */
.L_x_4499:
[----:B------:R-:W-:Y:S05]  /*69b50*/  BSYNC B4 ;  /* 0x0000000000047941 */ /* 0x000fea0003800000 */
.L_x_4498:
[----:B------:R-:W-:-:S13]  /*69b60*/  LOP3.LUT P0, RZ, R22, 0x1000000, RZ, 0xc0, !PT ;  /* 0x0100000016ff7812 */ /* 0x000fda000780c0ff */
[----:B------:R-:W-:-:S05]  /*69b70*/  @P0 IMAD.SHL.U32 R5, R24, 0x10000000, RZ ;  /* 0x1000000018050824 */ /* 0x000fca00078e00ff */
[----:B------:R-:W-:Y:S01]  /*69b80*/  @P0 LOP3.LUT R5, R5, 0x7f800000, RZ, 0xfc, !PT ;  /* 0x7f80000005050812 */ /* 0x000fe200078efcff */
[----:B------:R-:W-:Y:S06]  /*69b90*/  @P0 BRA `(.L_x_4496) ;  /* 0x0000000000340947 */ /* 0x000fec0003800000 */
.L_x_4497:
        /* <DEDUP_REMOVED lines=9> */
.L_x_4489:
[----:B------:R-:W-:-:S05]  /*69c30*/  IMAD.SHL.U32 R5, R24, 0x10000000, RZ ;  /* 0x1000000018057824 */ /* 0x000fca00078e00ff */
[----:B------:R-:W-:Y:S01]  /*69c40*/  LOP3.LUT R5, R5, 0x7f800000, RZ, 0xfc, !PT ;  /* 0x7f80000005057812 */ /* 0x000fe200078efcff */
[----:B------:R-:W-:Y:S06]  /*69c50*/  BRA `(.L_x_4496) ;  /* 0x0000000000047947 */ /* 0x000fec0003800000 */
.L_x_4485:
[----:B------:R-:W-:-:S07]  /*69c60*/  IMAD.SHL.U32 R5, R25, 0x10000000, RZ ;  /* 0x1000000019057824 */ /* 0x000fce00078e00ff */
.L_x_4496:
[----:B------:R-:W-:Y:S05]  /*69c70*/  BSYNC B3 ;  /* 0x0000000000037941 */ /* 0x000fea0003800000 */
.L_x_4484:
        /* <DEDUP_REMOVED lines=13> */
.L_x_4432:
[----:B------:R-:W-:Y:S05]  /*69d50*/  BSYNC B2 ;  /* 0x0000000000027941 */ /* 0x000fea0003800000 */
.L_x_4431:
[----:B------:R-:W-:-:S07]  /*69d60*/  HADD2 R19, R19.H0_H0, RZ.H0_H0 ;  /* 0x200000ff13137230 */ /* 0x000fce0000000800 */
.L_x_4360:
[----:B------:R-:W-:Y:S05]  /*69d70*/  BSYNC B0 ;  /* 0x0000000000007941 */ /* 0x000fea0003800000 */
.L_x_3:
[----:B------:R-:W1:Y:S01]  /*69d80*/  S2R R5, SR_CTAID.X ;  /* 0x0000000000057919 */ /* 0x000e620000002500 */
[----:B------:R-:W3:Y:S01]  /*69d90*/  LDC R4, c[0x0][0x4] ;  /* 0x00000100ff047b82 */ /* 0x000ee20000000800 */
[----:B------:R-:W-:Y:S01]  /*69da0*/  UMOV UR4, 0xffffffff ;  /* 0xffffffff00047882 */ /* 0x000fe20000000000 */
[----:B------:R-:W-:Y:S01]  /*69db0*/  ISETP.NE.AND P0, PT, R38, RZ, PT ;  /* 0x000000ff2600720c */ /* 0x000fe20003f05270 */
[----:B------:R-:W-:Y:S01]  /*69dc0*/  HADD2.F32 R0, -RZ, R19.H0_H0 ;  /* 0x20000013ff007230 */ /* 0x000fe20000004100 */
[----:B------:R-:W-:Y:S11]  /*69dd0*/  BRA.DIV UR4, `(.L_x_4502) ;  /* 0x0000001204f87947 */ /* 0x000ff6000b800000 */
[----:B------:R-:W4:Y:S02]  /*69de0*/  SHFL.BFLY PT, R0, R0, 0x4, 0x1f ;  /* 0x0c801f0000007f89 */ /* 0x000f2400000e0000 */
[----:B----4-:R-:W-:-:S05]  /*69df0*/  F2FP.F16.F32.PACK_AB R2, RZ, R0 ;  /* 0x00000000ff02723e */ /* 0x010fca00000000ff */
[----:B------:R-:W-:-:S05]  /*69e00*/  HADD2 R19, R19.H0_H0, R2.H0_H0 ;  /* 0x2000000213137230 */ /* 0x000fca0000000800 */
[----:B------:R-:W-:-:S06]  /*69e10*/  HADD2.F32 R2, -RZ, R19.H0_H0 ;  /* 0x20000013ff027230 */ /* 0x000fcc0000004100 */
[----:B------:R-:W4:Y:S02]  /*69e20*/  SHFL.BFLY PT, R2, R2, 0x2, 0x1f ;  /* 0x0c401f0002027f89 */ /* 0x000f2400000e0000 */
[----:B----4-:R-:W-:-:S05]  /*69e30*/  F2FP.F16.F32.PACK_AB R3, RZ, R2 ;  /* 0x00000002ff03723e */ /* 0x010fca00000000ff */
[----:B------:R-:W-:-:S05]  /*69e40*/  HADD2 R19, R19.H0_H0, R3.H0_H0 ;  /* 0x2000000313137230 */ /* 0x000fca0000000800 */
[----:B------:R-:W-:-:S06]  /*69e50*/  HADD2.F32 R3, -RZ, R19.H0_H0 ;  /* 0x20000013ff037230 */ /* 0x000fcc0000004100 */
[----:B------:R-:W4:Y:S02]  /*69e60*/  SHFL.BFLY PT, R3, R3, 0x1, 0x1f ;  /* 0x0c201f0003037f89 */ /* 0x000f2400000e0000 */
.L_x_4550:
[----:B------:R-:W5:Y:S01]  /*69e70*/  @!P0 S2R R7, SR_CgaCtaId ;  /* 0x0000000000078919 */ /* 0x000f620000008800 */
[----:B----4-:R-:W-:Y:S01]  /*69e80*/  F2FP.F16.F32.PACK_AB R3, RZ, R3 ;  /* 0x00000003ff03723e */ /* 0x010fe200000000ff */
[----:B-1-3--:R-:W-:Y:S01]  /*69e90*/  IMAD R0, R5, R4, RZ ;  /* 0x0000000405007224 */ /* 0x00afe200078e02ff */
[----:B------:R-:W-:Y:S01]  /*69ea0*/  @!P0 MOV R2, 0x400 ;  /* 0x0000040000028802 */ /* 0x000fe20000000f00 */
[----:B------:R-:W-:Y:S02]  /*69eb0*/  ULDC UR4, c[0x0][0x250] ;  /* 0x0000940000047ab9 */ /* 0x000fe40000000800 */
[----:B------:R-:W-:Y:S02]  /*69ec0*/  HADD2 R3, R19.H0_H0, R3.H0_H0 ;  /* 0x2000000313037230 */ /* 0x000fe40000000800 */
[----:B------:R-:W-:Y:S01]  /*69ed0*/  IMAD R0, R103, UR4, R0 ;  /* 0x0000000467007c24 */ /* 0x000fe2000f8e0200 */
[----:B------:R-:W-:Y:S05]  /*69ee0*/  WARPSYNC.ALL ;  /* 0x0000000000007948 */ /* 0x000fea0003800000 */
[----:B------:R-:W-:-:S04]  /*69ef0*/  SHF.R.S32.HI R5, RZ, 0x1f, R0 ;  /* 0x0000001fff057819 */ /* 0x000fc80000011400 */
[----:B------:R-:W-:-:S04]  /*69f00*/  LEA.HI R5, R5, R0, RZ, 0x2 ;  /* 0x0000000005057211 */ /* 0x000fc800078f10ff */
[----:B------:R-:W-:Y:S02]  /*69f10*/  SHF.R.S32.HI R5, RZ, 0x2, R5 ;  /* 0x00000002ff057819 */ /* 0x000fe40000011405 */
[----:B-----5:R-:W-:Y:S01]  /*69f20*/  @!P0 LEA R4, R7, R2, 0x18 ;  /* 0x0000000207048211 */ /* 0x020fe200078ec0ff */
[----:B------:R-:W-:Y:S02]  /*69f30*/  HADD2.F32 R7, -RZ, R3.H0_H0 ;  /* 0x20000003ff077230 */ /* 0x000fe40000004100 */
[----:B------:R-:W1:Y:S02]  /*69f40*/  LDC.64 R2, c[0x0][0x220] ;  /* 0x00008800ff027b82 */ /* 0x000e640000000a00 */
[----:B------:R-:W-:-:S05]  /*69f50*/  @!P0 IMAD R4, R17, 0x4, R4 ;  /* 0x0000000411048824 */ /* 0x000fca00078e0204 */
[----:B------:R3:W-:Y:S01]  /*69f60*/  @!P0 STS [R4], R7 ;  /* 0x0000000704008388 */ /* 0x0007e20000000800 */
[----:B------:R-:W-:Y:S01]  /*69f70*/  BAR.SYNC.DEFER_BLOCKING 0x0 ;  /* 0x0000000000007b1d */ /* 0x000fe20000010000 */
[----:B------:R-:W-:Y:S01]  /*69f80*/  ISETP.NE.AND P0, PT, R17, RZ, PT ;  /* 0x000000ff1100720c */ /* 0x000fe20003f05270 */
[----:B-1----:R-:W-:-:S12]  /*69f90*/  IMAD.WIDE R2, R5, 0x2, R2 ;  /* 0x0000000205027825 */ /* 0x002fd800078e0202 */
[----:B---3--:R-:W-:Y:S05]  /*69fa0*/  @P0 BRA `(.L_x_2) ;  /* 0x0000001000680947 */ /* 0x008fea0003800000 */
[----:B------:R-:W1:Y:S01]  /*69fb0*/  S2UR UR7, SR_CgaCtaId ;  /* 0x00000000000779c3 */ /* 0x000e620000008800 */
[----:B------:R-:W-:Y:S02]  /*69fc0*/  UMOV UR4, 0x400 ;  /* 0x0000040000047882 */ /* 0x000fe40000000000 */
[----:B-1----:R-:W-:-:S06]  /*69fd0*/  ULEA UR4, UR7, UR4, 0x18 ;  /* 0x0000000407047291 */ /* 0x002fcc000f8ec03f */
[----:B------:R-:W-:Y:S01]  /*69fe0*/  LEA R4, R38, UR4, 0x3 ;  /* 0x0000000426047c11 */ /* 0x000fe2000f8e18ff */
[----:B------:R-:W-:-:S05]  /*69ff0*/  UMOV UR4, 0xff ;  /* 0x000000ff00047882 */ /* 0x000fca0000000000 */
[----:B------:R-:W1:Y:S02]  /*6a000*/  LDS.64 R4, [R4] ;  /* 0x0000000004047984 */ /* 0x000e640000000a00 */
[----:B-1----:R-:W-:Y:S01]  /*6a010*/  FMNMX R0, |R4|, |R5|, !PT ;  /* 0x4000000504007209 */ /* 0x002fe20007800200 */
[----:B------:R-:W-:Y:S06]  /*6a020*/  BRA.DIV UR4, `(.L_x_4503) ;  /* 0x0000001204dc7947 */ /* 0x000fec000b800000 */
[----:B------:R-:W-:Y:S02]  /*6a030*/  IMAD.MOV.U32 R11, RZ, RZ, 0xff ;  /* 0x000000ffff0b7424 */ /* 0x000fe400078e00ff */
[----:B------:R-:W-:Y:S02]  /*6a040*/  IMAD.MOV.U32 R8, RZ, RZ, 0xff ;  /* 0x000000ffff087424 */ /* 0x000fe400078e00ff */
[----:B------:R-:W-:Y:S01]  /*6a050*/  IMAD.MOV.U32 R9, RZ, RZ, 0xff ;  /* 0x000000ffff097424 */ /* 0x000fe200078e00ff */
[----:B------:R-:W1:Y:S02]  /*6a060*/  SHFL.DOWN PT, R7, R0, 0x4, 0x1f ;  /* 0x08801f0000077f89 */ /* 0x000e6400000e0000 */
[----:B-1----:R-:W-:-:S05]  /*6a070*/  FMNMX R7, R0, R7, !PT ;  /* 0x0000000700077209 */ /* 0x002fca0007800000 */
[----:B------:R-:W1:Y:S02]  /*6a080*/  SHFL.DOWN PT, R6, R7, 0x2, 0x1f ;  /* 0x08401f0007067f89 */ /* 0x000e6400000e0000 */
[----:B-1----:R-:W-:-:S05]  /*6a090*/  FMNMX R6, R7, R6, !PT ;  /* 0x0000000607067209 */ /* 0x002fca0007800000 */
[----:B------:R1:W3:Y:S02]  /*6a0a0*/  SHFL.DOWN PT, R9, R6, 0x1, 0x1f ;  /* 0x08201f0006097f89 */ /* 0x0002e400000e0000 */
.L_x_4554:
[----:B---3--:R-:W-:Y:S01]  /*6a0b0*/  FMNMX R9, R6, R9, !PT ;  /* 0x0000000906097209 */ /* 0x008fe20007800000 */
[----:B------:R-:W-:Y:S02]  /*6a0c0*/  IMAD.MOV.U32 R0, RZ, RZ, 0xff ;  /* 0x000000ffff007424 */ /* 0x000fe400078e00ff */
[----:B------:R-:W-:Y:S02]  /*6a0d0*/  IMAD.MOV.U32 R8, RZ, RZ, 0xff ;  /* 0x000000ffff087424 */ /* 0x000fe400078e00ff */
[----:B------:R-:W-:Y:S05]  /*6a0e0*/  WARPSYNC R0 ;  /* 0x0000000000007348 */ /* 0x000fea0003800000 */
[----:B------:R-:W1:Y:S02]  /*6a0f0*/  SHFL.IDX PT, R9, R9, RZ, 0x1f ;  /* 0x00001fff09097589 */ /* 0x000e6400000e0000 */
[----:B-1----:R-:W-:-:S05]  /*6a100*/  FMUL R6, R94, R9 ;  /* 0x000000095e067220 */ /* 0x002fca0000400000 */
[----:B------:R-:W-:-:S04]  /*6a110*/  F2FP.SATFINITE.E4M3.F32.PACK_AB_MERGE_C R6, RZ, R6, RZ ;  /* 0x00000006ff06723e */ /* 0x000fc800048070ff */
[----:B------:R-:W-:-:S04]  /*6a120*/  LOP3.LUT R0, R6, 0xff, RZ, 0xc0, !PT ;  /* 0x000000ff06007812 */ /* 0x000fc800078ec0ff */
[----:B------:R-:W-:-:S05]  /*6a130*/  F2FP.F16.E4M3.UNPACK_B R0, R0 ;  /* 0x00000000ff00723e */ /* 0x000fca00020006ff */
[----:B------:R-:W-:-:S05]  /*6a140*/  HADD2.F32 R11, -RZ, R0.H0_H0 ;  /* 0x20000000ff0b7230 */ /* 0x000fca0000004100 */
[----:B------:R-:W-:-:S05]  /*6a150*/  VIADD R0, R11, 0x1800000 ;  /* 0x018000000b007836 */ /* 0x000fca0000000000 */
[----:B------:R-:W-:-:S04]  /*6a160*/  LOP3.LUT R0, R0, 0x7f800000, RZ, 0xc0, !PT ;  /* 0x7f80000000007812 */ /* 0x000fc800078ec0ff */
[----:B------:R-:W-:-:S13]  /*6a170*/  ISETP.GT.U32.AND P0, PT, R0, 0x1ffffff, PT ;  /* 0x01ffffff0000780c */ /* 0x000fda0003f04070 */
[----:B------:R-:W-:Y:S05]  /*6a180*/  @P0 BRA `(.L_x_4504) ;  /* 0x0000000000100947 */ /* 0x000fea0003800000 */
[----:B------:R-:W-:-:S07]  /*6a190*/  MOV R12, 0x6a1b0 ;  /* 0x0006a1b0000c7802 */ /* 0x000fce0000000f00 */
[----:B--2---:R-:W-:Y:S05]  /*6a1a0*/  CALL.REL.NOINC `($__internal_0_$__cuda_sm20_rcp_rn_f32_slowpath) ;  /* 0x0000001000d07944 */ /* 0x004fea0003c00000 */
[----:B------:R-:W-:Y:S01]  /*6a1b0*/  IMAD.MOV.U32 R0, RZ, RZ, R7 ;  /* 0x000000ffff007224 */ /* 0x000fe200078e0007 */
[----:B------:R-:W-:Y:S06]  /*6a1c0*/  BRA `(.L_x_4505) ;  /* 0x0000000000107947 */ /* 0x000fec0003800000 */
.L_x_4504:
[----:B------:R-:W1:Y:S02]  /*6a1d0*/  MUFU.RCP R0, R11 ;  /* 0x0000000b00007308 */ /* 0x000e640000001000 */
[----:B-1----:R-:W-:-:S04]  /*6a1e0*/  FFMA R7, R11, R0, -1 ;  /* 0xbf8000000b077423 */ /* 0x002fc80000000000 */
[----:B------:R-:W-:-:S04]  /*6a1f0*/  FADD.FTZ R7, -R7, -RZ ;  /* 0x800000ff07077221 */ /* 0x000fc80000010100 */
[----:B------:R-:W-:-:S07]  /*6a200*/  FFMA R0, R0, R7, R0 ;  /* 0x0000000700007223 */ /* 0x000fce0000000000 */
.L_x_4505:
[----:B------:R-:W-:Y:S01]  /*6a210*/  ULDC UR4, c[0x0][0x240] ;  /* 0x0000900000047ab9 */ /* 0x000fe20000000800 */
[----:B------:R-:W-:Y:S01]  /*6a220*/  BSSY B0, `(.L_x_4506) ;  /* 0x0000073000007945 */ /* 0x000fe20003800000 */
[----:B------:R-:W-:-:S04]  /*6a230*/  FMUL R9, R0, UR4 ;  /* 0x0000000400097c20 */ /* 0x000fc80008400000 */
[----:B------:R-:W-:-:S05]  /*6a240*/  FMUL R4, R4, R9 ;  /* 0x0000000904047220 */ /* 0x000fca0000400000 */
[C---:B------:R-:W-:Y:S02]  /*6a250*/  LOP3.LUT R8, R4.reuse, 0x7f800000, RZ, 0xc0, !PT ;  /* 0x7f80000004087812 */ /* 0x040fe400078ec0ff */
[----:B------:R-:W-:Y:S02]  /*6a260*/  LOP3.LUT P0, R7, R4, 0x7fffff, RZ, 0xc0, !PT ;  /* 0x007fffff04077812 */ /* 0x000fe4000780c0ff */
[----:B------:R-:W-:Y:S02]  /*6a270*/  SHF.R.U32.HI R10, RZ, 0x1f, R4 ;  /* 0x0000001fff0a7819 */ /* 0x000fe40000011604 */
[----:B------:R-:W-:-:S13]  /*6a280*/  ISETP.NE.OR P0, PT, R8, 0x7f800000, !P0 ;  /* 0x7f8000000800780c */ /* 0x000fda0004705670 */
[----:B------:R-:W-:Y:S01]  /*6a290*/  @!P0 LEA R0, R10, 0x7, 0x3 ;  /* 0x000000070a008811 */ /* 0x000fe200078e18ff */
[----:B------:R-:W-:Y:S06]  /*6a2a0*/  @!P0 BRA `(.L_x_4507) ;  /* 0x0000000400a88947 */ /* 0x000fec0003800000 */
[----:B------:R-:W-:-:S04]  /*6a2b0*/  LOP3.LUT R0, R4, 0x7fffffff, RZ, 0xc0, !PT ;  /* 0x7fffffff04007812 */ /* 0x000fc800078ec0ff */
[----:B------:R-:W-:-:S13]  /*6a2c0*/  ISETP.NE.AND P0, PT, R0, 0x7f800000, PT ;  /* 0x7f8000000000780c */ /* 0x000fda0003f05270 */
[----:B------:R-:W-:Y:S05]  /*6a2d0*/  @!P0 BRA `(.L_x_4508) ;  /* 0x0000000400988947 */ /* 0x000fea0003800000 */
[----:B------:R-:W-:Y:S02]  /*6a2e0*/  ISETP.NE.AND P0, PT, R8, RZ, PT ;  /* 0x000000ff0800720c */ /* 0x000fe40003f05270 */
[----:B------:R-:W-:-:S04]  /*6a2f0*/  SHF.R.U32.HI R0, RZ, 0x17, R4 ;  /* 0x00000017ff007819 */ /* 0x000fc80000011604 */
[----:B------:R-:W-:-:S05]  /*6a300*/  LOP3.LUT R4, R0, 0xff, RZ, 0xc0, !PT ;  /* 0x000000ff00047812 */ /* 0x000fca00078ec0ff */
[----:B------:R-:W-:Y:S02]  /*6a310*/  VIADD R4, R4, 0xffffff81 ;  /* 0xffffff8104047836 */ /* 0x000fe40000000000 */
[----:B------:R-:W-:Y:S02]  /*6a320*/  @P0 LOP3.LUT R7, R7, 0x800000, RZ, 0xfc, !PT ;  /* 0x0080000007070812 */ /* 0x000fe400078efcff */
[----:B------:R-:W-:Y:S02]  /*6a330*/  LOP3.LUT P0, RZ, R0, 0xff, RZ, 0xc0, !PT ;  /* 0x000000ff00ff7812 */ /* 0x000fe4000780c0ff */
[----:B------:R-:W-:Y:S02]  /*6a340*/  LOP3.LUT P1, RZ, R7, 0xff, R0, 0xf8, !PT ;  /* 0x000000ff07ff7812 */ /* 0x000fe4000782f800 */
[----:B------:R-:W-:-:S11]  /*6a350*/  SEL R4, R4, 0xffffff82, P0 ;  /* 0xffffff8204047807 */ /* 0x000fd60000000000 */
[----:B------:R-:W-:Y:S05]  /*6a360*/  @!P1 BRA `(.L_x_4509) ;  /* 0x00000004006c9947 */ /* 0x000fea0003800000 */
[----:B------:R-:W-:Y:S01]  /*6a370*/  IMAD.MOV.U32 R0, RZ, RZ, R7 ;  /* 0x000000ffff007224 */ /* 0x000fe200078e0007 */
[----:B------:R-:W-:Y:S04]  /*6a380*/  BSSY B2, `(.L_x_4510) ;  /* 0x0000009000027945 */ /* 0x000fe80003800000 */
[----:B------:R-:W-:-:S13]  /*6a390*/  LOP3.LUT P0, RZ, R0, 0x800000, RZ, 0xc0, !PT ;  /* 0x0080000000ff7812 */ /* 0x000fda000780c0ff */
[----:B------:R-:W-:Y:S05]  /*6a3a0*/  @P0 BRA `(.L_x_4511) ;  /* 0x0000000000180947 */ /* 0x000fea0003800000 */
[----:B------:R-:W-:Y:S01]  /*6a3b0*/  BSSY B3, `(.L_x_4511) ;  /* 0x0000005000037945 */ /* 0x000fe20003800000 */
.L_x_4512:
[C---:B------:R-:W-:Y:S01]  /*6a3c0*/  LOP3.LUT P0, RZ, R0.reuse, 0xc00000, RZ, 0xc0, !PT ;  /* 0x00c0000000ff7812 */ /* 0x040fe2000780c0ff */
[----:B------:R-:W-:Y:S02]  /*6a3d0*/  IMAD.SHL.U32 R0, R0, 0x2, RZ ;  /* 0x0000000200007824 */ /* 0x000fe400078e00ff */
[----:B------:R-:W-:-:S10]  /*6a3e0*/  VIADD R4, R4, 0xffffffff ;  /* 0xffffffff04047836 */ /* 0x000fd40000000000 */
[----:B------:R-:W-:Y:S05]  /*6a3f0*/  @!P0 BRA `(.L_x_4512) ;  /* 0xfffffffc00f08947 */ /* 0x000fea000383ffff */
[----:B------:R-:W-:Y:S05]  /*6a400*/  BSYNC B3 ;  /* 0x0000000000037941 */ /* 0x000fea0003800000 */
.L_x_4511:
[----:B------:R-:W-:Y:S05]  /*6a410*/  BSYNC B2 ;  /* 0x0000000000027941 */ /* 0x000fea0003800000 */
.L_x_4510:
[----:B------:R-:W-:-:S13]  /*6a420*/  ISETP.GT.AND P0, PT, R4, 0x2, PT ;  /* 0x000000020400780c */ /* 0x000fda0003f04270 */
[----:B------:R-:W-:Y:S05]  /*6a430*/  @P0 BRA `(.L_x_4513) ;  /* 0x0000000400300947 */ /* 0x000fea0003800000 */
[----:B------:R-:W-:-:S13]  /*6a440*/  ISETP.GT.AND P0, PT, R4, -0x1, PT ;  /* 0xffffffff0400780c */ /* 0x000fda0003f04270 */
[----:B------:R-:W-:Y:S05]  /*6a450*/  @P0 BRA `(.L_x_4514) ;  /* 0x0000000000880947 */ /* 0x000fea0003800000 */
[----:B------:R-:W-:Y:S01]  /*6a460*/  ISETP.GE.AND P0, PT, R4, -0x9, PT ;  /* 0xfffffff70400780c */ /* 0x000fe20003f06270 */
[----:B------:R-:W-:Y:S01]  /*6a470*/  BSSY B2, `(.L_x_4515) ;  /* 0x000001a000027945 */ /* 0x000fe20003800000 */
[----:B------:R-:W-:-:S11]  /*6a480*/  IMAD.MOV.U32 R7, RZ, RZ, RZ ;  /* 0x000000ffff077224 */ /* 0x000fd600078e00ff */
[----:B------:R-:W-:Y:S05]  /*6a490*/  @!P0 BRA `(.L_x_4516) ;  /* 0x00000000005c8947 */ /* 0x000fea0003800000 */
[----:B--2---:R-:W-:Y:S01]  /*6a4a0*/  IMAD.MOV.U32 R20, RZ, RZ, 0x1 ;  /* 0x00000001ff147424 */ /* 0x004fe200078e00ff */
[C---:B------:R-:W-:Y:S01]  /*6a4b0*/  IADD3 R7, -R4.reuse, 0x15, RZ ;  /* 0x0000001504077810 */ /* 0x040fe20007ffe1ff */
[----:B------:R-:W-:Y:S01]  /*6a4c0*/  IMAD.MOV.U32 R8, RZ, RZ, -0x1 ;  /* 0xffffffffff087424 */ /* 0x000fe200078e00ff */
[----:B------:R-:W-:Y:S01]  /*6a4d0*/  IADD3 R11, -R4, 0x16, RZ ;  /* 0x00000016040b7810 */ /* 0x000fe20007ffe1ff */
        /* <DEDUP_REMOVED lines=17> */
.L_x_4518:
[----:B------:R-:W-:Y:S05]  /*6a5f0*/  BSYNC B3 ;  /* 0x0000000000037941 */ /* 0x000fea0003800000 */
.L_x_4517:
[----:B------:R-:W-:-:S07]  /*6a600*/  IMAD.IADD R7, R8, 0x1, R7 ;  /* 0x0000000108077824 */ /* 0x000fce00078e0207 */
.L_x_4516:
[----:B------:R-:W-:Y:S05]  /*6a610*/  BSYNC B2 ;  /* 0x0000000000027941 */ /* 0x000fea0003800000 */
.L_x_4515:
[C---:B------:R-:W-:Y:S01]  /*6a620*/  LOP3.LUT P0, RZ, R7.reuse, 0x6, RZ, 0xc0, !PT ;  /* 0x0000000607ff7812 */ /* 0x040fe2000780c0ff */
[----:B------:R-:W-:Y:S01]  /*6a630*/  IMAD.SHL.U32 R0, R10, 0x8, RZ ;  /* 0x000000080a007824 */ /* 0x000fe200078e00ff */
[----:B------:R-:W-:-:S04]  /*6a640*/  LOP3.LUT R7, R7, 0x1, RZ, 0xc0, !PT ;  /* 0x0000000107077812 */ /* 0x000fc800078ec0ff */
[----:B------:R-:W-:-:S07]  /*6a650*/  LOP3.LUT R0, R0, 0xfff8, R7, 0xe2, !PT ;  /* 0x0000fff800007812 */ /* 0x000fce00078ee207 */
[----:B------:R-:W-:Y:S01]  /*6a660*/  @P0 LOP3.LUT R0, R0, 0x2, RZ, 0xfc, !PT ;  /* 0x0000000200000812 */ /* 0x000fe200078efcff */
[----:B------:R-:W-:Y:S06]  /*6a670*/  BRA `(.L_x_4507) ;  /* 0x0000000000b47947 */ /* 0x000fec0003800000 */
.L_x_4514:
[----:B------:R-:W-:Y:S01]  /*6a680*/  SHF.R.U32.HI R7, RZ, 0x15, R0 ;  /* 0x00000015ff077819 */ /* 0x000fe20000011600 */
[----:B------:R-:W-:Y:S01]  /*6a690*/  BSSY B2, `(.L_x_4519) ;  /* 0x000000b000027945 */ /* 0x000fe20003800000 */
[----:B------:R-:W-:Y:S02]  /*6a6a0*/  LOP3.LUT P0, R8, R0, 0x1fffff, RZ, 0xc0, !PT ;  /* 0x001fffff00087812 */ /* 0x000fe4000780c0ff */
[----:B------:R-:W-:-:S04]  /*6a6b0*/  LOP3.LUT R7, R7, 0x1, RZ, 0xc0, !PT ;  /* 0x0000000107077812 */ /* 0x000fc800078ec0ff */
[----:B------:R-:W-:Y:S01]  /*6a6c0*/  ISETP.EQ.U32.AND P1, PT, R7, 0x1, PT ;  /* 0x000000010700780c */ /* 0x000fe20003f22070 */
[----:B------:R-:W-:-:S12]  /*6a6d0*/  IMAD.MOV.U32 R7, RZ, RZ, 0x1 ;  /* 0x00000001ff077424 */ /* 0x000fd800078e00ff */
[----:B------:R-:W-:Y:S05]  /*6a6e0*/  @P0 BRA P1, `(.L_x_4520) ;  /* 0x0000000000140947 */ /* 0x000fea0000800000 */
[----:B------:R-:W-:-:S04]  /*6a6f0*/  LOP3.LUT R7, R0, 0x600000, RZ, 0xc0, !PT ;  /* 0x0060000000077812 */ /* 0x000fc800078ec0ff */
[----:B------:R-:W-:Y:S01]  /*6a700*/  ISETP.NE.AND P0, PT, R7, 0x600000, PT ;  /* 0x006000000700780c */ /* 0x000fe20003f05270 */
[----:B------:R-:W-:-:S12]  /*6a710*/  IMAD.MOV.U32 R7, RZ, RZ, RZ ;  /* 0x000000ffff077224 */ /* 0x000fd800078e00ff */
[----:B------:R-:W-:-:S04]  /*6a720*/  @!P0 ISETP.NE.AND P1, PT, R8, RZ, PT ;  /* 0x000000ff0800820c */ /* 0x000fc80003f25270 */
[----:B------:R-:W-:-:S09]  /*6a730*/  @!P0 SEL R7, RZ, 0x1, P1 ;  /* 0x00000001ff078807 */ /* 0x000fd20000800000 */
.L_x_4520:
[----:B------:R-:W-:Y:S05]  /*6a740*/  BSYNC B2 ;  /* 0x0000000000027941 */ /* 0x000fea0003800000 */
.L_x_4519:
[----:B------:R-:W-:Y:S01]  /*6a750*/  LEA.HI R8, R0, R7, RZ, 0xa ;  /* 0x0000000700087211 */ /* 0x000fe200078f50ff */
[----:B------:R-:W-:-:S03]  /*6a760*/  VIADD R7, R4, 0x1 ;  /* 0x0000000104077836 */ /* 0x000fc60000000000 */
[----:B------:R-:W-:-:S04]  /*6a770*/  LOP3.LUT P1, R0, R8, 0x4, RZ, 0xc0, !PT ;  /* 0x0000000408007812 */ /* 0x000fc8000782c0ff */
[----:B------:R-:W-:-:S09]  /*6a780*/  ISETP.NE.AND P0, PT, R0, RZ, PT ;  /* 0x000000ff0000720c */ /* 0x000fd20003f05270 */
[----:B------:R-:W-:Y:S05]  /*6a790*/  @!P1 BRA `(.L_x_4521) ;  /* 0x0000000000409947 */ /* 0x000fea0003800000 */
[----:B------:R-:W-:Y:S01]  /*6a7a0*/  ISETP.GT.AND P1, PT, R4, 0x1, PT ;  /* 0x000000010400780c */ /* 0x000fe20003f24270 */
[----:B------:R-:W-:-:S12]  /*6a7b0*/  BSSY B2, `(.L_x_4522) ;  /* 0x000000c000027945 */ /* 0x000fd80003800000 */
[----:B------:R-:W-:Y:S05]  /*6a7c0*/  @P1 BRA `(.L_x_4523) ;  /* 0x0000000000281947 */ /* 0x000fea0003800000 */
[----:B------:R-:W-:Y:S01]  /*6a7d0*/  BSSY B3, `(.L_x_4524) ;  /* 0x0000008000037945 */ /* 0x000fe20003800000 */
.L_x_4525:
[--C-:B------:R-:W-:Y:S02]  /*6a7e0*/  SHF.R.U32.HI R0, RZ, 0x3, R8.reuse ;  /* 0x00000003ff007819 */ /* 0x100fe40000011608 */
[C---:B------:R-:W-:Y:S01]  /*6a7f0*/  ISETP.LT.AND P1, PT, R7.reuse, 0x2, PT ;  /* 0x000000020700780c */ /* 0x040fe20003f21270 */
[----:B------:R-:W-:Y:S01]  /*6a800*/  VIADD R7, R7, 0x1 ;  /* 0x0000000107077836 */ /* 0x000fe20000000000 */
[----:B------:R-:W-:Y:S02]  /*6a810*/  LOP3.LUT R0, R0, 0x1, RZ, 0xc0, !PT ;  /* 0x0000000100007812 */ /* 0x000fe400078ec0ff */
[----:B------:R-:W-:Y:S02]  /*6a820*/  SHF.R.U32.HI R8, RZ, 0x1, R8 ;  /* 0x00000001ff087819 */ /* 0x000fe40000011608 */
[----:B------:R-:W-:-:S13]  /*6a830*/  ISETP.NE.U32.AND P0, PT, R0, 0x1, PT ;  /* 0x000000010000780c */ /* 0x000fda0003f05070 */
[----:B------:R-:W-:Y:S05]  /*6a840*/  @!P0 BRA P1, `(.L_x_4525) ;  /* 0xfffffffc00e48947 */ /* 0x000fea000083ffff */
[----:B------:R-:W-:Y:S05]  /*6a850*/  BSYNC B3 ;  /* 0x0000000000037941 */ /* 0x000fea0003800000 */
.L_x_4524:
[----:B------:R-:W-:-:S13]  /*6a860*/  LOP3.LUT P0, RZ, R8, 0x4, RZ, 0xc0, !PT ;  /* 0x0000000408ff7812 */ /* 0x000fda000780c0ff */
.L_x_4523:
[----:B------:R-:W-:Y:S05]  /*6a870*/  BSYNC B2 ;  /* 0x0000000000027941 */ /* 0x000fea0003800000 */
.L_x_4522:
[----:B------:R-:W-:Y:S01]  /*6a880*/  @P0 LEA R0, R10, 0x7, 0x3 ;  /* 0x000000070a000811 */ /* 0x000fe200078e18ff */
[----:B------:R-:W-:Y:S06]  /*6a890*/  @P0 BRA `(.L_x_4507) ;  /* 0x00000000002c0947 */ /* 0x000fec0003800000 */
.L_x_4521:
[----:B------:R-:W-:Y:S02]  /*6a8a0*/  IMAD.SHL.U32 R0, R10, 0x8, RZ ;  /* 0x000000080a007824 */ /* 0x000fe400078e00ff */
[----:B------:R-:W-:-:S05]  /*6a8b0*/  IMAD.SHL.U32 R7, R7, 0x2, RZ ;  /* 0x0000000207077824 */ /* 0x000fca00078e00ff */
[----:B------:R-:W-:-:S04]  /*6a8c0*/  LOP3.LUT R7, R7, R0, RZ, 0xfc, !PT ;  /* 0x0000000007077212 */ /* 0x000fc800078efcff */
[----:B------:R-:W-:-:S04]  /*6a8d0*/  LOP3.LUT R7, R7, 0x1, R8, 0xf8, !PT ;  /* 0x0000000107077812 */ /* 0x000fc800078ef808 */
[----:B------:R-:W-:Y:S01]  /*6a8e0*/  PRMT R0, R7, 0x7610, R0 ;  /* 0x0000761007007816 */ /* 0x000fe20000000000 */
[----:B------:R-:W-:Y:S06]  /*6a8f0*/  BRA `(.L_x_4507) ;  /* 0x0000000000147947 */ /* 0x000fec0003800000 */
.L_x_4513:
[----:B------:R-:W-:Y:S01]  /*6a900*/  LEA R0, R10, 0x7, 0x3 ;  /* 0x000000070a007811 */ /* 0x000fe200078e18ff */
[----:B------:R-:W-:Y:S06]  /*6a910*/  BRA `(.L_x_4507) ;  /* 0x00000000000c7947 */ /* 0x000fec0003800000 */
.L_x_4509:
[----:B------:R-:W-:Y:S01]  /*6a920*/  IMAD.SHL.U32 R0, R10, 0x8, RZ ;  /* 0x000000080a007824 */ /* 0x000fe200078e00ff */
[----:B------:R-:W-:Y:S06]  /*6a930*/  BRA `(.L_x_4507) ;  /* 0x0000000000047947 */ /* 0x000fec0003800000 */
.L_x_4508:
[----:B------:R-:W-:-:S07]  /*6a940*/  LEA R0, R10, 0x7, 0x3 ;  /* 0x000000070a007811 */ /* 0x000fce00078e18ff */
.L_x_4507:
[----:B------:R-:W-:Y:S05]  /*6a950*/  BSYNC B0 ;  /* 0x0000000000007941 */ /* 0x000fea0003800000 */
.L_x_4506:
[----:B------:R-:W-:Y:S01]  /*6a960*/  FMUL R5, R5, R9 ;  /* 0x0000000905057220 */ /* 0x000fe20000400000 */
[----:B------:R-:W-:Y:S04]  /*6a970*/  BSSY B0, `(.L_x_4526) ;  /* 0x0000071000007945 */ /* 0x000fe80003800000 */
        /* <DEDUP_REMOVED lines=23> */
.L_x_4532:
[C---:B------:R-:W-:Y:S01]  /*6aaf0*/  LOP3.LUT P0, RZ, R4.reuse, 0xc00000, RZ, 0xc0, !PT ;  /* 0x00c0000004ff7812 */ /* 0x040fe2000780c0ff */
[----:B------:R-:W-:Y:S02]  /*6ab00*/  IMAD.SHL.U32 R4, R4, 0x2, RZ ;  /* 0x0000000204047824 */ /* 0x000fe400078e00ff */
[----:B------:R-:W-:-:S10]  /*6ab10*/  VIADD R5, R5, 0xffffffff ;  /* 0xffffffff05057836 */ /* 0x000fd40000000000 */
[----:B------:R-:W-:Y:S05]  /*6ab20*/  @!P0 BRA `(.L_x_4532) ;  /* 0xfffffffc00f08947 */ /* 0x000fea000383ffff */
[----:B------:R-:W-:Y:S05]  /*6ab30*/  BSYNC B3 ;  /* 0x0000000000037941 */ /* 0x000fea0003800000 */
.L_x_4531:
[----:B------:R-:W-:Y:S05]  /*6ab40*/  BSYNC B2 ;  /* 0x0000000000027941 */ /* 0x000fea0003800000 */
.L_x_4530:
        /* <DEDUP_REMOVED lines=8> */
[----:B------:R-:W-:Y:S01]  /*6abd0*/  IMAD.MOV.U32 R12, RZ, RZ, 0x1 ;  /* 0x00000001ff0c7424 */ /* 0x000fe200078e00ff */
        /* <DEDUP_REMOVED lines=20> */
.L_x_4538:
[----:B------:R-:W-:Y:S05]  /*6ad20*/  BSYNC B3 ;  /* 0x0000000000037941 */ /* 0x000fea0003800000 */
.L_x_4537:
[----:B------:R-:W-:-:S07]  /*6ad30*/  IMAD.IADD R7, R8, 0x1, R7 ;  /* 0x0000000108077824 */ /* 0x000fce00078e0207 */
.L_x_4536:
[----:B------:R-:W-:Y:S05]  /*6ad40*/  BSYNC B2 ;  /* 0x0000000000027941 */ /* 0x000fea0003800000 */
.L_x_4535:
[----:B------:R-:W-:Y:S01]  /*6ad50*/  LOP3.LUT P0, RZ, R7, 0x6, RZ, 0xc0, !PT ;  /* 0x0000000607ff7812 */ /* 0x000fe2000780c0ff */
[----:B------:R-:W-:Y:S01]  /*6ad60*/  IMAD.SHL.U32 R4, R9, 0x8, RZ ;  /* 0x0000000809047824 */ /* 0x000fe200078e00ff */
[----:B------:R-:W-:-:S04]  /*6ad70*/  LOP3.LUT R7, R7, 0x1, RZ, 0xc0, !PT ;  /* 0x0000000107077812 */ /* 0x000fc800078ec0ff */
[----:B------:R-:W-:-:S07]  /*6ad80*/  LOP3.LUT R4, R4, 0xfff8, R7, 0xe2, !PT ;  /* 0x0000fff804047812 */ /* 0x000fce00078ee207 */
[----:B------:R-:W-:Y:S01]  /*6ad90*/  @P0 LOP3.LUT R4, R4, 0x2, RZ, 0xfc, !PT ;  /* 0x0000000204040812 */ /* 0x000fe200078efcff */
[----:B------:R-:W-:Y:S06]  /*6ada0*/  BRA `(.L_x_4527) ;  /* 0x0000000000b47947 */ /* 0x000fec0003800000 */
.L_x_4534:
        /* <DEDUP_REMOVED lines=12> */
.L_x_4540:
[----:B------:R-:W-:Y:S05]  /*6ae70*/  BSYNC B2 ;  /* 0x0000000000027941 */ /* 0x000fea0003800000 */
.L_x_4539:
        /* <DEDUP_REMOVED lines=9> */
.L_x_4545:
        /* <DEDUP_REMOVED lines=8> */
.L_x_4544:
[----:B------:R-:W-:-:S13]  /*6af90*/  LOP3.LUT P0, RZ, R8, 0x4, RZ, 0xc0, !PT ;  /* 0x0000000408ff7812 */ /* 0x000fda000780c0ff */
.L_x_4543:
[----:B------:R-:W-:Y:S05]  /*6afa0*/  BSYNC B2 ;  /* 0x0000000000027941 */ /* 0x000fea0003800000 */
.L_x_4542:
[----:B------:R-:W-:Y:S01]  /*6afb0*/  @P0 LEA R4, R9, 0x7, 0x3 ;  /* 0x0000000709040811 */ /* 0x000fe200078e18ff */
[----:B------:R-:W-:Y:S06]  /*6afc0*/  @P0 BRA `(.L_x_4527) ;  /* 0x00000000002c0947 */ /* 0x000fec0003800000 */
.L_x_4541:
[----:B------:R-:W-:Y:S02]  /*6afd0*/  IMAD.SHL.U32 R4, R9, 0x8, RZ ;  /* 0x0000000809047824 */ /* 0x000fe400078e00ff */
[----:B------:R-:W-:-:S05]  /*6afe0*/  IMAD.SHL.U32 R7, R7, 0x2, RZ ;  /* 0x0000000207077824 */ /* 0x000fca00078e00ff */
[----:B------:R-:W-:-:S04]  /*6aff0*/  LOP3.LUT R7, R7, R4, RZ, 0xfc, !PT ;  /* 0x0000000407077212 */ /* 0x000fc800078efcff */
[----:B------:R-:W-:-:S04]  /*6b000*/  LOP3.LUT R7, R7, 0x1, R8, 0xf8, !PT ;  /* 0x0000000107077812 */ /* 0x000fc800078ef808 */
[----:B------:R-:W-:Y:S01]  /*6b010*/  PRMT R4, R7, 0x7610, R4 ;  /* 0x0000761007047816 */ /* 0x000fe20000000004 */
[----:B------:R-:W-:Y:S06]  /*6b020*/  BRA `(.L_x_4527) ;  /* 0x0000000000147947 */ /* 0x000fec0003800000 */
.L_x_4533:
[----:B------:R-:W-:Y:S01]  /*6b030*/  LEA R4, R9, 0x7, 0x3 ;  /* 0x0000000709047811 */ /* 0x000fe200078e18ff */
[----:B------:R-:W-:Y:S06]  /*6b040*/  BRA `(.L_x_4527) ;  /* 0x00000000000c7947 */ /* 0x000fec0003800000 */
.L_x_4529:
[----:B------:R-:W-:Y:S01]  /*6b050*/  IMAD.SHL.U32 R4, R9, 0x8, RZ ;  /* 0x0000000809047824 */ /* 0x000fe200078e00ff */
[----:B------:R-:W-:Y:S06]  /*6b060*/  BRA `(.L_x_4527) ;  /* 0x0000000000047947 */ /* 0x000fec0003800000 */
.L_x_4528:
[----:B------:R-:W-:-:S07]  /*6b070*/  LEA R4, R9, 0x7, 0x3 ;  /* 0x0000000709047811 */ /* 0x000fce00078e18ff */
.L_x_4527:
[----:B------:R-:W-:Y:S05]  /*6b080*/  BSYNC B0 ;  /* 0x0000000000007941 */ /* 0x000fea0003800000 */
.L_x_4526:
[----:B------:R-:W-:Y:S01]  /*6b090*/  ULDC UR4, c[0x0][0x248] ;  /* 0x0000920000047ab9 */ /* 0x000fe20000000800 */
[----:B------:R-:W-:Y:S01]  /*6b0a0*/  IADD3 R2, P0, R2, R38, RZ ;  /* 0x0000002602027210 */ /* 0x000fe20007f1e0ff */
[----:B------:R-:W-:Y:S01]  /*6b0b0*/  IMAD R5, R103, UR4, R96 ;  /* 0x0000000467057c24 */ /* 0x000fe2000f8e0260 */
[----:B------:R-:W-:Y:S01]  /*6b0c0*/  ULDC.64 UR8, c[0x0][0x230] ;  /* 0x00008c0000087ab9 */ /* 0x000fe20000000a00 */
[----:B------:R-:W-:Y:S01]  /*6b0d0*/  IMAD.SHL.U32 R7, R4, 0x10, RZ ;  /* 0x0000001004077824 */ /* 0x000fe200078e00ff */
[----:B------:R-:W-:Y:S01]  /*6b0e0*/  LOP3.LUT R0, R0, 0xf, RZ, 0xc0, !PT ;  /* 0x0000000f00007812 */ /* 0x000fe200078ec0ff */
[----:B------:R-:W-:Y:S01]  /*6b0f0*/  IMAD.X R3, RZ, RZ, R3, P0 ;  /* 0x000000ffff037224 */ /* 0x000fe200000e0603 */
[----:B------:R-:W-:Y:S02]  /*6b100*/  IADD3 R4, P1, R5, UR8, RZ ;  /* 0x0000000805047c10 */ /* 0x000fe4000ff3e0ff */
[----:B------:R-:W-:Y:S02]  /*6b110*/  LOP3.LUT R7, R7, 0xfff0, R0, 0xe2, !PT ;  /* 0x0000fff007077812 */ /* 0x000fe400078ee200 */
[----:B------:R-:W-:-:S03]  /*6b120*/  LEA.HI.X.SX32 R5, R5, UR9, 0x1, P1 ;  /* 0x0000000905057c11 */ /* 0x000fc600088f0eff */
[----:B------:R1:W-:Y:S04]  /*6b130*/  STG.E.U8 desc[UR14][R2.64], R7 ;  /* 0x0000000702007986 */ /* 0x0003e8000c10110e */
[----:B------:R1:W-:Y:S02]  /*6b140*/  STG.E.U8 desc[UR14][R4.64], R6 ;  /* 0x0000000604007986 */ /* 0x0003e4000c10110e */
.L_x_2:
[----:B------:R-:W-:Y:S05]  /*6b150*/  BSYNC B1 ;  /* 0x0000000000017941 */ /* 0x000fea0003800000 */
.L_x_1:
[----:B------:R-:W-:Y:S02]  /*6b160*/  ULDC UR4, c[0x0][0x14] ;  /* 0x0000050000047ab9 */ /* 0x000fe40000000800 */
[----:B------:R-:W-:Y:S01]  /*6b170*/  VIADD R103, R103, UR4 ;  /* 0x0000000467677c36 */ /* 0x000fe20008000000 */
[----:B------:R-:W-:-:S04]  /*6b180*/  ULDC UR4, c[0x0][0x218] ;  /* 0x0000860000047ab9 */ /* 0x000fc80000000800 */
[----:B------:R-:W-:-:S13]  /*6b190*/  ISETP.GE.AND P0, PT, R103, UR4, PT ;  /* 0x0000000467007c0c */ /* 0x000fda000bf06270 */
[----:B------:R-:W-:Y:S05]  /*6b1a0*/  @!P0 BRA `(.L_x_0) ;  /* 0xfffff95000b88947 */ /* 0x000fea000383ffff */
[----:B------:R-:W-:Y:S05]  /*6b1b0*/  EXIT ;  /* 0x000000000000794d */ /* 0x000fea0003800000 */
.L_x_4502:
[----:B------:R-:W-:Y:S01]  /*6b1c0*/  BSSY B0, `(.L_x_4546) ;  /* 0x0000008000007945 */ /* 0x000fe20003800000 */
[----:B------:R-:W-:Y:S02]  /*6b1d0*/  IMAD.MOV.U32 R7, RZ, RZ, R0 ;  /* 0x000000ffff077224 */ /* 0x000fe400078e0000 */
[----:B------:R-:W-:Y:S02]  /*6b1e0*/  IMAD.MOV.U32 R6, RZ, RZ, 0x4 ;  /* 0x00000004ff067424 */ /* 0x000fe400078e00ff */
[----:B------:R-:W-:Y:S02]  /*6b1f0*/  IMAD.MOV.U32 R9, RZ, RZ, 0x1f ;  /* 0x0000001fff097424 */ /* 0x000fe400078e00ff */
[----:B------:R-:W-:-:S07]  /*6b200*/  IMAD.MOV.U32 R8, RZ, RZ, -0x1 ;  /* 0xffffffffff087424 */ /* 0x000fce00078e00ff */
[----:B-123--:R-:W-:Y:S05]  /*6b210*/  WARPSYNC.COLLECTIVE R8, `(.L_x_4547) ;  /* 0x0000000008087348 */ /* 0x00efea0003c00000 */
[----:B------:R4:W1:Y:S02]  /*6b220*/  SHFL.BFLY P1, R0, R7, R6, R9 ;  /* 0x0c00000607007389 */ /* 0x0008640000020009 */
[----:B-1234-:R-:W-:Y:S01]  /*6b230*/  ENDCOLLECTIVE ;  /* 0x000000000000791b */ /* 0x01efe20003800000 */
.L_x_4547:
[----:B------:R-:W-:Y:S05]  /*6b240*/  BSYNC B0 ;  /* 0x0000000000007941 */ /* 0x000fea0003800000 */
.L_x_4546:
[----:B------:R-:W-:Y:S01]  /*6b250*/  F2FP.F16.F32.PACK_AB R0, RZ, R0 ;  /* 0x00000000ff00723e */ /* 0x000fe200000000ff */
[----:B------:R-:W-:Y:S02]  /*6b260*/  IMAD.MOV.U32 R6, RZ, RZ, 0x2 ;  /* 0x00000002ff067424 */ /* 0x000fe400078e00ff */
[----:B------:R-:W-:Y:S02]  /*6b270*/  IMAD.MOV.U32 R9, RZ, RZ, 0x1f ;  /* 0x0000001fff097424 */ /* 0x000fe400078e00ff */
[----:B------:R-:W-:Y:S02]  /*6b280*/  HADD2 R19, R19.H0_H0, R0.H0_H0 ;  /* 0x2000000013137230 */ /* 0x000fe40000000800 */
[----:B------:R-:W-:-:S03]  /*6b290*/  IMAD.MOV.U32 R8, RZ, RZ, -0x1 ;  /* 0xffffffffff087424 */ /* 0x000fc600078e00ff */
[----:B------:R-:W-:-:S05]  /*6b2a0*/  HADD2.F32 R2, -RZ, R19.H0_H0 ;  /* 0x20000013ff027230 */ /* 0x000fca0000004100 */
[----:B------:R-:W-:-:S07]  /*6b2b0*/  IMAD.MOV.U32 R7, RZ, RZ, R2 ;  /* 0x000000ffff077224 */ /* 0x000fce00078e0002 */
[----:B------:R-:W-:Y:S05]  /*6b2c0*/  WARPSYNC.COLLECTIVE R8, `(.L_x_4548) ;  /* 0x0000000008087348 */ /* 0x000fea0003c00000 */
[----:B------:R1:W2:Y:S02]  /*6b2d0*/  SHFL.BFLY P1, R0, R7, R6, R9 ;  /* 0x0c00000607007389 */ /* 0x0002a40000020009 */
[----:B-12---:R-:W-:Y:S01]  /*6b2e0*/  ENDCOLLECTIVE ;  /* 0x000000000000791b */ /* 0x006fe20003800000 */
.L_x_4548:
[----:B------:R-:W-:Y:S02]  /*6b2f0*/  IMAD.MOV.U32 R6, RZ, RZ, 0x1 ;  /* 0x00000001ff067424 */ /* 0x000fe400078e00ff */
[----:B------:R-:W-:-:S05]  /*6b300*/  IMAD.MOV.U32 R2, RZ, RZ, R0 ;  /* 0x000000ffff027224 */ /* 0x000fca00078e0000 */
[----:B------:R-:W-:-:S05]  /*6b310*/  F2FP.F16.F32.PACK_AB R2, RZ, R2 ;  /* 0x00000002ff02723e */ /* 0x000fca00000000ff */
[----:B------:R-:W-:-:S05]  /*6b320*/  HADD2 R19, R19.H0_H0, R2.H0_H0 ;  /* 0x2000000213137230 */ /* 0x000fca0000000800 */
[----:B------:R-:W-:-:S05]  /*6b330*/  HADD2.F32 R3, -RZ, R19.H0_H0 ;  /* 0x20000013ff037230 */ /* 0x000fca0000004100 */
[----:B------:R-:W-:-:S07]  /*6b340*/  IMAD.MOV.U32 R7, RZ, RZ, R3 ;  /* 0x000000ffff077224 */ /* 0x000fce00078e0003 */
[----:B------:R-:W-:Y:S05]  /*6b350*/  WARPSYNC.COLLECTIVE R8, `(.L_x_4549) ;  /* 0x0000000008087348 */ /* 0x000fea0003c00000 */
[----:B------:R1:W2:Y:S02]  /*6b360*/  SHFL.BFLY P1, R0, R7, R6, R9 ;  /* 0x0c00000607007389 */ /* 0x0002a40000020009 */
[----:B-12---:R-:W-:Y:S01]  /*6b370*/  ENDCOLLECTIVE ;  /* 0x000000000000791b */ /* 0x006fe20003800000 */
.L_x_4549:
[----:B------:R-:W-:Y:S01]  /*6b380*/  IMAD.MOV.U32 R3, RZ, RZ, R0 ;  /* 0x000000ffff037224 */ /* 0x000fe200078e0000 */
[----:B------:R-:W-:Y:S06]  /*6b390*/  BRA `(.L_x_4550) ;  /* 0xffffffe800b47947 */ /* 0x000fec000383ffff */
.L_x_4503:
[----:B------:R-:W-:Y:S02]  /*6b3a0*/  IMAD.MOV.U32 R11, RZ, RZ, 0x4 ;  /* 0x00000004ff0b7424 */ /* 0x000fe400078e00ff */
[----:B------:R-:W-:Y:S02]  /*6b3b0*/  IMAD.MOV.U32 R13, RZ, RZ, 0x1f ;  /* 0x0000001fff0d7424 */ /* 0x000fe400078e00ff */
[----:B------:R-:W-:-:S07]  /*6b3c0*/  IMAD.MOV.U32 R8, RZ, RZ, 0xff ;  /* 0x000000ffff087424 */ /* 0x000fce00078e00ff */
[----:B--2---:R-:W-:Y:S05]  /*6b3d0*/  WARPSYNC.COLLECTIVE R8, `(.L_x_4551) ;  /* 0x0000000008087348 */ /* 0x004fea0003c00000 */
[----:B------:R1:W3:Y:S02]  /*6b3e0*/  SHFL.DOWN P0, R9, R0, R11, R13 ;  /* 0x0800000b00097389 */ /* 0x0002e4000000000d */
[----:B-123--:R-:W-:Y:S01]  /*6b3f0*/  ENDCOLLECTIVE ;  /* 0x000000000000791b */ /* 0x00efe20003800000 */
.L_x_4551:
[----:B------:R-:W-:Y:S02]  /*6b400*/  IMAD.MOV.U32 R11, RZ, RZ, 0x2 ;  /* 0x00000002ff0b7424 */ /* 0x000fe400078e00ff */
[----:B------:R-:W-:-:S05]  /*6b410*/  IMAD.MOV.U32 R7, RZ, RZ, R9 ;  /* 0x000000ffff077224 */ /* 0x000fca00078e0009 */
[----:B------:R-:W-:-:S05]  /*6b420*/  FMNMX R7, R0, R7, !PT ;  /* 0x0000000700077209 */ /* 0x000fca0007800000 */
[----:B------:R-:W-:-:S07]  /*6b430*/  IMAD.MOV.U32 R0, RZ, RZ, R7 ;  /* 0x000000ffff007224 */ /* 0x000fce00078e0007 */
[----:B------:R-:W-:Y:S05]  /*6b440*/  WARPSYNC.COLLECTIVE R8, `(.L_x_4552) ;  /* 0x0000000008087348 */ /* 0x000fea0003c00000 */
[----:B------:R1:W2:Y:S02]  /*6b450*/  SHFL.DOWN P0, R9, R0, R11, R13 ;  /* 0x0800000b00097389 */ /* 0x0002a4000000000d */
[----:B-12---:R-:W-:Y:S01]  /*6b460*/  ENDCOLLECTIVE ;  /* 0x000000000000791b */ /* 0x006fe20003800000 */
.L_x_4552:
[----:B------:R-:W-:Y:S02]  /*6b470*/  IMAD.MOV.U32 R11, RZ, RZ, 0x1 ;  /* 0x00000001ff0b7424 */ /* 0x000fe400078e00ff */
[----:B------:R-:W-:-:S05]  /*6b480*/  IMAD.MOV.U32 R6, RZ, RZ, R9 ;  /* 0x000000ffff067224 */ /* 0x000fca00078e0009 */
[----:B------:R-:W-:-:S05]  /*6b490*/  FMNMX R6, R7, R6, !PT ;  /* 0x0000000607067209 */ /* 0x000fca0007800000 */
[----:B------:R-:W-:-:S07]  /*6b4a0*/  IMAD.MOV.U32 R0, RZ, RZ, R6 ;  /* 0x000000ffff007224 */ /* 0x000fce00078e0006 */
[----:B------:R-:W-:Y:S05]  /*6b4b0*/  WARPSYNC.COLLECTIVE R8, `(.L_x_4553) ;  /* 0x0000000008087348 */ /* 0x000fea0003c00000 */
[----:B------:R1:W2:Y:S02]  /*6b4c0*/  SHFL.DOWN P0, R9, R0, R11, R13 ;  /* 0x0800000b00097389 */ /* 0x0002a4000000000d */
[----:B-12---:R-:W-:Y:S01]  /*6b4d0*/  ENDCOLLECTIVE ;  /* 0x000000000000791b */ /* 0x006fe20003800000 */
.L_x_4553:
[----:B------:R-:W-:Y:S05]  /*6b4e0*/  BRA `(.L_x_4554) ;  /* 0xffffffe800f07947 */ /* 0x000fea000383ffff */
        .weak           $__internal_0_$__cuda_sm20_rcp_rn_f32_slowpath
        .type           $__internal_0_$__cuda_sm20_rcp_rn_f32_slowpath,@function
        .size           $__internal_0_$__cuda_sm20_rcp_rn_f32_slowpath,($__internal_1_$__cuda_sm3x_div_rn_noftz_f32_slowpath - $__internal_0_$__cuda_sm20_rcp_rn_f32_slowpath)
$__internal_0_$__cuda_sm20_rcp_rn_f32_slowpath:
[----:B------:R-:W-:-:S05]  /*6b4f0*/  IMAD.SHL.U32 R0, R11, 0x2, RZ ;  /* 0x000000020b007824 */ /* 0x000fca00078e00ff */
[----:B------:R-:W-:Y:S01]  /*6b500*/  SHF.R.U32.HI R13, RZ, 0x18, R0 ;  /* 0x00000018ff0d7819 */ /* 0x000fe20000011600 */
[----:B------:R-:W-:-:S03]  /*6b510*/  IMAD.MOV.U32 R0, RZ, RZ, R11 ;  /* 0x000000ffff007224 */ /* 0x000fc600078e000b */
[----:B------:R-:W-:-:S13]  /*6b520*/  ISETP.NE.U32.AND P0, PT, R13, RZ, PT ;  /* 0x000000ff0d00720c */ /* 0x000fda0003f05070 */
[----:B------:R-:W-:Y:S05]  /*6b530*/  @P0 BRA `(.L_x_4555) ;  /* 0x00000000002c0947 */ /* 0x000fea0003800000 */
[----:B------:R-:W-:-:S05]  /*6b540*/  IMAD.SHL.U32 R7, R0, 0x2, RZ ;  /* 0x0000000200077824 */ /* 0x000fca00078e00ff */
[----:B------:R-:W-:-:S13]  /*6b550*/  ISETP.NE.AND P0, PT, R7, RZ, PT ;  /* 0x000000ff0700720c */ /* 0x000fda0003f05270 */
[----:B------:R1:W2:Y:S01]  /*6b560*/  @!P0 MUFU.RCP R7, R0 ;  /* 0x0000000000078308 */ /* 0x0002a20000001000 */
[----:B------:R-:W-:Y:S05]  /*6b570*/  @!P0 BRA `(.L_x_4556) ;  /* 0x0000000000a48947 */ /* 0x000fea0003800000 */
[----:B------:R-:W-:-:S04]  /*6b580*/  FFMA R8, R0, 1.84467440737095516160e+19, RZ ;  /* 0x5f80000000087823 */ /* 0x000fc800000000ff */
[----:B--2---:R-:W1:Y:S02]  /*6b590*/  MUFU.RCP R7, R8 ;  /* 0x0000000800077308 */ /* 0x004e640000001000 */
[----:B-1----:R-:W-:-:S04]  /*6b5a0*/  FFMA R0, R8, R7, -1 ;  /* 0xbf80000008007423 */ /* 0x002fc80000000007 */
[----:B------:R-:W-:-:S04]  /*6b5b0*/  FADD.FTZ R0, -R0, -RZ ;  /* 0x800000ff00007221 */ /* 0x000fc80000010100 */
[----:B------:R-:W-:-:S04]  /*6b5c0*/  FFMA R0, R7, R0, R7 ;  /* 0x0000000007007223 */ /* 0x000fc80000000007 */
[----:B------:R-:W-:Y:S01]  /*6b5d0*/  FFMA R7, R0, 1.84467440737095516160e+19, RZ ;  /* 0x5f80000000077823 */ /* 0x000fe200000000ff */
[----:B------:R-:W-:Y:S06]  /*6b5e0*/  BRA `(.L_x_4556) ;  /* 0x0000000000887947 */ /* 0x000fec0003800000 */
.L_x_4555:
[----:B------:R-:W-:-:S05]  /*6b5f0*/  VIADD R20, R13, 0xffffff03 ;  /* 0xffffff030d147836 */ /* 0x000fca0000000000 */
[----:B------:R-:W-:-:S13]  /*6b600*/  ISETP.GT.U32.AND P0, PT, R20, 0x1, PT ;  /* 0x000000011400780c */ /* 0x000fda0003f04070 */
[----:B------:R-:W-:Y:S05]  /*6b610*/  @P0 BRA `(.L_x_4557) ;  /* 0x0000000000780947 */ /* 0x000fea0003800000 */
[----:B------:R-:W-:Y:S01]  /*6b620*/  LOP3.LUT R7, R0, 0x7fffff, RZ, 0xc0, !PT ;  /* 0x007fffff00077812 */ /* 0x000fe200078ec0ff */
[----:B------:R-:W-:-:S03]  /*6b630*/  IMAD.MOV.U32 R11, RZ, RZ, 0x3 ;  /* 0x00000003ff0b7424 */ /* 0x000fc600078e00ff */
[----:B------:R-:W-:Y:S02]  /*6b640*/  LOP3.LUT R7, R7, 0x3f800000, RZ, 0xfc, !PT ;  /* 0x3f80000007077812 */ /* 0x000fe400078efcff */
[----:B------:R-:W-:Y:S02]  /*6b650*/  SHF.L.U32 R11, R11, R20, RZ ;  /* 0x000000140b0b7219 */ /* 0x000fe400000006ff */
[----:B------:R-:W1:Y:S02]  /*6b660*/  MUFU.RCP R8, R7 ;  /* 0x0000000700087308 */ /* 0x000e640000001000 */
[----:B-1----:R-:W-:-:S04]  /*6b670*/  FFMA R9, R7, R8, -1 ;  /* 0xbf80000007097423 */ /* 0x002fc80000000008 */
[----:B------:R-:W-:-:S04]  /*6b680*/  FADD.FTZ R9, -R9, -RZ ;  /* 0x800000ff09097221 */ /* 0x000fc80000010100 */
[CCC-:B------:R-:W-:Y:S01]  /*6b690*/  FFMA.RM R10, R8.reuse, R9.reuse, R8.reuse ;  /* 0x00000009080a7223 */ /* 0x1c0fe20000004008 */
[----:B------:R-:W-:-:S04]  /*6b6a0*/  FFMA.RP R9, R8, R9, R8 ;  /* 0x0000000908097223 */ /* 0x000fc80000008008 */
[C---:B------:R-:W-:Y:S02]  /*6b6b0*/  LOP3.LUT R8, R10.reuse, 0x7fffff, RZ, 0xc0, !PT ;  /* 0x007fffff0a087812 */ /* 0x040fe400078ec0ff */
[----:B------:R-:W-:Y:S02]  /*6b6c0*/  FSETP.NEU.FTZ.AND P0, PT, R10, R9, PT ;  /* 0x000000090a00720b */ /* 0x000fe40003f1d000 */
[----:B------:R-:W-:Y:S02]  /*6b6d0*/  LOP3.LUT R8, R8, 0x800000, RZ, 0xfc, !PT ;  /* 0x0080000008087812 */ /* 0x000fe400078efcff */
[----:B------:R-:W-:Y:S02]  /*6b6e0*/  SEL R9, RZ, 0xffffffff, !P0 ;  /* 0xffffffffff097807 */ /* 0x000fe40004000000 */
[----:B------:R-:W-:-:S03]  /*6b6f0*/  LOP3.LUT R11, R11, R8, RZ, 0xc0, !PT ;  /* 0x000000080b0b7212 */ /* 0x000fc600078ec0ff */
[----:B------:R-:W-:Y:S01]  /*6b700*/  IMAD.MOV R9, RZ, RZ, -R9 ;  /* 0x000000ffff097224 */ /* 0x000fe200078e0a09 */
[----:B------:R-:W-:-:S04]  /*6b710*/  SHF.R.U32.HI R11, RZ, R20, R11 ;  /* 0x00000014ff0b7219 */ /* 0x000fc8000001160b */
[----:B------:R-:W-:Y:S02]  /*6b720*/  LOP3.LUT P1, RZ, R9, R20, R8, 0xf8, !PT ;  /* 0x0000001409ff7212 */ /* 0x000fe4000782f808 */
[C---:B------:R-:W-:Y:S02]  /*6b730*/  LOP3.LUT P0, RZ, R11.reuse, 0x1, RZ, 0xc0, !PT ;  /* 0x000000010bff7812 */ /* 0x040fe4000780c0ff */
[----:B------:R-:W-:-:S04]  /*6b740*/  LOP3.LUT P2, RZ, R11, 0x2, RZ, 0xc0, !PT ;  /* 0x000000020bff7812 */ /* 0x000fc8000784c0ff */
[----:B------:R-:W-:Y:S02]  /*6b750*/  PLOP3.LUT P0, PT, P0, P1, P2, 0xe0, 0x0 ;  /* 0x000000000000781c */ /* 0x000fe40000703c20 */
[----:B------:R-:W-:Y:S02]  /*6b760*/  LOP3.LUT P1, RZ, R0, 0x7fffff, RZ, 0xc0, !PT ;  /* 0x007fffff00ff7812 */ /* 0x000fe4000782c0ff */
[----:B------:R-:W-:-:S05]  /*6b770*/  SEL R7, RZ, 0x1, !P0 ;  /* 0x00000001ff077807 */ /* 0x000fca0004000000 */
[----:B------:R-:W-:-:S05]  /*6b780*/  IMAD.MOV R7, RZ, RZ, -R7 ;  /* 0x000000ffff077224 */ /* 0x000fca00078e0a07 */
[----:B------:R-:W-:Y:S01]  /*6b790*/  ISETP.GE.AND P0, PT, R7, RZ, PT ;  /* 0x000000ff0700720c */ /* 0x000fe20003f06270 */
[----:B------:R-:W-:-:S05]  /*6b7a0*/  VIADD R7, R13, 0xffffff04 ;  /* 0xffffff040d077836 */ /* 0x000fca0000000000 */
[----:B------:R-:W-:-:S07]  /*6b7b0*/  SHF.R.U32.HI R7, RZ, R7, R8 ;  /* 0x00000007ff077219 */ /* 0x000fce0000011608 */
[----:B------:R-:W-:-:S04]  /*6b7c0*/  @!P0 VIADD R7, R7, 0x1 ;  /* 0x0000000107078836 */ /* 0x000fc80000000000 */
[----:B------:R-:W-:-:S05]  /*6b7d0*/  @!P1 IMAD.SHL.U32 R7, R7, 0x2, RZ ;  /* 0x0000000207079824 */ /* 0x000fca00078e00ff */
[----:B------:R-:W-:Y:S01]  /*6b7e0*/  LOP3.LUT R7, R7, 0x80000000, R0, 0xf8, !PT ;  /* 0x8000000007077812 */ /* 0x000fe200078ef800 */
[----:B------:R-:W-:Y:S06]  /*6b7f0*/  BRA `(.L_x_4556) ;  /* 0x0000000000047947 */ /* 0x000fec0003800000 */
.L_x_4557:
[----:B------:R3:W4:Y:S02]  /*6b800*/  MUFU.RCP R7, R0 ;  /* 0x0000000000077308 */ /* 0x0007240000001000 */
.L_x_4556:
[----:B------:R-:W-:Y:S02]  /*6b810*/  IMAD.MOV.U32 R8, RZ, RZ, R12 ;  /* 0x000000ffff087224 */ /* 0x000fe400078e000c */
[----:B------:R-:W-:-:S04]  /*6b820*/  IMAD.MOV.U32 R9, RZ, RZ, 0x0 ;  /* 0x00000000ff097424 */ /* 0x000fc800078e00ff */
[----:B-1234-:R-:W-:Y:S05]  /*6b830*/  RET.REL.NODEC R8 `(_ZN7cutlass6KernelINS_4gemm6kernel15GemvBlockScaledINS_12float_e2m1_tENS_6layout8RowMajorES4_S4_NS_6half_tENS_8epilogue11threadblock29GemvEpilogueWithScalingFactorILi16ENS1_9GemmShapeILi16ELi8ELi1EEEffS4_S4_NS_12float_e4m3_tENS5_11ColumnMajorESE_EELi32ELi0ELi0ESD_SD_Li16EEEEEvNT_6ParamsE) ;  /* 0xfffff94408f07950 */ /* 0x01efea0003c3ffff */
        .weak           $__internal_1_$__cuda_sm3x_div_rn_noftz_f32_slowpath
        .type           $__internal_1_$__cuda_sm3x_div_rn_noftz_f32_slowpath,@function
        .size           $__internal_1_$__cuda_sm3x_div_rn_noftz_f32_slowpath,(.L_x_4567 - $__internal_1_$__cuda_sm3x_div_rn_noftz_f32_slowpath)
$__internal_1_$__cuda_sm3x_div_rn_noftz_f32_slowpath:
[----:B------:R-:W1:Y:S08]  /*6b840*/  LDC R0, c[0x0][0x240] ;  /* 0x00009000ff007b82 */ /* 0x000e700000000800 */
[----:B------:R-:W2:Y:S01]  /*6b850*/  LDC R3, c[0x0][0x240] ;  /* 0x00009000ff037b82 */ /* 0x000ea20000000800 */
[----:B-1----:R-:W-:-:S04]  /*6b860*/  SHF.R.U32.HI R2, RZ, 0x17, R0 ;  /* 0x00000017ff027819 */ /* 0x002fc80000011600 */
[----:B------:R-:W-:-:S05]  /*6b870*/  LOP3.LUT R2, R2, 0xff, RZ, 0xc0, !PT ;  /* 0x000000ff02027812 */ /* 0x000fca00078ec0ff */
[----:B------:R-:W-:-:S05]  /*6b880*/  VIADD R5, R2, 0xffffffff ;  /* 0xffffffff02057836 */ /* 0x000fca0000000000 */
[----:B------:R-:W-:-:S13]  /*6b890*/  ISETP.GT.U32.OR P0, PT, R5, 0xfd, !PT ;  /* 0x000000fd0500780c */ /* 0x000fda0007f04470 */
[----:B------:R-:W-:Y:S01]  /*6b8a0*/  @!P0 IMAD.MOV.U32 R4, RZ, RZ, RZ ;  /* 0x000000ffff048224 */ /* 0x000fe200078e00ff */
[----:B--2---:R-:W-:Y:S06]  /*6b8b0*/  @!P0 BRA `(.L_x_4558) ;  /* 0x0000000000548947 */ /* 0x004fec0003800000 */
[----:B------:R-:W-:-:S13]  /*6b8c0*/  FSETP.GTU.FTZ.AND P0, PT, |R0|, +INF , PT ;  /* 0x7f8000000000780b */ /* 0x000fda0003f1c200 */
[----:B------:R-:W-:Y:S05]  /*6b8d0*/  @P0 BRA `(.L_x_4559) ;  /* 0x0000000400400947 */ /* 0x000fea0003800000 */
[----:B------:R-:W-:-:S05]  /*6b8e0*/  IMAD.MOV.U32 R4, RZ, RZ, 0x40c00000 ;  /* 0x40c00000ff047424 */ /* 0x000fca00078e00ff */
[----:B------:R-:W-:-:S13]  /*6b8f0*/  LOP3.LUT P0, RZ, R4, 0x7fffffff, R3, 0xc8, !PT ;  /* 0x7fffffff04ff7812 */ /* 0x000fda000780c803 */
[----:B------:R-:W-:Y:S05]  /*6b900*/  @!P0 BRA `(.L_x_4560) ;  /* 0x00000004002c8947 */ /* 0x000fea0003800000 */
[----:B------:R-:W-:Y:S01]  /*6b910*/  FADD.FTZ R6, |R0|, -RZ ;  /* 0x800000ff00067221 */ /* 0x000fe20000010200 */
[----:B------:R-:W-:-:S04]  /*6b920*/  FADD.FTZ R7, -RZ, 6 ;  /* 0x40c00000ff077421 */ /* 0x000fc80000010100 */
[C---:B------:R-:W-:Y:S02]  /*6b930*/  FSETP.NEU.FTZ.AND P2, PT, R6.reuse, +INF , PT ;  /* 0x7f8000000600780b */ /* 0x040fe40003f5d000 */
[----:B------:R-:W-:Y:S02]  /*6b940*/  FSETP.NEU.FTZ.AND P0, PT, R7, +INF , PT ;  /* 0x7f8000000700780b */ /* 0x000fe40003f1d000 */
[----:B------:R-:W-:-:S11]  /*6b950*/  FSETP.NEU.FTZ.AND P1, PT, R6, +INF , PT ;  /* 0x7f8000000600780b */ /* 0x000fd60003f3d000 */
[----:B------:R-:W-:Y:S05]  /*6b960*/  @!P0 BRA !P2, `(.L_x_4560) ;  /* 0x0000000400148947 */ /* 0x000fea0005000000 */
[----:B------:R-:W-:-:S04]  /*6b970*/  LOP3.LUT P2, RZ, R3, 0x7fffffff, RZ, 0xc0, !PT ;  /* 0x7fffffff03ff7812 */ /* 0x000fc8000784c0ff */
[----:B------:R-:W-:-:S13]  /*6b980*/  PLOP3.LUT P0, PT, P0, P2, PT, 0x2a, 0x0 ;  /* 0x000000000000781c */ /* 0x000fda0000704572 */
[----:B------:R-:W-:Y:S05]  /*6b990*/  @P0 BRA `(.L_x_4561) ;  /* 0x0000000400000947 */ /* 0x000fea0003800000 */
[----:B------:R-:W-:-:S04]  /*6b9a0*/  LOP3.LUT P0, RZ, R4, 0x7fffffff, RZ, 0xc0, !PT ;  /* 0x7fffffff04ff7812 */ /* 0x000fc8000780c0ff */
[----:B------:R-:W-:-:S13]  /*6b9b0*/  PLOP3.LUT P0, PT, P1, P0, PT, 0x2a, 0x0 ;  /* 0x000000000000781c */ /* 0x000fda0000f00572 */
[----:B------:R-:W-:Y:S05]  /*6b9c0*/  @P0 BRA `(.L_x_4562) ;  /* 0x0000000000e80947 */ /* 0x000fea0003800000 */
[----:B------:R-:W-:-:S13]  /*6b9d0*/  ISETP.GE.AND P0, PT, R5, RZ, PT ;  /* 0x000000ff0500720c */ /* 0x000fda0003f06270 */
[----:B------:R-:W-:Y:S02]  /*6b9e0*/  @P0 IMAD.MOV.U32 R4, RZ, RZ, RZ ;  /* 0x000000ffff040224 */ /* 0x000fe400078e00ff */
[----:B------:R-:W-:Y:S01]  /*6b9f0*/  @!P0 FFMA R3, R0, 1.84467440737095516160e+19, RZ ;  /* 0x5f80000000038823 */ /* 0x000fe200000000ff */
[----:B------:R-:W-:-:S07]  /*6ba00*/  @!P0 IMAD.MOV.U32 R4, RZ, RZ, -0x40 ;  /* 0xffffffc0ff048424 */ /* 0x000fce00078e00ff */
.L_x_4558:
[----:B------:R-:W-:Y:S01]  /*6ba10*/  UMOV UR4, 0x40c00000 ;  /* 0x40c0000000047882 */ /* 0x000fe20000000000 */
[----:B------:R-:W-:Y:S01]  /*6ba20*/  VIADD R2, R2, 0xffffff81 ;  /* 0xffffff8102027836 */ /* 0x000fe20000000000 */
[----:B------:R-:W-:-:S03]  /*6ba30*/  UIADD3 UR4, UR4, -0x1000000, URZ ;  /* 0xff00000004047890 */ /* 0x000fc6000fffe03f */
[----:B------:R-:W-:Y:S01]  /*6ba40*/  IMAD R0, R2, -0x800000, R3 ;  /* 0xff80000002007824 */ /* 0x000fe200078e0203 */
[----:B------:R-:W-:Y:S02]  /*6ba50*/  IADD3 R4, R4, -0x2, R2 ;  /* 0xfffffffe04047810 */ /* 0x000fe40007ffe002 */
[----:B------:R-:W-:-:S03]  /*6ba60*/  FADD.FTZ R7, -RZ, -UR4 ;  /* 0x80000004ff077e21 */ /* 0x000fc60008010100 */
[----:B------:R-:W1:Y:S02]  /*6ba70*/  MUFU.RCP R5, UR4 ;  /* 0x0000000400057d08 */ /* 0x000e640008001000 */
[----:B-1----:R-:W-:-:S04]  /*6ba80*/  FFMA R6, R5, R7, 1 ;  /* 0x3f80000005067423 */ /* 0x002fc80000000007 */
[----:B------:R-:W-:-:S04]  /*6ba90*/  FFMA R5, R5, R6, R5 ;  /* 0x0000000605057223 */ /* 0x000fc80000000005 */
[----:B------:R-:W-:-:S04]  /*6baa0*/  FFMA R6, R0, R5, RZ ;  /* 0x0000000500067223 */ /* 0x000fc800000000ff */
[----:B------:R-:W-:-:S04]  /*6bab0*/  FFMA R3, R7, R6, R0 ;  /* 0x0000000607037223 */ /* 0x000fc80000000000 */
[----:B------:R-:W-:-:S04]  /*6bac0*/  FFMA R6, R5, R3, R6 ;  /* 0x0000000305067223 */ /* 0x000fc80000000006 */
[----:B------:R-:W-:-:S04]  /*6bad0*/  FFMA R7, R7, R6, R0 ;  /* 0x0000000607077223 */ /* 0x000fc80000000000 */
[----:B------:R-:W-:-:S05]  /*6bae0*/  FFMA R3, R5, R7, R6 ;  /* 0x0000000705037223 */ /* 0x000fca0000000006 */
[----:B------:R-:W-:-:S04]  /*6baf0*/  SHF.R.U32.HI R0, RZ, 0x17, R3 ;  /* 0x00000017ff007819 */ /* 0x000fc80000011603 */
[----:B------:R-:W-:-:S05]  /*6bb00*/  LOP3.LUT R0, R0, 0xff, RZ, 0xc0, !PT ;  /* 0x000000ff00007812 */ /* 0x000fca00078ec0ff */
[----:B------:R-:W-:-:S04]  /*6bb10*/  IMAD.IADD R9, R0, 0x1, R4 ;  /* 0x0000000100097824 */ /* 0x000fc800078e0204 */
[----:B------:R-:W-:-:S05]  /*6bb20*/  VIADD R0, R9, 0xffffffff ;  /* 0xffffffff09007836 */ /* 0x000fca0000000000 */
[----:B------:R-:W-:-:S13]  /*6bb30*/  ISETP.GE.U32.AND P0, PT, R0, 0xfe, PT ;  /* 0x000000fe0000780c */ /* 0x000fda0003f06070 */
[----:B------:R-:W-:Y:S05]  /*6bb40*/  @!P0 BRA `(.L_x_4563) ;  /* 0x0000000000808947 */ /* 0x000fea0003800000 */
[----:B------:R-:W-:-:S13]  /*6bb50*/  ISETP.GT.AND P0, PT, R9, 0xfe, PT ;  /* 0x000000fe0900780c */ /* 0x000fda0003f04270 */
[----:B------:R-:W-:Y:S05]  /*6bb60*/  @P0 BRA `(.L_x_4564) ;  /* 0x00000000006c0947 */ /* 0x000fea0003800000 */
[----:B------:R-:W-:-:S13]  /*6bb70*/  ISETP.GE.AND P0, PT, R9, 0x1, PT ;  /* 0x000000010900780c */ /* 0x000fda0003f06270 */
[----:B------:R-:W-:Y:S05]  /*6bb80*/  @P0 BRA `(.L_x_4565) ;  /* 0x0000000000980947 */ /* 0x000fea0003800000 */
[----:B------:R-:W-:Y:S02]  /*6bb90*/  ISETP.GE.AND P0, PT, R9, -0x18, PT ;  /* 0xffffffe80900780c */ /* 0x000fe40003f06270 */
[----:B------:R-:W-:-:S11]  /*6bba0*/  LOP3.LUT R3, R3, 0x80000000, RZ, 0xc0, !PT ;  /* 0x8000000003037812 */ /* 0x000fd600078ec0ff */
[----:B------:R-:W-:Y:S05]  /*6bbb0*/  @!P0 BRA `(.L_x_4565) ;  /* 0x00000000008c8947 */ /* 0x000fea0003800000 */
[-CC-:B------:R-:W-:Y:S01]  /*6bbc0*/  FFMA.RZ R0, R5, R7.reuse, R6.reuse ;  /* 0x0000000705007223 */ /* 0x180fe2000000c006 */
[----:B------:R-:W-:Y:S01]  /*6bbd0*/  IMAD.MOV R4, RZ, RZ, -R9 ;  /* 0x000000ffff047224 */ /* 0x000fe200078e0a09 */
[C---:B------:R-:W-:Y:S02]  /*6bbe0*/  ISETP.NE.AND P2, PT, R9.reuse, RZ, PT ;  /* 0x000000ff0900720c */ /* 0x040fe40003f45270 */
[----:B------:R-:W-:Y:S02]  /*6bbf0*/  ISETP.NE.AND P1, PT, R9, RZ, PT ;  /* 0x000000ff0900720c */ /* 0x000fe40003f25270 */
[----:B------:R-:W-:Y:S01]  /*6bc00*/  LOP3.LUT R2, R0, 0x7fffff, RZ, 0xc0, !PT ;  /* 0x007fffff00027812 */ /* 0x000fe200078ec0ff */
[CCC-:B------:R-:W-:Y:S01]  /*6bc10*/  FFMA.RP R0, R5.reuse, R7.reuse, R6.reuse ;  /* 0x0000000705007223 */ /* 0x1c0fe20000008006 */
[----:B------:R-:W-:Y:S01]  /*6bc20*/  FFMA.RM R5, R5, R7, R6 ;  /* 0x0000000705057223 */ /* 0x000fe20000004006 */
[----:B------:R-:W-:Y:S01]  /*6bc30*/  VIADD R7, R9, 0x20 ;  /* 0x0000002009077836 */ /* 0x000fe20000000000 */
[----:B------:R-:W-:-:S03]  /*6bc40*/  LOP3.LUT R2, R2, 0x800000, RZ, 0xfc, !PT ;  /* 0x0080000002027812 */ /* 0x000fc600078efcff */
[----:B------:R-:W-:Y:S02]  /*6bc50*/  FSETP.NEU.FTZ.AND P0, PT, R0, R5, PT ;  /* 0x000000050000720b */ /* 0x000fe40003f1d000 */
[----:B------:R-:W-:Y:S02]  /*6bc60*/  SHF.L.U32 R7, R2, R7, RZ ;  /* 0x0000000702077219 */ /* 0x000fe400000006ff */
[----:B------:R-:W-:Y:S02]  /*6bc70*/  SEL R5, R4, RZ, P2 ;  /* 0x000000ff04057207 */ /* 0x000fe40001000000 */
[----:B------:R-:W-:Y:S02]  /*6bc80*/  ISETP.NE.AND P1, PT, R7, RZ, P1 ;  /* 0x000000ff0700720c */ /* 0x000fe40000f25270 */
[----:B------:R-:W-:Y:S02]  /*6bc90*/  SHF.R.U32.HI R5, RZ, R5, R2 ;  /* 0x00000005ff057219 */ /* 0x000fe40000011602 */
[----:B------:R-:W-:-:S02]  /*6bca0*/  PLOP3.LUT P0, PT, P0, P1, PT, 0xa8, 0x0 ;  /* 0x000000000000781c */ /* 0x000fc40000703570 */
[----:B------:R-:W-:Y:S02]  /*6bcb0*/  SHF.R.U32.HI R7, RZ, 0x1, R5 ;  /* 0x00000001ff077819 */ /* 0x000fe40000011605 */
[----:B------:R-:W-:-:S04]  /*6bcc0*/  SEL R0, RZ, 0x1, !P0 ;  /* 0x00000001ff007807 */ /* 0x000fc80004000000 */
[----:B------:R-:W-:-:S04]  /*6bcd0*/  LOP3.LUT R0, R0, 0x1, R7, 0xf8, !PT ;  /* 0x0000000100007812 */ /* 0x000fc800078ef807 */
[----:B------:R-:W-:-:S05]  /*6bce0*/  LOP3.LUT R0, R0, R5, RZ, 0xc0, !PT ;  /* 0x0000000500007212 */ /* 0x000fca00078ec0ff */
[----:B------:R-:W-:-:S05]  /*6bcf0*/  IMAD.IADD R0, R7, 0x1, R0 ;  /* 0x0000000107007824 */ /* 0x000fca00078e0200 */
[----:B------:R-:W-:Y:S01]  /*6bd00*/  LOP3.LUT R3, R0, R3, RZ, 0xfc, !PT ;  /* 0x0000000300037212 */ /* 0x000fe200078efcff */
[----:B------:R-:W-:Y:S06]  /*6bd10*/  BRA `(.L_x_4565) ;  /* 0x0000000000347947 */ /* 0x000fec0003800000 */
.L_x_4564:
[----:B------:R-:W-:-:S04]  /*6bd20*/  LOP3.LUT R3, R3, 0x80000000, RZ, 0xc0, !PT ;  /* 0x8000000003037812 */ /* 0x000fc800078ec0ff */
[----:B------:R-:W-:Y:S01]  /*6bd30*/  LOP3.LUT R3, R3, 0x7f800000, RZ, 0xfc, !PT ;  /* 0x7f80000003037812 */ /* 0x000fe200078efcff */
[----:B------:R-:W-:Y:S06]  /*6bd40*/  BRA `(.L_x_4565) ;  /* 0x0000000000287947 */ /* 0x000fec0003800000 */
.L_x_4563:
[----:B------:R-:W-:Y:S01]  /*6bd50*/  IMAD R3, R4, 0x800000, R3 ;  /* 0x0080000004037824 */ /* 0x000fe200078e0203 */
[----:B------:R-:W-:Y:S06]  /*6bd60*/  BRA `(.L_x_4565) ;  /* 0x0000000000207947 */ /* 0x000fec0003800000 */
.L_x_4562:
[----:B------:R-:W-:-:S04]  /*6bd70*/  LOP3.LUT R3, R4, 0x80000000, R3, 0x48, !PT ;  /* 0x8000000004037812 */ /* 0x000fc800078e4803 */
[----:B------:R-:W-:Y:S01]  /*6bd80*/  LOP3.LUT R3, R3, 0x7f800000, RZ, 0xfc, !PT ;  /* 0x7f80000003037812 */ /* 0x000fe200078efcff */
[----:B------:R-:W-:Y:S06]  /*6bd90*/  BRA `(.L_x_4565) ;  /* 0x0000000000147947 */ /* 0x000fec0003800000 */
.L_x_4561:
[----:B------:R-:W-:Y:S01]  /*6bda0*/  LOP3.LUT R3, R4, 0x80000000, R3, 0x48, !PT ;  /* 0x8000000004037812 */ /* 0x000fe200078e4803 */
[----:B------:R-:W-:Y:S06]  /*6bdb0*/  BRA `(.L_x_4565) ;  /* 0x00000000000c7947 */ /* 0x000fec0003800000 */
.L_x_4560:
[----:B------:R-:W1:Y:S01]  /*6bdc0*/  MUFU.RSQ R3, -QNAN ;  /* 0xffc0000000037908 */ /* 0x000e620000001400 */
[----:B------:R-:W-:Y:S05]  /*6bdd0*/  BRA `(.L_x_4565) ;  /* 0x0000000000047947 */ /* 0x000fea0003800000 */
.L_x_4559:
[----:B------:R-:W-:-:S07]  /*6bde0*/  FADD.FTZ R3, R0, 6 ;  /* 0x40c0000000037421 */ /* 0x000fce0000010000 */
.L_x_4565:
[----:B-1----:R-:W-:Y:S02]  /*6bdf0*/  IMAD.MOV.U32 R94, RZ, RZ, R3 ;  /* 0x000000ffff5e7224 */ /* 0x002fe400078e0003 */
[----:B------:R-:W-:Y:S02]  /*6be00*/  IMAD.MOV.U32 R2, RZ, RZ, R8 ;  /* 0x000000ffff027224 */ /* 0x000fe400078e0008 */
[----:B------:R-:W-:-:S04]  /*6be10*/  IMAD.MOV.U32 R3, RZ, RZ, 0x0 ;  /* 0x00000000ff037424 */ /* 0x000fc800078e00ff */
[----:B------:R-:W-:Y:S05]  /*6be20*/  RET.REL.NODEC R2 `(_ZN7cutlass6KernelINS_4gemm6kernel15GemvBlockScaledINS_12float_e2m1_tENS_6layout8RowMajorES4_S4_NS_6half_tENS_8epilogue11threadblock29GemvEpilogueWithScalingFactorILi16ENS1_9GemmShapeILi16ELi8ELi1EEEffS4_S4_NS_12float_e4m3_tENS5_11ColumnMajorESE_EELi32ELi0ELi0ESD_SD_Li16EEEEEvNT_6ParamsE) ;  /* 0xfffff94002747950 */ /* 0x000fea0003c3ffff */
.L_x_4566:
[----:B------:R-:W-:-:S00]  /*6be30*/  BRA `(.L_x_4566) ;  /* 0xfffffffc00fc7947 */ /* 0x000fc0000383ffff */
[----:B------:R-:W-:-:S00]  /*6be40*/  NOP ;  /* 0x0000000000007918 */ /* 0x000fc00000000000 */
        /* <DEDUP_REMOVED lines=11> */
.L_x_4567:


//--------------------- .nv.shared._ZN7cutlass6KernelINS_4gemm6kernel15GemvBlockScaledINS_12float_e2m1_tENS_6layout8RowMajorES4_S4_NS_6half_tENS_8epilogue11threadblock29GemvEpilogueWithScalingFactorILi16ENS1_9GemmShapeILi16ELi8ELi1EEEffS4_S4_NS_12float_e4m3_tENS5_11ColumnMajorESE_EELi32ELi0ELi0ESD_SD_Li16EEEEEvNT_6ParamsE --------------------------
	.section	.nv.shared._ZN7cutlass6KernelINS_4gemm6kernel15GemvBlockScaledINS_12float_e2m1_tENS_6layout8RowMajorES4_S4_NS_6half_tENS_8epilogue11threadblock29GemvEpilogueWithScalingFactorILi16ENS1_9GemmShapeILi16ELi8ELi1EEEffS4_S4_NS_12float_e4m3_tENS5_11ColumnMajorESE_EELi32ELi0ELi0ESD_SD_Li16EEEEEvNT_6ParamsE,"aw",@nobits
	.sectionflags	@""
	.align	16
	.zero		1024


//--------------------- .nv.shared.reserved.0     --------------------------
	.section	.nv.shared.reserved.0,"aw",@nobits
	.weak		__nv_reservedSMEM_offset_0_alias
	.size		__nv_reservedSMEM_offset_0_alias, 0, 0
	.other		__nv_reservedSMEM_offset_0_alias,@"STO_CUDA_RESERVED_SHARED STV_DEFAULT"
__nv_reservedSMEM_offset_0_alias:
	.zero		0


//--------------------- .nv.global                --------------------------
	.section	.nv.global,"aw",@nobits
.nv.global:
	.type		_ZN34_INTERNAL_f1c72f1f_4_k_cu_8cb3f97d4cute1_E,@object
	.size		_ZN34_INTERNAL_f1c72f1f_4_k_cu_8cb3f97d4cute1_E,(_ZN34_INTERNAL_f1c72f1f_4_k_cu_8cb3f97d4cuda3std3__45__cpo6cbeginE - _ZN34_INTERNAL_f1c72f1f_4_k_cu_8cb3f97d4cute1_E)
_ZN34_INTERNAL_f1c72f1f_4_k_cu_8cb3f97d4cute1_E:
	.zero		1
	.type		_ZN34_INTERNAL_f1c72f1f_4_k_cu_8cb3f97d4cuda3std3__45__cpo6cbeginE,@object
	.size		_ZN34_INTERNAL_f1c72f1f_4_k_cu_8cb3f97d4cuda3std3__45__cpo6cbeginE,(_ZN34_INTERNAL_f1c72f1f_4_k_cu_8cb3f97d4cuda3std3__48in_placeE - _ZN34_INTERNAL_f1c72f1f_4_k_cu_8cb3f97d4cuda3std3__45__cpo6cbeginE)
_ZN34_INTERNAL_f1c72f1f_4_k_cu_8cb3f97d4cuda3std3__45__cpo6cbeginE:
	.zero		1
	.type		_ZN34_INTERNAL_f1c72f1f_4_k_cu_8cb3f97d4cuda3std3__48in_placeE,@object
	.size		_ZN34_INTERNAL_f1c72f1f_4_k_cu_8cb3f97d4cuda3std3__48in_placeE,(_ZN34_INTERNAL_f1c72f1f_4_k_cu_8cb3f97d4cuda3std6ranges3__45__cpo9iter_moveE - _ZN34_INTERNAL_f1c72f1f_4_k_cu_8cb3f97d4cuda3std3__48in_placeE)
_ZN34_INTERNAL_f1c72f1f_4_k_cu_8cb3f97d4cuda3std3__48in_placeE:
	.zero		1
	.type		_ZN34_INTERNAL_f1c72f1f_4_k_cu_8cb3f97d4cuda3std6ranges3__45__cpo9iter_moveE,@object
	.size		_ZN34_INTERNAL_f1c72f1f_4_k_cu_8cb3f97d4cuda3std6ranges3__45__cpo9iter_moveE,(_ZN34_INTERNAL_f1c72f1f_4_k_cu_8cb3f97d4cuda3std3__45__cpo5beginE - _ZN34_INTERNAL_f1c72f1f_4_k_cu_8cb3f97d4cuda3std6ranges3__45__cpo9iter_moveE)
_ZN34_INTERNAL_f1c72f1f_4_k_cu_8cb3f97d4cuda3std6ranges3__45__cpo9iter_moveE:
	.zero		1
	.type		_ZN34_INTERNAL_f1c72f1f_4_k_cu_8cb3f97d4cuda3std3__45__cpo5beginE,@object
	.size		_ZN34_INTERNAL_f1c72f1f_4_k_cu_8cb3f97d4cuda3std3__45__cpo5beginE,(_ZN34_INTERNAL_f1c72f1f_4_k_cu_8cb3f97d4cuda3std3__436_GLOBAL__N__f1c72f1f_4_k_cu_8cb3f97d6ignoreE - _ZN34_INTERNAL_f1c72f1f_4_k_cu_8cb3f97d4cuda3std3__45__cpo5beginE)
_ZN34_INTERNAL_f1c72f1f_4_k_cu_8cb3f97d4cuda3std3__45__cpo5beginE:
	.zero		1
	.type		_ZN34_INTERNAL_f1c72f1f_4_k_cu_8cb3f97d4cuda3std3__436_GLOBAL__N__f1c72f1f_4_k_cu_8cb3f97d6ignoreE,@object
	.size		_ZN34_INTERNAL_f1c72f1f_4_k_cu_8cb3f97d4cuda3std3__436_GLOBAL__N__f1c72f1f_4_k_cu_8cb3f97d6ignoreE,(_ZN34_INTERNAL_f1c72f1f_4_k_cu_8cb3f97d4cute7productE - _ZN34_INTERNAL_f1c72f1f_4_k_cu_8cb3f97d4cuda3std3__436_GLOBAL__N__f1c72f1f_4_k_cu_8cb3f97d6ignoreE)
_ZN34_INTERNAL_f1c72f1f_4_k_cu_8cb3f97d4cuda3std3__436_GLOBAL__N__f1c72f1f_4_k_cu_8cb3f97d6ignoreE:
	.zero		1
	.type		_ZN34_INTERNAL_f1c72f1f_4_k_cu_8cb3f97d4cute7productE,@object
	.size		_ZN34_INTERNAL_f1c72f1f_4_k_cu_8cb3f97d4cute7productE,(_ZN34_INTERNAL_f1c72f1f_4_k_cu_8cb3f97d4cuda3std3__45__cpo3endE - _ZN34_INTERNAL_f1c72f1f_4_k_cu_8cb3f97d4cute7productE)
_ZN34_INTERNAL_f1c72f1f_4_k_cu_8cb3f97d4cute7productE:
	.zero		1
	.type		_ZN34_INTERNAL_f1c72f1f_4_k_cu_8cb3f97d4cuda3std3__45__cpo3endE,@object
	.size		_ZN34_INTERNAL_f1c72f1f_4_k_cu_8cb3f97d4cuda3std3__45__cpo3endE,(_ZN34_INTERNAL_f1c72f1f_4_k_cu_8cb3f97d4cuda3std3__419piecewise_constructE - _ZN34_INTERNAL_f1c72f1f_4_k_cu_8cb3f97d4cuda3std3__45__cpo3endE)
_ZN34_INTERNAL_f1c72f1f_4_k_cu_8cb3f97d4cuda3std3__45__cpo3endE:
	.zero		1
	.type		_ZN34_INTERNAL_f1c72f1f_4_k_cu_8cb3f97d4cuda3std3__419piecewise_constructE,@object
	.size		_ZN34_INTERNAL_f1c72f1f_4_k_cu_8cb3f97d4cuda3std3__419piecewise_constructE,(_ZN34_INTERNAL_f1c72f1f_4_k_cu_8cb3f97d4cuda3std3__45__cpo4cendE - _ZN34_INTERNAL_f1c72f1f_4_k_cu_8cb3f97d4cuda3std3__419piecewise_constructE)
_ZN34_INTERNAL_f1c72f1f_4_k_cu_8cb3f97d4cuda3std3__419piecewise_constructE:
	.zero		1
	.type		_ZN34_INTERNAL_f1c72f1f_4_k_cu_8cb3f97d4cuda3std3__45__cpo4cendE,@object
	.size		_ZN34_INTERNAL_f1c72f1f_4_k_cu_8cb3f97d4cuda3std3__45__cpo4cendE,(_ZN34_INTERNAL_f1c72f1f_4_k_cu_8cb3f97d4cuda3std6ranges3__45__cpo4swapE - _ZN34_INTERNAL_f1c72f1f_4_k_cu_8cb3f97d4cuda3std3__45__cpo4cendE)
_ZN34_INTERNAL_f1c72f1f_4_k_cu_8cb3f97d4cuda3std3__45__cpo4cendE:
	.zero		1
	.type		_ZN34_INTERNAL_f1c72f1f_4_k_cu_8cb3f97d4cuda3std6ranges3__45__cpo4swapE,@object
	.size		_ZN34_INTERNAL_f1c72f1f_4_k_cu_8cb3f97d4cuda3std6ranges3__45__cpo4swapE,(.L_7 - _ZN34_INTERNAL_f1c72f1f_4_k_cu_8cb3f97d4cuda3std6ranges3__45__cpo4swapE)
_ZN34_INTERNAL_f1c72f1f_4_k_cu_8cb3f97d4cuda3std6ranges3__45__cpo4swapE:
	.zero		1
.L_7:


//--------------------- .nv.constant0._ZN7cutlass6KernelINS_4gemm6kernel15GemvBlockScaledINS_12float_e2m1_tENS_6layout8RowMajorES4_S4_NS_6half_tENS_8epilogue11threadblock29GemvEpilogueWithScalingFactorILi16ENS1_9GemmShapeILi16ELi8ELi1EEEffS4_S4_NS_12float_e4m3_tENS5_11ColumnMajorESE_EELi32ELi0ELi0ESD_SD_Li16EEEEEvNT_6ParamsE --------------------------
	.section	.nv.constant0._ZN7cutlass6KernelINS_4gemm6kernel15GemvBlockScaledINS_12float_e2m1_tENS_6layout8RowMajorES4_S4_NS_6half_tENS_8epilogue11threadblock29GemvEpilogueWithScalingFactorILi16ENS1_9GemmShapeILi16ELi8ELi1EEEffS4_S4_NS_12float_e4m3_tENS5_11ColumnMajorESE_EELi32ELi0ELi0ESD_SD_Li16EEEEEvNT_6ParamsE,"a",@progbits
	.sectionflags	@""
	.align	4
.nv.constant0._ZN7cutlass6KernelINS_4gemm6kernel15GemvBlockScaledINS_12float_e2m1_tENS_6layout8RowMajorES4_S4_NS_6half_tENS_8epilogue11threadblock29GemvEpilogueWithScalingFactorILi16ENS1_9GemmShapeILi16ELi8ELi1EEEffS4_S4_NS_12float_e4m3_tENS5_11ColumnMajorESE_EELi32ELi0ELi0ESD_SD_Li16EEEEEvNT_6ParamsE:
	.zero		720


//--------------------- SYMBOLS --------------------------

	.type		.nv.reservedSmem.offset0,@object
	.size		.nv.reservedSmem.offset0,0x4
